//
// Generated by NVIDIA NVVM Compiler
//
// Compiler Build ID: CL-36424714
// Cuda compilation tools, release 13.0, V13.0.88
// Based on NVVM 20.0.0
//

.version 9.0
.target sm_100
.address_size 64

	// .globl	_Z14Cart2SphKernelPN6thrust24THRUST_300001_SM_1000_NS7complexIfEES3_S3_S3_S3_S3_i
// _ZZN3cub18CUB_300001_SM_10006detail6reduce28DeviceReduceSingleTileKernelINS2_10policy_hubIfjN4cuda3std3__44plusIfEEE10Policy1000EN6thrust24THRUST_300001_SM_1000_NS6detail15normal_iteratorINSD_10device_ptrINSD_7complexIfEEEEEEPfjS9_ff19real_part_extractorEEvT0_T1_T2_T3_T4_T6_E12temp_storage has been demoted
// _ZZN3cub18CUB_300001_SM_10006detail6reduce18DeviceReduceKernelINS2_10policy_hubIfjN4cuda3std3__44plusIfEEE10Policy1000EN6thrust24THRUST_300001_SM_1000_NS6detail15normal_iteratorINSD_10device_ptrINSD_7complexIfEEEEEEjS9_f19real_part_extractorEEvT0_PT3_T1_NS0_13GridEvenShareISP_EET2_T4_E12temp_storage has been demoted
// _ZZN3cub18CUB_300001_SM_10006detail6reduce28DeviceReduceSingleTileKernelINS2_10policy_hubIfjN4cuda3std3__44plusIfEEE10Policy1000EPfSC_iS9_ffNS7_10__identityEEEvT0_T1_T2_T3_T4_T6_E12temp_storage has been demoted
// _ZZN3cub18CUB_300001_SM_10006detail6reduce28DeviceReduceSingleTileKernelINS2_10policy_hubIfyN4cuda3std3__44plusIfEEE10Policy1000EN6thrust24THRUST_300001_SM_1000_NS6detail15normal_iteratorINSD_10device_ptrINSD_7complexIfEEEEEEPfyS9_ff19real_part_extractorEEvT0_T1_T2_T3_T4_T6_E12temp_storage has been demoted
// _ZZN3cub18CUB_300001_SM_10006detail6reduce18DeviceReduceKernelINS2_10policy_hubIfyN4cuda3std3__44plusIfEEE10Policy1000EN6thrust24THRUST_300001_SM_1000_NS6detail15normal_iteratorINSD_10device_ptrINSD_7complexIfEEEEEEyS9_f19real_part_extractorEEvT0_PT3_T1_NS0_13GridEvenShareISP_EET2_T4_E12temp_storage has been demoted
// _ZZN3cub18CUB_300001_SM_10006detail6reduce28DeviceReduceSingleTileKernelINS2_10policy_hubIfyN4cuda3std3__44plusIfEEE10Policy1000EPfSC_iS9_ffNS7_10__identityEEEvT0_T1_T2_T3_T4_T6_E12temp_storage has been demoted
.global .align 1 .b8 _ZN33_INTERNAL_40227b13_4_k_cu_address4cuda3std3__45__cpo5beginE[1];
.global .align 1 .b8 _ZN33_INTERNAL_40227b13_4_k_cu_address4cuda3std3__45__cpo3endE[1];
.global .align 1 .b8 _ZN33_INTERNAL_40227b13_4_k_cu_address4cuda3std3__45__cpo6cbeginE[1];
.global .align 1 .b8 _ZN33_INTERNAL_40227b13_4_k_cu_address4cuda3std3__45__cpo4cendE[1];
.global .align 1 .b8 _ZN33_INTERNAL_40227b13_4_k_cu_address4cuda3std3__45__cpo6rbeginE[1];
.global .align 1 .b8 _ZN33_INTERNAL_40227b13_4_k_cu_address4cuda3std3__45__cpo4rendE[1];
.global .align 1 .b8 _ZN33_INTERNAL_40227b13_4_k_cu_address4cuda3std3__45__cpo7crbeginE[1];
.global .align 1 .b8 _ZN33_INTERNAL_40227b13_4_k_cu_address4cuda3std3__45__cpo5crendE[1];
.global .align 1 .b8 _ZN33_INTERNAL_40227b13_4_k_cu_address4cuda3std3__435_GLOBAL__N__40227b13_4_k_cu_address6ignoreE[1];
.global .align 1 .b8 _ZN33_INTERNAL_40227b13_4_k_cu_address4cuda3std3__419piecewise_constructE[1];
.global .align 1 .b8 _ZN33_INTERNAL_40227b13_4_k_cu_address4cuda3std3__48in_placeE[1];
.global .align 1 .b8 _ZN33_INTERNAL_40227b13_4_k_cu_address4cuda3std3__420unreachable_sentinelE[1];
.global .align 1 .b8 _ZN33_INTERNAL_40227b13_4_k_cu_address4cuda3std3__47nulloptE[1];
.global .align 1 .b8 _ZN33_INTERNAL_40227b13_4_k_cu_address4cuda3std3__48unexpectE[1];
.global .align 1 .b8 _ZN33_INTERNAL_40227b13_4_k_cu_address4cuda3std6ranges3__45__cpo4swapE[1];
.global .align 1 .b8 _ZN33_INTERNAL_40227b13_4_k_cu_address4cuda3std6ranges3__45__cpo9iter_moveE[1];
.global .align 1 .b8 _ZN33_INTERNAL_40227b13_4_k_cu_address4cuda3std6ranges3__45__cpo5beginE[1];
.global .align 1 .b8 _ZN33_INTERNAL_40227b13_4_k_cu_address4cuda3std6ranges3__45__cpo3endE[1];
.global .align 1 .b8 _ZN33_INTERNAL_40227b13_4_k_cu_address4cuda3std6ranges3__45__cpo6cbeginE[1];
.global .align 1 .b8 _ZN33_INTERNAL_40227b13_4_k_cu_address4cuda3std6ranges3__45__cpo4cendE[1];
.global .align 1 .b8 _ZN33_INTERNAL_40227b13_4_k_cu_address4cuda3std6ranges3__45__cpo7advanceE[1];
.global .align 1 .b8 _ZN33_INTERNAL_40227b13_4_k_cu_address4cuda3std6ranges3__45__cpo9iter_swapE[1];
.global .align 1 .b8 _ZN33_INTERNAL_40227b13_4_k_cu_address4cuda3std6ranges3__45__cpo4nextE[1];
.global .align 1 .b8 _ZN33_INTERNAL_40227b13_4_k_cu_address4cuda3std6ranges3__45__cpo4prevE[1];
.global .align 1 .b8 _ZN33_INTERNAL_40227b13_4_k_cu_address4cuda3std6ranges3__45__cpo4dataE[1];
.global .align 1 .b8 _ZN33_INTERNAL_40227b13_4_k_cu_address4cuda3std6ranges3__45__cpo5cdataE[1];
.global .align 1 .b8 _ZN33_INTERNAL_40227b13_4_k_cu_address4cuda3std6ranges3__45__cpo4sizeE[1];
.global .align 1 .b8 _ZN33_INTERNAL_40227b13_4_k_cu_address4cuda3std6ranges3__45__cpo5ssizeE[1];
.global .align 1 .b8 _ZN33_INTERNAL_40227b13_4_k_cu_address4cuda3std6ranges3__45__cpo8distanceE[1];
.global .align 1 .b8 _ZN33_INTERNAL_40227b13_4_k_cu_address6thrust24THRUST_300001_SM_1000_NS8cuda_cub3parE[1];
.global .align 1 .b8 _ZN33_INTERNAL_40227b13_4_k_cu_address6thrust24THRUST_300001_SM_1000_NS8cuda_cub10par_nosyncE[1];
.global .align 1 .b8 _ZN33_INTERNAL_40227b13_4_k_cu_address6thrust24THRUST_300001_SM_1000_NS6system6detail10sequential3seqE[1];
.global .align 1 .b8 _ZN33_INTERNAL_40227b13_4_k_cu_address6thrust24THRUST_300001_SM_1000_NS12placeholders2_1E[1];
.global .align 1 .b8 _ZN33_INTERNAL_40227b13_4_k_cu_address6thrust24THRUST_300001_SM_1000_NS12placeholders2_2E[1];
.global .align 1 .b8 _ZN33_INTERNAL_40227b13_4_k_cu_address6thrust24THRUST_300001_SM_1000_NS12placeholders2_3E[1];
.global .align 1 .b8 _ZN33_INTERNAL_40227b13_4_k_cu_address6thrust24THRUST_300001_SM_1000_NS12placeholders2_4E[1];
.global .align 1 .b8 _ZN33_INTERNAL_40227b13_4_k_cu_address6thrust24THRUST_300001_SM_1000_NS12placeholders2_5E[1];
.global .align 1 .b8 _ZN33_INTERNAL_40227b13_4_k_cu_address6thrust24THRUST_300001_SM_1000_NS12placeholders2_6E[1];
.global .align 1 .b8 _ZN33_INTERNAL_40227b13_4_k_cu_address6thrust24THRUST_300001_SM_1000_NS12placeholders2_7E[1];
.global .align 1 .b8 _ZN33_INTERNAL_40227b13_4_k_cu_address6thrust24THRUST_300001_SM_1000_NS12placeholders2_8E[1];
.global .align 1 .b8 _ZN33_INTERNAL_40227b13_4_k_cu_address6thrust24THRUST_300001_SM_1000_NS12placeholders2_9E[1];
.global .align 1 .b8 _ZN33_INTERNAL_40227b13_4_k_cu_address6thrust24THRUST_300001_SM_1000_NS12placeholders3_10E[1];
.global .align 1 .b8 _ZN33_INTERNAL_40227b13_4_k_cu_address6thrust24THRUST_300001_SM_1000_NS3seqE[1];

.visible .entry _Z14Cart2SphKernelPN6thrust24THRUST_300001_SM_1000_NS7complexIfEES3_S3_S3_S3_S3_i(
	.param .u64 .ptr .align 1 _Z14Cart2SphKernelPN6thrust24THRUST_300001_SM_1000_NS7complexIfEES3_S3_S3_S3_S3_i_param_0,
	.param .u64 .ptr .align 1 _Z14Cart2SphKernelPN6thrust24THRUST_300001_SM_1000_NS7complexIfEES3_S3_S3_S3_S3_i_param_1,
	.param .u64 .ptr .align 1 _Z14Cart2SphKernelPN6thrust24THRUST_300001_SM_1000_NS7complexIfEES3_S3_S3_S3_S3_i_param_2,
	.param .u64 .ptr .align 1 _Z14Cart2SphKernelPN6thrust24THRUST_300001_SM_1000_NS7complexIfEES3_S3_S3_S3_S3_i_param_3,
	.param .u64 .ptr .align 1 _Z14Cart2SphKernelPN6thrust24THRUST_300001_SM_1000_NS7complexIfEES3_S3_S3_S3_S3_i_param_4,
	.param .u64 .ptr .align 1 _Z14Cart2SphKernelPN6thrust24THRUST_300001_SM_1000_NS7complexIfEES3_S3_S3_S3_S3_i_param_5,
	.param .u32 _Z14Cart2SphKernelPN6thrust24THRUST_300001_SM_1000_NS7complexIfEES3_S3_S3_S3_S3_i_param_6
)
{
	.reg .pred 	%p<10>;
	.reg .b32 	%r<7>;
	.reg .b32 	%f<65>;
	.reg .b64 	%rd<20>;

	ld.param.u64 	%rd1, [_Z14Cart2SphKernelPN6thrust24THRUST_300001_SM_1000_NS7complexIfEES3_S3_S3_S3_S3_i_param_0];
	ld.param.u64 	%rd2, [_Z14Cart2SphKernelPN6thrust24THRUST_300001_SM_1000_NS7complexIfEES3_S3_S3_S3_S3_i_param_1];
	ld.param.u64 	%rd3, [_Z14Cart2SphKernelPN6thrust24THRUST_300001_SM_1000_NS7complexIfEES3_S3_S3_S3_S3_i_param_2];
	ld.param.u64 	%rd4, [_Z14Cart2SphKernelPN6thrust24THRUST_300001_SM_1000_NS7complexIfEES3_S3_S3_S3_S3_i_param_3];
	ld.param.u64 	%rd5, [_Z14Cart2SphKernelPN6thrust24THRUST_300001_SM_1000_NS7complexIfEES3_S3_S3_S3_S3_i_param_4];
	ld.param.u64 	%rd6, [_Z14Cart2SphKernelPN6thrust24THRUST_300001_SM_1000_NS7complexIfEES3_S3_S3_S3_S3_i_param_5];
	ld.param.u32 	%r2, [_Z14Cart2SphKernelPN6thrust24THRUST_300001_SM_1000_NS7complexIfEES3_S3_S3_S3_S3_i_param_6];
	mov.u32 	%r3, %ctaid.x;
	mov.u32 	%r4, %ntid.x;
	mov.u32 	%r5, %tid.x;
	mad.lo.s32 	%r1, %r3, %r4, %r5;
	setp.ge.s32 	%p1, %r1, %r2;
	@%p1 bra 	$L__BB0_2;
	cvta.to.global.u64 	%rd7, %rd1;
	cvta.to.global.u64 	%rd8, %rd2;
	cvta.to.global.u64 	%rd9, %rd3;
	cvta.to.global.u64 	%rd10, %rd6;
	cvta.to.global.u64 	%rd11, %rd4;
	cvta.to.global.u64 	%rd12, %rd5;
	mul.wide.s32 	%rd13, %r1, 8;
	add.s64 	%rd14, %rd7, %rd13;
	ld.global.f32 	%f1, [%rd14];
	add.s64 	%rd15, %rd8, %rd13;
	ld.global.f32 	%f2, [%rd15];
	mul.f32 	%f3, %f2, %f2;
	fma.rn.f32 	%f4, %f1, %f1, %f3;
	add.s64 	%rd16, %rd9, %rd13;
	ld.global.f32 	%f5, [%rd16];
	fma.rn.f32 	%f6, %f5, %f5, %f4;
	sqrt.rn.f32 	%f7, %f6;
	add.s64 	%rd17, %rd10, %rd13;
	mov.f32 	%f8, 0f00000000;
	st.global.v2.f32 	[%rd17], {%f7, %f8};
	ld.global.f32 	%f9, [%rd15];
	ld.global.f32 	%f10, [%rd14];
	abs.f32 	%f11, %f10;
	abs.f32 	%f12, %f9;
	setp.gt.f32 	%p2, %f12, %f11;
	selp.f32 	%f13, %f12, %f11, %p2;
	selp.f32 	%f14, %f11, %f12, %p2;
	div.rn.f32 	%f15, %f14, %f13;
	mul.f32 	%f16, %f15, %f15;
	fma.rn.f32 	%f17, %f16, 0f3B33710B, 0fBC807748;
	fma.rn.f32 	%f18, %f17, %f16, 0f3D2CDAB2;
	fma.rn.f32 	%f19, %f18, %f16, 0fBD992D10;
	fma.rn.f32 	%f20, %f19, %f16, 0f3DD9EA6C;
	fma.rn.f32 	%f21, %f20, %f16, 0fBE117CB1;
	fma.rn.f32 	%f22, %f21, %f16, 0f3E4CBCE0;
	fma.rn.f32 	%f23, %f22, %f16, 0fBEAAAA7D;
	mul.f32 	%f24, %f16, %f23;
	fma.rn.f32 	%f25, %f24, %f15, %f15;
	neg.f32 	%f26, %f25;
	fma.rn.f32 	%f27, 0f3F6EE581, 0f3FD774EB, %f26;
	selp.f32 	%f28, %f27, %f25, %p2;
	selp.f32 	%f29, 0f3F6EE581, 0f3FEEE581, %p2;
	selp.f32 	%f30, %f25, %f26, %p2;
	mov.b32 	%r6, %f10;
	fma.rn.f32 	%f31, %f29, 0f3FD774EB, %f30;
	setp.lt.s32 	%p3, %r6, 0;
	selp.f32 	%f32, %f31, %f28, %p3;
	add.f32 	%f33, %f12, %f11;
	setp.eq.f32 	%p4, %f13, 0f00000000;
	selp.f32 	%f34, 0f40490FDB, 0f00000000, %p3;
	setp.eq.f32 	%p5, %f11, %f12;
	selp.f32 	%f35, 0f4016CBE4, 0f3F490FDB, %p3;
	selp.f32 	%f36, %f35, %f32, %p5;
	selp.f32 	%f37, %f34, %f36, %p4;
	abs.f32 	%f38, %f33;
	setp.nan.f32 	%p6, %f38, %f38;
	copysign.f32 	%f39, %f9, %f37;
	selp.f32 	%f40, %f33, %f39, %p6;
	add.s64 	%rd18, %rd11, %rd13;
	st.global.v2.f32 	[%rd18], {%f40, %f8};
	ld.global.f32 	%f41, [%rd16];
	ld.global.f32 	%f42, [%rd17];
	div.rn.f32 	%f43, %f41, %f42;
	abs.f32 	%f44, %f43;
	fma.rn.f32 	%f45, %f44, 0fBF000000, 0f3F000000;
	rsqrt.approx.ftz.f32 	%f46, %f45;
	mul.f32 	%f47, %f46, %f45;
	mul.f32 	%f48, %f46, 0fBF000000;
	fma.rn.f32 	%f49, %f47, %f48, 0f3F000000;
	fma.rn.f32 	%f50, %f47, %f49, %f47;
	setp.eq.f32 	%p7, %f44, 0f3F800000;
	selp.f32 	%f51, 0f00000000, %f50, %p7;
	setp.gt.f32 	%p8, %f44, 0f3F0F5C29;
	selp.f32 	%f52, %f51, %f44, %p8;
	mul.f32 	%f53, %f52, %f52;
	fma.rn.f32 	%f54, %f53, 0f3D4DD2F7, 0f3C99CA97;
	fma.rn.f32 	%f55, %f54, %f53, 0f3D3F90E8;
	fma.rn.f32 	%f56, %f55, %f53, 0f3D993CCF;
	fma.rn.f32 	%f57, %f56, %f53, 0f3E2AAC04;
	mul.f32 	%f58, %f53, %f57;
	fma.rn.f32 	%f59, %f58, %f52, %f52;
	mul.f32 	%f60, %f59, 0fC0000000;
	fma.rn.f32 	%f61, 0f3F6EE581, 0f3FD774EB, %f60;
	selp.f32 	%f62, %f61, %f59, %p8;
	setp.num.f32 	%p9, %f62, %f62;
	copysign.f32 	%f63, %f43, %f62;
	selp.f32 	%f64, %f63, %f62, %p9;
	add.s64 	%rd19, %rd12, %rd13;
	st.global.v2.f32 	[%rd19], {%f64, %f8};
$L__BB0_2:
	ret;

}
	// .globl	_Z11ShadeMatrixPN6thrust24THRUST_300001_SM_1000_NS7complexIfEES3_S3_S3_S3_S3_S3_iiffff
.visible .entry _Z11ShadeMatrixPN6thrust24THRUST_300001_SM_1000_NS7complexIfEES3_S3_S3_S3_S3_S3_iiffff(
	.param .u64 .ptr .align 1 _Z11ShadeMatrixPN6thrust24THRUST_300001_SM_1000_NS7complexIfEES3_S3_S3_S3_S3_S3_iiffff_param_0,
	.param .u64 .ptr .align 1 _Z11ShadeMatrixPN6thrust24THRUST_300001_SM_1000_NS7complexIfEES3_S3_S3_S3_S3_S3_iiffff_param_1,
	.param .u64 .ptr .align 1 _Z11ShadeMatrixPN6thrust24THRUST_300001_SM_1000_NS7complexIfEES3_S3_S3_S3_S3_S3_iiffff_param_2,
	.param .u64 .ptr .align 1 _Z11ShadeMatrixPN6thrust24THRUST_300001_SM_1000_NS7complexIfEES3_S3_S3_S3_S3_S3_iiffff_param_3,
	.param .u64 .ptr .align 1 _Z11ShadeMatrixPN6thrust24THRUST_300001_SM_1000_NS7complexIfEES3_S3_S3_S3_S3_S3_iiffff_param_4,
	.param .u64 .ptr .align 1 _Z11ShadeMatrixPN6thrust24THRUST_300001_SM_1000_NS7complexIfEES3_S3_S3_S3_S3_S3_iiffff_param_5,
	.param .u64 .ptr .align 1 _Z11ShadeMatrixPN6thrust24THRUST_300001_SM_1000_NS7complexIfEES3_S3_S3_S3_S3_S3_iiffff_param_6,
	.param .u32 _Z11ShadeMatrixPN6thrust24THRUST_300001_SM_1000_NS7complexIfEES3_S3_S3_S3_S3_S3_iiffff_param_7,
	.param .u32 _Z11ShadeMatrixPN6thrust24THRUST_300001_SM_1000_NS7complexIfEES3_S3_S3_S3_S3_S3_iiffff_param_8,
	.param .f32 _Z11ShadeMatrixPN6thrust24THRUST_300001_SM_1000_NS7complexIfEES3_S3_S3_S3_S3_S3_iiffff_param_9,
	.param .f32 _Z11ShadeMatrixPN6thrust24THRUST_300001_SM_1000_NS7complexIfEES3_S3_S3_S3_S3_S3_iiffff_param_10,
	.param .f32 _Z11ShadeMatrixPN6thrust24THRUST_300001_SM_1000_NS7complexIfEES3_S3_S3_S3_S3_S3_iiffff_param_11,
	.param .f32 _Z11ShadeMatrixPN6thrust24THRUST_300001_SM_1000_NS7complexIfEES3_S3_S3_S3_S3_S3_iiffff_param_12
)
{
	.reg .pred 	%p<6>;
	.reg .b32 	%r<27>;
	.reg .b32 	%f<45>;
	.reg .b64 	%rd<12>;

	ld.param.u64 	%rd1, [_Z11ShadeMatrixPN6thrust24THRUST_300001_SM_1000_NS7complexIfEES3_S3_S3_S3_S3_S3_iiffff_param_3];
	ld.param.u64 	%rd2, [_Z11ShadeMatrixPN6thrust24THRUST_300001_SM_1000_NS7complexIfEES3_S3_S3_S3_S3_S3_iiffff_param_4];
	ld.param.u64 	%rd3, [_Z11ShadeMatrixPN6thrust24THRUST_300001_SM_1000_NS7complexIfEES3_S3_S3_S3_S3_S3_iiffff_param_6];
	ld.param.u32 	%r3, [_Z11ShadeMatrixPN6thrust24THRUST_300001_SM_1000_NS7complexIfEES3_S3_S3_S3_S3_S3_iiffff_param_7];
	ld.param.u32 	%r2, [_Z11ShadeMatrixPN6thrust24THRUST_300001_SM_1000_NS7complexIfEES3_S3_S3_S3_S3_S3_iiffff_param_8];
	ld.param.f32 	%f1, [_Z11ShadeMatrixPN6thrust24THRUST_300001_SM_1000_NS7complexIfEES3_S3_S3_S3_S3_S3_iiffff_param_10];
	ld.param.f32 	%f2, [_Z11ShadeMatrixPN6thrust24THRUST_300001_SM_1000_NS7complexIfEES3_S3_S3_S3_S3_S3_iiffff_param_11];
	ld.param.f32 	%f3, [_Z11ShadeMatrixPN6thrust24THRUST_300001_SM_1000_NS7complexIfEES3_S3_S3_S3_S3_S3_iiffff_param_12];
	mov.u32 	%r4, %ctaid.x;
	mov.u32 	%r5, %ntid.x;
	mov.u32 	%r6, %tid.x;
	mad.lo.s32 	%r1, %r4, %r5, %r6;
	setp.ge.s32 	%p1, %r1, %r3;
	@%p1 bra 	$L__BB1_2;
	cvta.to.global.u64 	%rd4, %rd1;
	cvta.to.global.u64 	%rd5, %rd2;
	cvta.to.global.u64 	%rd6, %rd3;
	mul.wide.s32 	%rd7, %r1, 8;
	add.s64 	%rd8, %rd4, %rd7;
	ld.global.v2.f32 	{%f4, %f5}, [%rd8];
	add.f32 	%f6, %f4, 0f40490FDB;
	add.f32 	%f7, %f5, 0f00000000;
	st.global.v2.f32 	[%rd8], {%f6, %f7};
	add.s64 	%rd9, %rd5, %rd7;
	ld.global.v2.f32 	{%f8, %f9}, [%rd9];
	add.f32 	%f10, %f8, 0f3FC90FDB;
	add.f32 	%f11, %f9, 0f00000000;
	st.global.v2.f32 	[%rd9], {%f10, %f11};
	ld.global.v2.f32 	{%f12, %f13}, [%rd8];
	mov.f32 	%f14, 0f40C90FDB;
	sub.f32 	%f15, %f14, %f12;
	mov.f32 	%f16, 0f00000000;
	sub.f32 	%f17, %f16, %f13;
	st.global.v2.f32 	[%rd8], {%f15, %f17};
	ld.global.v2.f32 	{%f18, %f19}, [%rd9];
	mov.f32 	%f20, 0f40490FDB;
	sub.f32 	%f21, %f20, %f18;
	sub.f32 	%f22, %f16, %f19;
	st.global.v2.f32 	[%rd9], {%f21, %f22};
	ld.global.f32 	%f23, [%rd8];
	div.rn.f32 	%f24, %f23, %f2;
	mov.f32 	%f25, 0f3F000000;
	copysign.f32 	%f26, %f24, %f25;
	add.rz.f32 	%f27, %f24, %f26;
	cvt.rzi.f32.f32 	%f28, %f27;
	cvt.rzi.s32.f32 	%r7, %f28;
	div.rn.f32 	%f29, %f21, %f3;
	copysign.f32 	%f30, %f29, %f25;
	add.rz.f32 	%f31, %f29, %f30;
	cvt.rzi.f32.f32 	%f32, %f31;
	cvt.rzi.s32.f32 	%r8, %f32;
	div.rn.f32 	%f33, %f1, %f2;
	copysign.f32 	%f34, %f33, %f25;
	add.rz.f32 	%f35, %f33, %f34;
	cvt.rzi.f32.f32 	%f36, %f35;
	cvt.rzi.s32.f32 	%r9, %f36;
	shr.u32 	%r10, %r9, 31;
	add.s32 	%r11, %r9, %r10;
	shr.s32 	%r12, %r11, 1;
	cvt.rn.f32.s32 	%f37, %r12;
	copysign.f32 	%f38, %f37, %f25;
	add.rz.f32 	%f39, %f37, %f38;
	cvt.rzi.f32.f32 	%f40, %f39;
	cvt.rzi.s32.f32 	%r13, %f40;
	sub.s32 	%r14, %r7, %r9;
	add.s32 	%r15, %r7, %r9;
	sub.s32 	%r16, %r8, %r13;
	add.s32 	%r17, %r8, %r13;
	setp.gt.s32 	%p2, %r14, 0;
	selp.b32 	%r18, 0, %r2, %p2;
	add.s32 	%r19, %r18, %r14;
	setp.gt.s32 	%p3, %r15, %r2;
	selp.b32 	%r20, %r2, 0, %p3;
	sub.s32 	%r21, %r15, %r20;
	setp.gt.s32 	%p4, %r16, 0;
	selp.b32 	%r22, 0, %r2, %p4;
	add.s32 	%r23, %r22, %r16;
	setp.gt.s32 	%p5, %r17, %r2;
	selp.b32 	%r24, %r2, 0, %p5;
	sub.s32 	%r25, %r17, %r24;
	cvt.rn.f32.s32 	%f41, %r19;
	shl.b32 	%r26, %r1, 2;
	mul.wide.s32 	%rd10, %r26, 8;
	add.s64 	%rd11, %rd6, %rd10;
	st.global.v2.f32 	[%rd11], {%f41, %f16};
	cvt.rn.f32.s32 	%f42, %r21;
	st.global.v2.f32 	[%rd11+8], {%f42, %f16};
	cvt.rn.f32.s32 	%f43, %r23;
	st.global.v2.f32 	[%rd11+16], {%f43, %f16};
	cvt.rn.f32.s32 	%f44, %r25;
	st.global.v2.f32 	[%rd11+24], {%f44, %f16};
$L__BB1_2:
	ret;

}
	// .globl	_ZN3cub18CUB_300001_SM_10006detail11EmptyKernelIvEEvv
.visible .entry _ZN3cub18CUB_300001_SM_10006detail11EmptyKernelIvEEvv()
{


	ret;

}
	// .globl	_ZN3cub18CUB_300001_SM_10006detail8for_each13static_kernelINS2_12policy_hub_t12policy_500_tEmN6thrust24THRUST_300001_SM_1000_NS8cuda_cub20__uninitialized_fill7functorINS7_10device_ptrINS7_7complexIfEEEESD_EEEEvT0_T1_
.visible .entry _ZN3cub18CUB_300001_SM_10006detail8for_each13static_kernelINS2_12policy_hub_t12policy_500_tEmN6thrust24THRUST_300001_SM_1000_NS8cuda_cub20__uninitialized_fill7functorINS7_10device_ptrINS7_7complexIfEEEESD_EEEEvT0_T1_(
	.param .u64 _ZN3cub18CUB_300001_SM_10006detail8for_each13static_kernelINS2_12policy_hub_t12policy_500_tEmN6thrust24THRUST_300001_SM_1000_NS8cuda_cub20__uninitialized_fill7functorINS7_10device_ptrINS7_7complexIfEEEESD_EEEEvT0_T1__param_0,
	.param .align 8 .b8 _ZN3cub18CUB_300001_SM_10006detail8for_each13static_kernelINS2_12policy_hub_t12policy_500_tEmN6thrust24THRUST_300001_SM_1000_NS8cuda_cub20__uninitialized_fill7functorINS7_10device_ptrINS7_7complexIfEEEESD_EEEEvT0_T1__param_1[16]
)
.maxntid 256
{
	.reg .pred 	%p<4>;
	.reg .b32 	%r<5>;
	.reg .b32 	%f<5>;
	.reg .b64 	%rd<16>;

	ld.param.u64 	%rd4, [_ZN3cub18CUB_300001_SM_10006detail8for_each13static_kernelINS2_12policy_hub_t12policy_500_tEmN6thrust24THRUST_300001_SM_1000_NS8cuda_cub20__uninitialized_fill7functorINS7_10device_ptrINS7_7complexIfEEEESD_EEEEvT0_T1__param_1];
	ld.param.u64 	%rd5, [_ZN3cub18CUB_300001_SM_10006detail8for_each13static_kernelINS2_12policy_hub_t12policy_500_tEmN6thrust24THRUST_300001_SM_1000_NS8cuda_cub20__uninitialized_fill7functorINS7_10device_ptrINS7_7complexIfEEEESD_EEEEvT0_T1__param_0];
	ld.param.v2.f32 	{%f3, %f4}, [_ZN3cub18CUB_300001_SM_10006detail8for_each13static_kernelINS2_12policy_hub_t12policy_500_tEmN6thrust24THRUST_300001_SM_1000_NS8cuda_cub20__uninitialized_fill7functorINS7_10device_ptrINS7_7complexIfEEEESD_EEEEvT0_T1__param_1+8];
	mov.u32 	%r2, %ctaid.x;
	mul.wide.u32 	%rd1, %r2, 512;
	sub.s64 	%rd2, %rd5, %rd1;
	setp.lt.u64 	%p1, %rd2, 512;
	@%p1 bra 	$L__BB3_2;
	mov.u32 	%r4, %tid.x;
	cvta.to.global.u64 	%rd11, %rd4;
	cvt.u64.u32 	%rd12, %r4;
	add.s64 	%rd13, %rd1, %rd12;
	shl.b64 	%rd14, %rd13, 3;
	add.s64 	%rd15, %rd11, %rd14;
	st.global.v2.f32 	[%rd15], {%f3, %f4};
	st.global.v2.f32 	[%rd15+2048], {%f3, %f4};
	bra.uni 	$L__BB3_6;
$L__BB3_2:
	cvta.to.global.u64 	%rd6, %rd4;
	mov.u32 	%r1, %tid.x;
	cvt.u64.u32 	%rd7, %r1;
	setp.le.u64 	%p2, %rd2, %rd7;
	add.s64 	%rd8, %rd1, %rd7;
	shl.b64 	%rd9, %rd8, 3;
	add.s64 	%rd3, %rd6, %rd9;
	@%p2 bra 	$L__BB3_4;
	st.global.v2.f32 	[%rd3], {%f3, %f4};
$L__BB3_4:
	add.s32 	%r3, %r1, 256;
	cvt.u64.u32 	%rd10, %r3;
	setp.le.u64 	%p3, %rd2, %rd10;
	@%p3 bra 	$L__BB3_6;
	st.global.v2.f32 	[%rd3+2048], {%f3, %f4};
$L__BB3_6:
	ret;

}
	// .globl	_ZN3cub18CUB_300001_SM_10006detail6reduce28DeviceReduceSingleTileKernelINS2_10policy_hubIfjN4cuda3std3__44plusIfEEE10Policy1000EN6thrust24THRUST_300001_SM_1000_NS6detail15normal_iteratorINSD_10device_ptrINSD_7complexIfEEEEEEPfjS9_ff19real_part_extractorEEvT0_T1_T2_T3_T4_T6_
.visible .entry _ZN3cub18CUB_300001_SM_10006detail6reduce28DeviceReduceSingleTileKernelINS2_10policy_hubIfjN4cuda3std3__44plusIfEEE10Policy1000EN6thrust24THRUST_300001_SM_1000_NS6detail15normal_iteratorINSD_10device_ptrINSD_7complexIfEEEEEEPfjS9_ff19real_part_extractorEEvT0_T1_T2_T3_T4_T6_(
	.param .align 8 .b8 _ZN3cub18CUB_300001_SM_10006detail6reduce28DeviceReduceSingleTileKernelINS2_10policy_hubIfjN4cuda3std3__44plusIfEEE10Policy1000EN6thrust24THRUST_300001_SM_1000_NS6detail15normal_iteratorINSD_10device_ptrINSD_7complexIfEEEEEEPfjS9_ff19real_part_extractorEEvT0_T1_T2_T3_T4_T6__param_0[8],
	.param .u64 .ptr .align 1 _ZN3cub18CUB_300001_SM_10006detail6reduce28DeviceReduceSingleTileKernelINS2_10policy_hubIfjN4cuda3std3__44plusIfEEE10Policy1000EN6thrust24THRUST_300001_SM_1000_NS6detail15normal_iteratorINSD_10device_ptrINSD_7complexIfEEEEEEPfjS9_ff19real_part_extractorEEvT0_T1_T2_T3_T4_T6__param_1,
	.param .u32 _ZN3cub18CUB_300001_SM_10006detail6reduce28DeviceReduceSingleTileKernelINS2_10policy_hubIfjN4cuda3std3__44plusIfEEE10Policy1000EN6thrust24THRUST_300001_SM_1000_NS6detail15normal_iteratorINSD_10device_ptrINSD_7complexIfEEEEEEPfjS9_ff19real_part_extractorEEvT0_T1_T2_T3_T4_T6__param_2,
	.param .align 1 .b8 _ZN3cub18CUB_300001_SM_10006detail6reduce28DeviceReduceSingleTileKernelINS2_10policy_hubIfjN4cuda3std3__44plusIfEEE10Policy1000EN6thrust24THRUST_300001_SM_1000_NS6detail15normal_iteratorINSD_10device_ptrINSD_7complexIfEEEEEEPfjS9_ff19real_part_extractorEEvT0_T1_T2_T3_T4_T6__param_3[1],
	.param .f32 _ZN3cub18CUB_300001_SM_10006detail6reduce28DeviceReduceSingleTileKernelINS2_10policy_hubIfjN4cuda3std3__44plusIfEEE10Policy1000EN6thrust24THRUST_300001_SM_1000_NS6detail15normal_iteratorINSD_10device_ptrINSD_7complexIfEEEEEEPfjS9_ff19real_part_extractorEEvT0_T1_T2_T3_T4_T6__param_4,
	.param .align 1 .b8 _ZN3cub18CUB_300001_SM_10006detail6reduce28DeviceReduceSingleTileKernelINS2_10policy_hubIfjN4cuda3std3__44plusIfEEE10Policy1000EN6thrust24THRUST_300001_SM_1000_NS6detail15normal_iteratorINSD_10device_ptrINSD_7complexIfEEEEEEPfjS9_ff19real_part_extractorEEvT0_T1_T2_T3_T4_T6__param_5[1]
)
.maxntid 512
.minnctapersm 1
{
	.reg .pred 	%p<67>;
	.reg .b32 	%r<211>;
	.reg .b32 	%f<384>;
	.reg .b64 	%rd<84>;
	// demoted variable
	.shared .align 4 .b8 _ZZN3cub18CUB_300001_SM_10006detail6reduce28DeviceReduceSingleTileKernelINS2_10policy_hubIfjN4cuda3std3__44plusIfEEE10Policy1000EN6thrust24THRUST_300001_SM_1000_NS6detail15normal_iteratorINSD_10device_ptrINSD_7complexIfEEEEEEPfjS9_ff19real_part_extractorEEvT0_T1_T2_T3_T4_T6_E12temp_storage[84];
	ld.param.u64 	%rd9, [_ZN3cub18CUB_300001_SM_10006detail6reduce28DeviceReduceSingleTileKernelINS2_10policy_hubIfjN4cuda3std3__44plusIfEEE10Policy1000EN6thrust24THRUST_300001_SM_1000_NS6detail15normal_iteratorINSD_10device_ptrINSD_7complexIfEEEEEEPfjS9_ff19real_part_extractorEEvT0_T1_T2_T3_T4_T6__param_0];
	ld.param.u64 	%rd10, [_ZN3cub18CUB_300001_SM_10006detail6reduce28DeviceReduceSingleTileKernelINS2_10policy_hubIfjN4cuda3std3__44plusIfEEE10Policy1000EN6thrust24THRUST_300001_SM_1000_NS6detail15normal_iteratorINSD_10device_ptrINSD_7complexIfEEEEEEPfjS9_ff19real_part_extractorEEvT0_T1_T2_T3_T4_T6__param_1];
	ld.param.u32 	%r51, [_ZN3cub18CUB_300001_SM_10006detail6reduce28DeviceReduceSingleTileKernelINS2_10policy_hubIfjN4cuda3std3__44plusIfEEE10Policy1000EN6thrust24THRUST_300001_SM_1000_NS6detail15normal_iteratorINSD_10device_ptrINSD_7complexIfEEEEEEPfjS9_ff19real_part_extractorEEvT0_T1_T2_T3_T4_T6__param_2];
	ld.param.f32 	%f42, [_ZN3cub18CUB_300001_SM_10006detail6reduce28DeviceReduceSingleTileKernelINS2_10policy_hubIfjN4cuda3std3__44plusIfEEE10Policy1000EN6thrust24THRUST_300001_SM_1000_NS6detail15normal_iteratorINSD_10device_ptrINSD_7complexIfEEEEEEPfjS9_ff19real_part_extractorEEvT0_T1_T2_T3_T4_T6__param_4];
	cvta.to.global.u64 	%rd1, %rd10;
	setp.ne.s32 	%p1, %r51, 0;
	@%p1 bra 	$L__BB4_3;
	mov.u32 	%r193, %tid.x;
	setp.ne.s32 	%p66, %r193, 0;
	@%p66 bra 	$L__BB4_52;
	st.global.f32 	[%rd1], %f42;
	bra.uni 	$L__BB4_52;
$L__BB4_3:
	cvta.to.global.u64 	%rd2, %rd9;
	setp.gt.u32 	%p2, %r51, 8191;
	@%p2 bra 	$L__BB4_28;
	mov.u32 	%r1, %tid.x;
	setp.ge.u32 	%p24, %r1, %r51;
	mov.f32 	%f371, 0f00000000;
	mov.u32 	%r197, %r1;
	@%p24 bra 	$L__BB4_6;
	mul.wide.u32 	%rd73, %r1, 8;
	add.s64 	%rd74, %rd2, %rd73;
	ld.global.f32 	%f371, [%rd74];
	add.s32 	%r197, %r1, 512;
$L__BB4_6:
	setp.ge.u32 	%p25, %r197, %r51;
	@%p25 bra 	$L__BB4_19;
	not.b32 	%r120, %r197;
	add.s32 	%r121, %r51, %r120;
	shr.u32 	%r122, %r121, 9;
	add.s32 	%r4, %r122, 1;
	and.b32  	%r5, %r4, 15;
	setp.lt.u32 	%p26, %r121, 7680;
	@%p26 bra 	$L__BB4_10;
	and.b32  	%r123, %r4, 16777200;
	neg.s32 	%r195, %r123;
	mul.wide.u32 	%rd75, %r197, 8;
	add.s64 	%rd76, %rd75, %rd2;
	add.s64 	%rd82, %rd76, 32768;
$L__BB4_9:
	.pragma "nounroll";
	ld.global.f32 	%f205, [%rd82+-32768];
	add.f32 	%f206, %f371, %f205;
	ld.global.f32 	%f207, [%rd82+-28672];
	add.f32 	%f208, %f206, %f207;
	ld.global.f32 	%f209, [%rd82+-24576];
	add.f32 	%f210, %f208, %f209;
	ld.global.f32 	%f211, [%rd82+-20480];
	add.f32 	%f212, %f210, %f211;
	ld.global.f32 	%f213, [%rd82+-16384];
	add.f32 	%f214, %f212, %f213;
	ld.global.f32 	%f215, [%rd82+-12288];
	add.f32 	%f216, %f214, %f215;
	ld.global.f32 	%f217, [%rd82+-8192];
	add.f32 	%f218, %f216, %f217;
	ld.global.f32 	%f219, [%rd82+-4096];
	add.f32 	%f220, %f218, %f219;
	ld.global.f32 	%f221, [%rd82];
	add.f32 	%f222, %f220, %f221;
	ld.global.f32 	%f223, [%rd82+4096];
	add.f32 	%f224, %f222, %f223;
	ld.global.f32 	%f225, [%rd82+8192];
	add.f32 	%f226, %f224, %f225;
	ld.global.f32 	%f227, [%rd82+12288];
	add.f32 	%f228, %f226, %f227;
	ld.global.f32 	%f229, [%rd82+16384];
	add.f32 	%f230, %f228, %f229;
	ld.global.f32 	%f231, [%rd82+20480];
	add.f32 	%f232, %f230, %f231;
	ld.global.f32 	%f233, [%rd82+24576];
	add.f32 	%f234, %f232, %f233;
	ld.global.f32 	%f235, [%rd82+28672];
	add.f32 	%f371, %f234, %f235;
	add.s32 	%r197, %r197, 8192;
	add.s32 	%r195, %r195, 16;
	add.s64 	%rd82, %rd82, 65536;
	setp.ne.s32 	%p27, %r195, 0;
	@%p27 bra 	$L__BB4_9;
$L__BB4_10:
	setp.eq.s32 	%p28, %r5, 0;
	@%p28 bra 	$L__BB4_19;
	and.b32  	%r12, %r4, 7;
	setp.lt.u32 	%p29, %r5, 8;
	@%p29 bra 	$L__BB4_13;
	mul.wide.u32 	%rd77, %r197, 8;
	add.s64 	%rd78, %rd2, %rd77;
	ld.global.f32 	%f237, [%rd78];
	add.f32 	%f238, %f371, %f237;
	ld.global.f32 	%f239, [%rd78+4096];
	add.f32 	%f240, %f238, %f239;
	ld.global.f32 	%f241, [%rd78+8192];
	add.f32 	%f242, %f240, %f241;
	ld.global.f32 	%f243, [%rd78+12288];
	add.f32 	%f244, %f242, %f243;
	ld.global.f32 	%f245, [%rd78+16384];
	add.f32 	%f246, %f244, %f245;
	ld.global.f32 	%f247, [%rd78+20480];
	add.f32 	%f248, %f246, %f247;
	ld.global.f32 	%f249, [%rd78+24576];
	add.f32 	%f250, %f248, %f249;
	ld.global.f32 	%f251, [%rd78+28672];
	add.f32 	%f371, %f250, %f251;
	add.s32 	%r197, %r197, 4096;
$L__BB4_13:
	setp.eq.s32 	%p30, %r12, 0;
	@%p30 bra 	$L__BB4_19;
	and.b32  	%r15, %r4, 3;
	setp.lt.u32 	%p31, %r12, 4;
	@%p31 bra 	$L__BB4_16;
	mul.wide.u32 	%rd79, %r197, 8;
	add.s64 	%rd80, %rd2, %rd79;
	ld.global.f32 	%f253, [%rd80];
	add.f32 	%f254, %f371, %f253;
	ld.global.f32 	%f255, [%rd80+4096];
	add.f32 	%f256, %f254, %f255;
	ld.global.f32 	%f257, [%rd80+8192];
	add.f32 	%f258, %f256, %f257;
	ld.global.f32 	%f259, [%rd80+12288];
	add.f32 	%f371, %f258, %f259;
	add.s32 	%r197, %r197, 2048;
$L__BB4_16:
	setp.eq.s32 	%p32, %r15, 0;
	@%p32 bra 	$L__BB4_19;
	mul.wide.u32 	%rd81, %r197, 8;
	add.s64 	%rd83, %rd2, %rd81;
	neg.s32 	%r200, %r15;
$L__BB4_18:
	.pragma "nounroll";
	ld.global.f32 	%f260, [%rd83];
	add.f32 	%f371, %f371, %f260;
	add.s64 	%rd83, %rd83, 4096;
	add.s32 	%r200, %r200, 1;
	setp.ne.s32 	%p33, %r200, 0;
	@%p33 bra 	$L__BB4_18;
$L__BB4_19:
	setp.lt.u32 	%p34, %r51, 512;
	@%p34 bra 	$L__BB4_24;
	// begin inline asm
	mov.u32 %r162, %laneid;
	// end inline asm
	mov.b32 	%r164, %f371;
	mov.b32 	%r165, 1;
	mov.b32 	%r186, 31;
	mov.b32 	%r187, -1;
	// begin inline asm
	shfl.sync.down.b32 %r163, %r164, %r165, %r186, %r187;
	// end inline asm
	setp.gt.s32 	%p58, %r162, 30;
	mov.b32 	%f319, %r163;
	add.f32 	%f320, %f371, %f319;
	selp.f32 	%f321, %f371, %f320, %p58;
	mov.b32 	%r169, %f321;
	mov.b32 	%r170, 2;
	// begin inline asm
	shfl.sync.down.b32 %r168, %r169, %r170, %r186, %r187;
	// end inline asm
	setp.gt.s32 	%p59, %r162, 29;
	mov.b32 	%f322, %r168;
	add.f32 	%f323, %f321, %f322;
	selp.f32 	%f324, %f321, %f323, %p59;
	mov.b32 	%r174, %f324;
	mov.b32 	%r175, 4;
	// begin inline asm
	shfl.sync.down.b32 %r173, %r174, %r175, %r186, %r187;
	// end inline asm
	setp.gt.s32 	%p60, %r162, 27;
	mov.b32 	%f325, %r173;
	add.f32 	%f326, %f324, %f325;
	selp.f32 	%f327, %f324, %f326, %p60;
	mov.b32 	%r179, %f327;
	mov.b32 	%r180, 8;
	// begin inline asm
	shfl.sync.down.b32 %r178, %r179, %r180, %r186, %r187;
	// end inline asm
	setp.gt.s32 	%p61, %r162, 23;
	mov.b32 	%f328, %r178;
	add.f32 	%f329, %f327, %f328;
	selp.f32 	%f330, %f327, %f329, %p61;
	mov.b32 	%r184, %f330;
	mov.b32 	%r185, 16;
	// begin inline asm
	shfl.sync.down.b32 %r183, %r184, %r185, %r186, %r187;
	// end inline asm
	setp.gt.s32 	%p62, %r162, 15;
	mov.b32 	%f331, %r183;
	add.f32 	%f16, %f330, %f331;
	selp.f32 	%f383, %f330, %f16, %p62;
	setp.ne.s32 	%p63, %r162, 0;
	@%p63 bra 	$L__BB4_22;
	shr.u32 	%r188, %r1, 3;
	and.b32  	%r189, %r188, 124;
	mov.u32 	%r190, _ZZN3cub18CUB_300001_SM_10006detail6reduce28DeviceReduceSingleTileKernelINS2_10policy_hubIfjN4cuda3std3__44plusIfEEE10Policy1000EN6thrust24THRUST_300001_SM_1000_NS6detail15normal_iteratorINSD_10device_ptrINSD_7complexIfEEEEEEPfjS9_ff19real_part_extractorEEvT0_T1_T2_T3_T4_T6_E12temp_storage;
	add.s32 	%r191, %r190, %r189;
	st.shared.f32 	[%r191+16], %f16;
$L__BB4_22:
	bar.sync 	0;
	setp.ne.s32 	%p64, %r1, 0;
	@%p64 bra 	$L__BB4_50;
	ld.shared.f32 	%f332, [_ZZN3cub18CUB_300001_SM_10006detail6reduce28DeviceReduceSingleTileKernelINS2_10policy_hubIfjN4cuda3std3__44plusIfEEE10Policy1000EN6thrust24THRUST_300001_SM_1000_NS6detail15normal_iteratorINSD_10device_ptrINSD_7complexIfEEEEEEPfjS9_ff19real_part_extractorEEvT0_T1_T2_T3_T4_T6_E12temp_storage+20];
	add.f32 	%f333, %f383, %f332;
	ld.shared.f32 	%f334, [_ZZN3cub18CUB_300001_SM_10006detail6reduce28DeviceReduceSingleTileKernelINS2_10policy_hubIfjN4cuda3std3__44plusIfEEE10Policy1000EN6thrust24THRUST_300001_SM_1000_NS6detail15normal_iteratorINSD_10device_ptrINSD_7complexIfEEEEEEPfjS9_ff19real_part_extractorEEvT0_T1_T2_T3_T4_T6_E12temp_storage+24];
	add.f32 	%f335, %f333, %f334;
	ld.shared.f32 	%f336, [_ZZN3cub18CUB_300001_SM_10006detail6reduce28DeviceReduceSingleTileKernelINS2_10policy_hubIfjN4cuda3std3__44plusIfEEE10Policy1000EN6thrust24THRUST_300001_SM_1000_NS6detail15normal_iteratorINSD_10device_ptrINSD_7complexIfEEEEEEPfjS9_ff19real_part_extractorEEvT0_T1_T2_T3_T4_T6_E12temp_storage+28];
	add.f32 	%f337, %f335, %f336;
	ld.shared.f32 	%f338, [_ZZN3cub18CUB_300001_SM_10006detail6reduce28DeviceReduceSingleTileKernelINS2_10policy_hubIfjN4cuda3std3__44plusIfEEE10Policy1000EN6thrust24THRUST_300001_SM_1000_NS6detail15normal_iteratorINSD_10device_ptrINSD_7complexIfEEEEEEPfjS9_ff19real_part_extractorEEvT0_T1_T2_T3_T4_T6_E12temp_storage+32];
	add.f32 	%f339, %f337, %f338;
	ld.shared.f32 	%f340, [_ZZN3cub18CUB_300001_SM_10006detail6reduce28DeviceReduceSingleTileKernelINS2_10policy_hubIfjN4cuda3std3__44plusIfEEE10Policy1000EN6thrust24THRUST_300001_SM_1000_NS6detail15normal_iteratorINSD_10device_ptrINSD_7complexIfEEEEEEPfjS9_ff19real_part_extractorEEvT0_T1_T2_T3_T4_T6_E12temp_storage+36];
	add.f32 	%f341, %f339, %f340;
	ld.shared.f32 	%f342, [_ZZN3cub18CUB_300001_SM_10006detail6reduce28DeviceReduceSingleTileKernelINS2_10policy_hubIfjN4cuda3std3__44plusIfEEE10Policy1000EN6thrust24THRUST_300001_SM_1000_NS6detail15normal_iteratorINSD_10device_ptrINSD_7complexIfEEEEEEPfjS9_ff19real_part_extractorEEvT0_T1_T2_T3_T4_T6_E12temp_storage+40];
	add.f32 	%f343, %f341, %f342;
	ld.shared.f32 	%f344, [_ZZN3cub18CUB_300001_SM_10006detail6reduce28DeviceReduceSingleTileKernelINS2_10policy_hubIfjN4cuda3std3__44plusIfEEE10Policy1000EN6thrust24THRUST_300001_SM_1000_NS6detail15normal_iteratorINSD_10device_ptrINSD_7complexIfEEEEEEPfjS9_ff19real_part_extractorEEvT0_T1_T2_T3_T4_T6_E12temp_storage+44];
	add.f32 	%f345, %f343, %f344;
	ld.shared.f32 	%f346, [_ZZN3cub18CUB_300001_SM_10006detail6reduce28DeviceReduceSingleTileKernelINS2_10policy_hubIfjN4cuda3std3__44plusIfEEE10Policy1000EN6thrust24THRUST_300001_SM_1000_NS6detail15normal_iteratorINSD_10device_ptrINSD_7complexIfEEEEEEPfjS9_ff19real_part_extractorEEvT0_T1_T2_T3_T4_T6_E12temp_storage+48];
	add.f32 	%f347, %f345, %f346;
	ld.shared.f32 	%f348, [_ZZN3cub18CUB_300001_SM_10006detail6reduce28DeviceReduceSingleTileKernelINS2_10policy_hubIfjN4cuda3std3__44plusIfEEE10Policy1000EN6thrust24THRUST_300001_SM_1000_NS6detail15normal_iteratorINSD_10device_ptrINSD_7complexIfEEEEEEPfjS9_ff19real_part_extractorEEvT0_T1_T2_T3_T4_T6_E12temp_storage+52];
	add.f32 	%f349, %f347, %f348;
	ld.shared.f32 	%f350, [_ZZN3cub18CUB_300001_SM_10006detail6reduce28DeviceReduceSingleTileKernelINS2_10policy_hubIfjN4cuda3std3__44plusIfEEE10Policy1000EN6thrust24THRUST_300001_SM_1000_NS6detail15normal_iteratorINSD_10device_ptrINSD_7complexIfEEEEEEPfjS9_ff19real_part_extractorEEvT0_T1_T2_T3_T4_T6_E12temp_storage+56];
	add.f32 	%f351, %f349, %f350;
	ld.shared.f32 	%f352, [_ZZN3cub18CUB_300001_SM_10006detail6reduce28DeviceReduceSingleTileKernelINS2_10policy_hubIfjN4cuda3std3__44plusIfEEE10Policy1000EN6thrust24THRUST_300001_SM_1000_NS6detail15normal_iteratorINSD_10device_ptrINSD_7complexIfEEEEEEPfjS9_ff19real_part_extractorEEvT0_T1_T2_T3_T4_T6_E12temp_storage+60];
	add.f32 	%f353, %f351, %f352;
	ld.shared.f32 	%f354, [_ZZN3cub18CUB_300001_SM_10006detail6reduce28DeviceReduceSingleTileKernelINS2_10policy_hubIfjN4cuda3std3__44plusIfEEE10Policy1000EN6thrust24THRUST_300001_SM_1000_NS6detail15normal_iteratorINSD_10device_ptrINSD_7complexIfEEEEEEPfjS9_ff19real_part_extractorEEvT0_T1_T2_T3_T4_T6_E12temp_storage+64];
	add.f32 	%f355, %f353, %f354;
	ld.shared.f32 	%f356, [_ZZN3cub18CUB_300001_SM_10006detail6reduce28DeviceReduceSingleTileKernelINS2_10policy_hubIfjN4cuda3std3__44plusIfEEE10Policy1000EN6thrust24THRUST_300001_SM_1000_NS6detail15normal_iteratorINSD_10device_ptrINSD_7complexIfEEEEEEPfjS9_ff19real_part_extractorEEvT0_T1_T2_T3_T4_T6_E12temp_storage+68];
	add.f32 	%f357, %f355, %f356;
	ld.shared.f32 	%f358, [_ZZN3cub18CUB_300001_SM_10006detail6reduce28DeviceReduceSingleTileKernelINS2_10policy_hubIfjN4cuda3std3__44plusIfEEE10Policy1000EN6thrust24THRUST_300001_SM_1000_NS6detail15normal_iteratorINSD_10device_ptrINSD_7complexIfEEEEEEPfjS9_ff19real_part_extractorEEvT0_T1_T2_T3_T4_T6_E12temp_storage+72];
	add.f32 	%f359, %f357, %f358;
	ld.shared.f32 	%f360, [_ZZN3cub18CUB_300001_SM_10006detail6reduce28DeviceReduceSingleTileKernelINS2_10policy_hubIfjN4cuda3std3__44plusIfEEE10Policy1000EN6thrust24THRUST_300001_SM_1000_NS6detail15normal_iteratorINSD_10device_ptrINSD_7complexIfEEEEEEPfjS9_ff19real_part_extractorEEvT0_T1_T2_T3_T4_T6_E12temp_storage+76];
	add.f32 	%f383, %f359, %f360;
	bra.uni 	$L__BB4_50;
$L__BB4_24:
	// begin inline asm
	mov.u32 %r124, %laneid;
	// end inline asm
	and.b32  	%r150, %r1, 992;
	add.s32 	%r151, %r150, 32;
	setp.gt.u32 	%p35, %r151, %r51;
	not.b32 	%r152, %r150;
	add.s32 	%r153, %r51, %r152;
	selp.b32 	%r148, %r153, 31, %p35;
	mov.b32 	%r126, %f371;
	mov.b32 	%r127, 1;
	mov.b32 	%r149, -1;
	// begin inline asm
	shfl.sync.down.b32 %r125, %r126, %r127, %r148, %r149;
	// end inline asm
	setp.lt.s32 	%p36, %r124, %r148;
	mov.b32 	%f261, %r125;
	add.f32 	%f262, %f371, %f261;
	selp.f32 	%f263, %f262, %f371, %p36;
	mov.b32 	%r131, %f263;
	mov.b32 	%r132, 2;
	// begin inline asm
	shfl.sync.down.b32 %r130, %r131, %r132, %r148, %r149;
	// end inline asm
	add.s32 	%r154, %r124, 2;
	setp.gt.s32 	%p37, %r154, %r148;
	mov.b32 	%f264, %r130;
	add.f32 	%f265, %f263, %f264;
	selp.f32 	%f266, %f263, %f265, %p37;
	mov.b32 	%r136, %f266;
	mov.b32 	%r137, 4;
	// begin inline asm
	shfl.sync.down.b32 %r135, %r136, %r137, %r148, %r149;
	// end inline asm
	add.s32 	%r155, %r124, 4;
	setp.gt.s32 	%p38, %r155, %r148;
	mov.b32 	%f267, %r135;
	add.f32 	%f268, %f266, %f267;
	selp.f32 	%f269, %f266, %f268, %p38;
	mov.b32 	%r141, %f269;
	mov.b32 	%r142, 8;
	// begin inline asm
	shfl.sync.down.b32 %r140, %r141, %r142, %r148, %r149;
	// end inline asm
	add.s32 	%r156, %r124, 8;
	setp.gt.s32 	%p39, %r156, %r148;
	mov.b32 	%f270, %r140;
	add.f32 	%f271, %f269, %f270;
	selp.f32 	%f272, %f269, %f271, %p39;
	mov.b32 	%r146, %f272;
	mov.b32 	%r147, 16;
	// begin inline asm
	shfl.sync.down.b32 %r145, %r146, %r147, %r148, %r149;
	// end inline asm
	add.s32 	%r157, %r124, 16;
	setp.gt.s32 	%p40, %r157, %r148;
	mov.b32 	%f273, %r145;
	add.f32 	%f274, %f272, %f273;
	selp.f32 	%f383, %f272, %f274, %p40;
	setp.ne.s32 	%p41, %r124, 0;
	@%p41 bra 	$L__BB4_26;
	shr.u32 	%r158, %r1, 3;
	and.b32  	%r159, %r158, 124;
	mov.u32 	%r160, _ZZN3cub18CUB_300001_SM_10006detail6reduce28DeviceReduceSingleTileKernelINS2_10policy_hubIfjN4cuda3std3__44plusIfEEE10Policy1000EN6thrust24THRUST_300001_SM_1000_NS6detail15normal_iteratorINSD_10device_ptrINSD_7complexIfEEEEEEPfjS9_ff19real_part_extractorEEvT0_T1_T2_T3_T4_T6_E12temp_storage;
	add.s32 	%r161, %r160, %r159;
	st.shared.f32 	[%r161+16], %f383;
$L__BB4_26:
	bar.sync 	0;
	setp.ne.s32 	%p42, %r1, 0;
	@%p42 bra 	$L__BB4_50;
	setp.gt.u32 	%p43, %r51, 32;
	ld.shared.f32 	%f275, [_ZZN3cub18CUB_300001_SM_10006detail6reduce28DeviceReduceSingleTileKernelINS2_10policy_hubIfjN4cuda3std3__44plusIfEEE10Policy1000EN6thrust24THRUST_300001_SM_1000_NS6detail15normal_iteratorINSD_10device_ptrINSD_7complexIfEEEEEEPfjS9_ff19real_part_extractorEEvT0_T1_T2_T3_T4_T6_E12temp_storage+20];
	add.f32 	%f276, %f383, %f275;
	selp.f32 	%f277, %f276, %f383, %p43;
	setp.gt.u32 	%p44, %r51, 64;
	ld.shared.f32 	%f278, [_ZZN3cub18CUB_300001_SM_10006detail6reduce28DeviceReduceSingleTileKernelINS2_10policy_hubIfjN4cuda3std3__44plusIfEEE10Policy1000EN6thrust24THRUST_300001_SM_1000_NS6detail15normal_iteratorINSD_10device_ptrINSD_7complexIfEEEEEEPfjS9_ff19real_part_extractorEEvT0_T1_T2_T3_T4_T6_E12temp_storage+24];
	add.f32 	%f279, %f278, %f277;
	selp.f32 	%f280, %f279, %f277, %p44;
	setp.gt.u32 	%p45, %r51, 96;
	ld.shared.f32 	%f281, [_ZZN3cub18CUB_300001_SM_10006detail6reduce28DeviceReduceSingleTileKernelINS2_10policy_hubIfjN4cuda3std3__44plusIfEEE10Policy1000EN6thrust24THRUST_300001_SM_1000_NS6detail15normal_iteratorINSD_10device_ptrINSD_7complexIfEEEEEEPfjS9_ff19real_part_extractorEEvT0_T1_T2_T3_T4_T6_E12temp_storage+28];
	add.f32 	%f282, %f281, %f280;
	selp.f32 	%f283, %f282, %f280, %p45;
	setp.gt.u32 	%p46, %r51, 128;
	ld.shared.f32 	%f284, [_ZZN3cub18CUB_300001_SM_10006detail6reduce28DeviceReduceSingleTileKernelINS2_10policy_hubIfjN4cuda3std3__44plusIfEEE10Policy1000EN6thrust24THRUST_300001_SM_1000_NS6detail15normal_iteratorINSD_10device_ptrINSD_7complexIfEEEEEEPfjS9_ff19real_part_extractorEEvT0_T1_T2_T3_T4_T6_E12temp_storage+32];
	add.f32 	%f285, %f284, %f283;
	selp.f32 	%f286, %f285, %f283, %p46;
	setp.gt.u32 	%p47, %r51, 160;
	ld.shared.f32 	%f287, [_ZZN3cub18CUB_300001_SM_10006detail6reduce28DeviceReduceSingleTileKernelINS2_10policy_hubIfjN4cuda3std3__44plusIfEEE10Policy1000EN6thrust24THRUST_300001_SM_1000_NS6detail15normal_iteratorINSD_10device_ptrINSD_7complexIfEEEEEEPfjS9_ff19real_part_extractorEEvT0_T1_T2_T3_T4_T6_E12temp_storage+36];
	add.f32 	%f288, %f287, %f286;
	selp.f32 	%f289, %f288, %f286, %p47;
	setp.gt.u32 	%p48, %r51, 192;
	ld.shared.f32 	%f290, [_ZZN3cub18CUB_300001_SM_10006detail6reduce28DeviceReduceSingleTileKernelINS2_10policy_hubIfjN4cuda3std3__44plusIfEEE10Policy1000EN6thrust24THRUST_300001_SM_1000_NS6detail15normal_iteratorINSD_10device_ptrINSD_7complexIfEEEEEEPfjS9_ff19real_part_extractorEEvT0_T1_T2_T3_T4_T6_E12temp_storage+40];
	add.f32 	%f291, %f290, %f289;
	selp.f32 	%f292, %f291, %f289, %p48;
	setp.gt.u32 	%p49, %r51, 224;
	ld.shared.f32 	%f293, [_ZZN3cub18CUB_300001_SM_10006detail6reduce28DeviceReduceSingleTileKernelINS2_10policy_hubIfjN4cuda3std3__44plusIfEEE10Policy1000EN6thrust24THRUST_300001_SM_1000_NS6detail15normal_iteratorINSD_10device_ptrINSD_7complexIfEEEEEEPfjS9_ff19real_part_extractorEEvT0_T1_T2_T3_T4_T6_E12temp_storage+44];
	add.f32 	%f294, %f293, %f292;
	selp.f32 	%f295, %f294, %f292, %p49;
	setp.gt.u32 	%p50, %r51, 256;
	ld.shared.f32 	%f296, [_ZZN3cub18CUB_300001_SM_10006detail6reduce28DeviceReduceSingleTileKernelINS2_10policy_hubIfjN4cuda3std3__44plusIfEEE10Policy1000EN6thrust24THRUST_300001_SM_1000_NS6detail15normal_iteratorINSD_10device_ptrINSD_7complexIfEEEEEEPfjS9_ff19real_part_extractorEEvT0_T1_T2_T3_T4_T6_E12temp_storage+48];
	add.f32 	%f297, %f296, %f295;
	selp.f32 	%f298, %f297, %f295, %p50;
	setp.gt.u32 	%p51, %r51, 288;
	ld.shared.f32 	%f299, [_ZZN3cub18CUB_300001_SM_10006detail6reduce28DeviceReduceSingleTileKernelINS2_10policy_hubIfjN4cuda3std3__44plusIfEEE10Policy1000EN6thrust24THRUST_300001_SM_1000_NS6detail15normal_iteratorINSD_10device_ptrINSD_7complexIfEEEEEEPfjS9_ff19real_part_extractorEEvT0_T1_T2_T3_T4_T6_E12temp_storage+52];
	add.f32 	%f300, %f299, %f298;
	selp.f32 	%f301, %f300, %f298, %p51;
	setp.gt.u32 	%p52, %r51, 320;
	ld.shared.f32 	%f302, [_ZZN3cub18CUB_300001_SM_10006detail6reduce28DeviceReduceSingleTileKernelINS2_10policy_hubIfjN4cuda3std3__44plusIfEEE10Policy1000EN6thrust24THRUST_300001_SM_1000_NS6detail15normal_iteratorINSD_10device_ptrINSD_7complexIfEEEEEEPfjS9_ff19real_part_extractorEEvT0_T1_T2_T3_T4_T6_E12temp_storage+56];
	add.f32 	%f303, %f302, %f301;
	selp.f32 	%f304, %f303, %f301, %p52;
	setp.gt.u32 	%p53, %r51, 352;
	ld.shared.f32 	%f305, [_ZZN3cub18CUB_300001_SM_10006detail6reduce28DeviceReduceSingleTileKernelINS2_10policy_hubIfjN4cuda3std3__44plusIfEEE10Policy1000EN6thrust24THRUST_300001_SM_1000_NS6detail15normal_iteratorINSD_10device_ptrINSD_7complexIfEEEEEEPfjS9_ff19real_part_extractorEEvT0_T1_T2_T3_T4_T6_E12temp_storage+60];
	add.f32 	%f306, %f305, %f304;
	selp.f32 	%f307, %f306, %f304, %p53;
	setp.gt.u32 	%p54, %r51, 384;
	ld.shared.f32 	%f308, [_ZZN3cub18CUB_300001_SM_10006detail6reduce28DeviceReduceSingleTileKernelINS2_10policy_hubIfjN4cuda3std3__44plusIfEEE10Policy1000EN6thrust24THRUST_300001_SM_1000_NS6detail15normal_iteratorINSD_10device_ptrINSD_7complexIfEEEEEEPfjS9_ff19real_part_extractorEEvT0_T1_T2_T3_T4_T6_E12temp_storage+64];
	add.f32 	%f309, %f308, %f307;
	selp.f32 	%f310, %f309, %f307, %p54;
	setp.gt.u32 	%p55, %r51, 416;
	ld.shared.f32 	%f311, [_ZZN3cub18CUB_300001_SM_10006detail6reduce28DeviceReduceSingleTileKernelINS2_10policy_hubIfjN4cuda3std3__44plusIfEEE10Policy1000EN6thrust24THRUST_300001_SM_1000_NS6detail15normal_iteratorINSD_10device_ptrINSD_7complexIfEEEEEEPfjS9_ff19real_part_extractorEEvT0_T1_T2_T3_T4_T6_E12temp_storage+68];
	add.f32 	%f312, %f311, %f310;
	selp.f32 	%f313, %f312, %f310, %p55;
	setp.gt.u32 	%p56, %r51, 448;
	ld.shared.f32 	%f314, [_ZZN3cub18CUB_300001_SM_10006detail6reduce28DeviceReduceSingleTileKernelINS2_10policy_hubIfjN4cuda3std3__44plusIfEEE10Policy1000EN6thrust24THRUST_300001_SM_1000_NS6detail15normal_iteratorINSD_10device_ptrINSD_7complexIfEEEEEEPfjS9_ff19real_part_extractorEEvT0_T1_T2_T3_T4_T6_E12temp_storage+72];
	add.f32 	%f315, %f314, %f313;
	selp.f32 	%f316, %f315, %f313, %p56;
	setp.gt.u32 	%p57, %r51, 480;
	ld.shared.f32 	%f317, [_ZZN3cub18CUB_300001_SM_10006detail6reduce28DeviceReduceSingleTileKernelINS2_10policy_hubIfjN4cuda3std3__44plusIfEEE10Policy1000EN6thrust24THRUST_300001_SM_1000_NS6detail15normal_iteratorINSD_10device_ptrINSD_7complexIfEEEEEEPfjS9_ff19real_part_extractorEEvT0_T1_T2_T3_T4_T6_E12temp_storage+76];
	add.f32 	%f318, %f317, %f316;
	selp.f32 	%f383, %f318, %f316, %p57;
	bra.uni 	$L__BB4_50;
$L__BB4_28:
	mov.u32 	%r21, %tid.x;
	mul.wide.u32 	%rd11, %r21, 8;
	add.s64 	%rd12, %rd2, %rd11;
	ld.global.f32 	%f43, [%rd12];
	ld.global.f32 	%f44, [%rd12+4096];
	ld.global.f32 	%f45, [%rd12+8192];
	ld.global.f32 	%f46, [%rd12+12288];
	ld.global.f32 	%f47, [%rd12+16384];
	ld.global.f32 	%f48, [%rd12+20480];
	ld.global.f32 	%f49, [%rd12+24576];
	ld.global.f32 	%f50, [%rd12+28672];
	ld.global.f32 	%f51, [%rd12+32768];
	ld.global.f32 	%f52, [%rd12+36864];
	ld.global.f32 	%f53, [%rd12+40960];
	ld.global.f32 	%f54, [%rd12+45056];
	ld.global.f32 	%f55, [%rd12+49152];
	ld.global.f32 	%f56, [%rd12+53248];
	ld.global.f32 	%f57, [%rd12+57344];
	ld.global.f32 	%f58, [%rd12+61440];
	add.f32 	%f59, %f43, %f44;
	add.f32 	%f60, %f45, %f46;
	add.f32 	%f61, %f47, %f48;
	add.f32 	%f62, %f49, %f50;
	add.f32 	%f63, %f51, %f52;
	add.f32 	%f64, %f53, %f54;
	add.f32 	%f65, %f55, %f56;
	add.f32 	%f66, %f57, %f58;
	add.f32 	%f67, %f59, %f60;
	add.f32 	%f68, %f61, %f62;
	add.f32 	%f69, %f63, %f64;
	add.f32 	%f70, %f65, %f66;
	add.f32 	%f71, %f67, %f68;
	add.f32 	%f72, %f69, %f70;
	add.f32 	%f382, %f71, %f72;
	add.s32 	%r22, %r51, -8192;
	setp.lt.u32 	%p3, %r22, 8192;
	mov.b32 	%r202, 8192;
	@%p3 bra 	$L__BB4_32;
	mov.b32 	%r202, 8192;
$L__BB4_30:
	add.s32 	%r54, %r21, %r202;
	mul.wide.u32 	%rd13, %r54, 8;
	add.s64 	%rd14, %rd2, %rd13;
	ld.global.f32 	%f73, [%rd14];
	ld.global.f32 	%f74, [%rd14+4096];
	ld.global.f32 	%f75, [%rd14+8192];
	ld.global.f32 	%f76, [%rd14+12288];
	ld.global.f32 	%f77, [%rd14+16384];
	ld.global.f32 	%f78, [%rd14+20480];
	ld.global.f32 	%f79, [%rd14+24576];
	ld.global.f32 	%f80, [%rd14+28672];
	ld.global.f32 	%f81, [%rd14+32768];
	ld.global.f32 	%f82, [%rd14+36864];
	ld.global.f32 	%f83, [%rd14+40960];
	ld.global.f32 	%f84, [%rd14+45056];
	ld.global.f32 	%f85, [%rd14+49152];
	ld.global.f32 	%f86, [%rd14+53248];
	ld.global.f32 	%f87, [%rd14+57344];
	ld.global.f32 	%f88, [%rd14+61440];
	add.f32 	%f89, %f382, %f73;
	add.f32 	%f90, %f74, %f75;
	add.f32 	%f91, %f76, %f77;
	add.f32 	%f92, %f78, %f79;
	add.f32 	%f93, %f80, %f81;
	add.f32 	%f94, %f82, %f83;
	add.f32 	%f95, %f84, %f85;
	add.f32 	%f96, %f86, %f87;
	add.f32 	%f97, %f89, %f90;
	add.f32 	%f98, %f91, %f92;
	add.f32 	%f99, %f93, %f94;
	add.f32 	%f100, %f95, %f96;
	add.f32 	%f101, %f97, %f98;
	add.f32 	%f102, %f99, %f100;
	add.f32 	%f103, %f101, %f102;
	add.f32 	%f382, %f103, %f88;
	sub.s32 	%r55, %r51, %r202;
	setp.lt.u32 	%p4, %r55, 8192;
	@%p4 bra 	$L__BB4_46;
	add.s32 	%r202, %r202, 8192;
	setp.le.u32 	%p5, %r202, %r22;
	@%p5 bra 	$L__BB4_30;
$L__BB4_32:
	setp.le.u32 	%p6, %r51, %r202;
	sub.s32 	%r56, %r51, %r202;
	setp.ge.s32 	%p7, %r21, %r56;
	or.pred  	%p8, %p6, %p7;
	@%p8 bra 	$L__BB4_46;
	not.b32 	%r58, %r21;
	add.s32 	%r59, %r51, %r58;
	sub.s32 	%r60, %r59, %r202;
	shr.u32 	%r61, %r60, 9;
	add.s32 	%r26, %r61, 1;
	and.b32  	%r27, %r26, 15;
	setp.lt.u32 	%p9, %r60, 7680;
	mov.u32 	%r207, %r21;
	@%p9 bra 	$L__BB4_37;
	or.b32  	%r205, %r21, 4096;
	add.s32 	%r204, %r21, %r202;
	and.b32  	%r62, %r26, 16777200;
	neg.s32 	%r203, %r62;
$L__BB4_35:
	.pragma "nounroll";
	mul.wide.u32 	%rd15, %r204, 8;
	add.s64 	%rd16, %rd2, %rd15;
	ld.global.f32 	%f105, [%rd16];
	add.f32 	%f106, %f382, %f105;
	add.s32 	%r63, %r204, 512;
	mul.wide.u32 	%rd17, %r63, 8;
	add.s64 	%rd18, %rd2, %rd17;
	ld.global.f32 	%f107, [%rd18];
	add.f32 	%f108, %f106, %f107;
	add.s32 	%r64, %r204, 1024;
	mul.wide.u32 	%rd19, %r64, 8;
	add.s64 	%rd20, %rd2, %rd19;
	ld.global.f32 	%f109, [%rd20];
	add.f32 	%f110, %f108, %f109;
	add.s32 	%r65, %r204, 1536;
	mul.wide.u32 	%rd21, %r65, 8;
	add.s64 	%rd22, %rd2, %rd21;
	ld.global.f32 	%f111, [%rd22];
	add.f32 	%f112, %f110, %f111;
	add.s32 	%r66, %r204, 2048;
	mul.wide.u32 	%rd23, %r66, 8;
	add.s64 	%rd24, %rd2, %rd23;
	ld.global.f32 	%f113, [%rd24];
	add.f32 	%f114, %f112, %f113;
	add.s32 	%r67, %r204, 2560;
	mul.wide.u32 	%rd25, %r67, 8;
	add.s64 	%rd26, %rd2, %rd25;
	ld.global.f32 	%f115, [%rd26];
	add.f32 	%f116, %f114, %f115;
	add.s32 	%r68, %r204, 3072;
	mul.wide.u32 	%rd27, %r68, 8;
	add.s64 	%rd28, %rd2, %rd27;
	ld.global.f32 	%f117, [%rd28];
	add.f32 	%f118, %f116, %f117;
	add.s32 	%r69, %r204, 3584;
	mul.wide.u32 	%rd29, %r69, 8;
	add.s64 	%rd30, %rd2, %rd29;
	ld.global.f32 	%f119, [%rd30];
	add.f32 	%f120, %f118, %f119;
	add.s32 	%r70, %r204, 4096;
	mul.wide.u32 	%rd31, %r70, 8;
	add.s64 	%rd32, %rd2, %rd31;
	ld.global.f32 	%f121, [%rd32];
	add.f32 	%f122, %f120, %f121;
	add.s32 	%r71, %r204, 4608;
	mul.wide.u32 	%rd33, %r71, 8;
	add.s64 	%rd34, %rd2, %rd33;
	ld.global.f32 	%f123, [%rd34];
	add.f32 	%f124, %f122, %f123;
	add.s32 	%r72, %r204, 5120;
	mul.wide.u32 	%rd35, %r72, 8;
	add.s64 	%rd36, %rd2, %rd35;
	ld.global.f32 	%f125, [%rd36];
	add.f32 	%f126, %f124, %f125;
	add.s32 	%r73, %r204, 5632;
	mul.wide.u32 	%rd37, %r73, 8;
	add.s64 	%rd38, %rd2, %rd37;
	ld.global.f32 	%f127, [%rd38];
	add.f32 	%f128, %f126, %f127;
	add.s32 	%r74, %r204, 6144;
	mul.wide.u32 	%rd39, %r74, 8;
	add.s64 	%rd40, %rd2, %rd39;
	ld.global.f32 	%f129, [%rd40];
	add.f32 	%f130, %f128, %f129;
	add.s32 	%r75, %r204, 6656;
	mul.wide.u32 	%rd41, %r75, 8;
	add.s64 	%rd42, %rd2, %rd41;
	ld.global.f32 	%f131, [%rd42];
	add.f32 	%f132, %f130, %f131;
	add.s32 	%r76, %r204, 7168;
	mul.wide.u32 	%rd43, %r76, 8;
	add.s64 	%rd44, %rd2, %rd43;
	ld.global.f32 	%f133, [%rd44];
	add.f32 	%f134, %f132, %f133;
	add.s32 	%r77, %r204, 7680;
	mul.wide.u32 	%rd45, %r77, 8;
	add.s64 	%rd46, %rd2, %rd45;
	ld.global.f32 	%f135, [%rd46];
	add.f32 	%f382, %f134, %f135;
	add.s32 	%r205, %r205, 8192;
	add.s32 	%r204, %r204, 8192;
	add.s32 	%r203, %r203, 16;
	setp.ne.s32 	%p10, %r203, 0;
	@%p10 bra 	$L__BB4_35;
	add.s32 	%r207, %r205, -4096;
$L__BB4_37:
	setp.eq.s32 	%p11, %r27, 0;
	@%p11 bra 	$L__BB4_46;
	and.b32  	%r39, %r26, 7;
	setp.lt.u32 	%p12, %r27, 8;
	@%p12 bra 	$L__BB4_40;
	add.s32 	%r78, %r207, %r202;
	mul.wide.u32 	%rd47, %r78, 8;
	add.s64 	%rd48, %rd2, %rd47;
	ld.global.f32 	%f137, [%rd48];
	add.f32 	%f138, %f382, %f137;
	add.s32 	%r79, %r78, 512;
	mul.wide.u32 	%rd49, %r79, 8;
	add.s64 	%rd50, %rd2, %rd49;
	ld.global.f32 	%f139, [%rd50];
	add.f32 	%f140, %f138, %f139;
	add.s32 	%r80, %r78, 1024;
	mul.wide.u32 	%rd51, %r80, 8;
	add.s64 	%rd52, %rd2, %rd51;
	ld.global.f32 	%f141, [%rd52];
	add.f32 	%f142, %f140, %f141;
	add.s32 	%r81, %r78, 1536;
	mul.wide.u32 	%rd53, %r81, 8;
	add.s64 	%rd54, %rd2, %rd53;
	ld.global.f32 	%f143, [%rd54];
	add.f32 	%f144, %f142, %f143;
	add.s32 	%r82, %r78, 2048;
	mul.wide.u32 	%rd55, %r82, 8;
	add.s64 	%rd56, %rd2, %rd55;
	ld.global.f32 	%f145, [%rd56];
	add.f32 	%f146, %f144, %f145;
	add.s32 	%r83, %r78, 2560;
	mul.wide.u32 	%rd57, %r83, 8;
	add.s64 	%rd58, %rd2, %rd57;
	ld.global.f32 	%f147, [%rd58];
	add.f32 	%f148, %f146, %f147;
	add.s32 	%r84, %r78, 3072;
	mul.wide.u32 	%rd59, %r84, 8;
	add.s64 	%rd60, %rd2, %rd59;
	ld.global.f32 	%f149, [%rd60];
	add.f32 	%f150, %f148, %f149;
	add.s32 	%r85, %r78, 3584;
	mul.wide.u32 	%rd61, %r85, 8;
	add.s64 	%rd62, %rd2, %rd61;
	ld.global.f32 	%f151, [%rd62];
	add.f32 	%f382, %f150, %f151;
	add.s32 	%r207, %r207, 4096;
$L__BB4_40:
	setp.eq.s32 	%p13, %r39, 0;
	@%p13 bra 	$L__BB4_46;
	and.b32  	%r42, %r26, 3;
	setp.lt.u32 	%p14, %r39, 4;
	@%p14 bra 	$L__BB4_43;
	add.s32 	%r86, %r207, %r202;
	mul.wide.u32 	%rd63, %r86, 8;
	add.s64 	%rd64, %rd2, %rd63;
	ld.global.f32 	%f153, [%rd64];
	add.f32 	%f154, %f382, %f153;
	add.s32 	%r87, %r86, 512;
	mul.wide.u32 	%rd65, %r87, 8;
	add.s64 	%rd66, %rd2, %rd65;
	ld.global.f32 	%f155, [%rd66];
	add.f32 	%f156, %f154, %f155;
	add.s32 	%r88, %r86, 1024;
	mul.wide.u32 	%rd67, %r88, 8;
	add.s64 	%rd68, %rd2, %rd67;
	ld.global.f32 	%f157, [%rd68];
	add.f32 	%f158, %f156, %f157;
	add.s32 	%r89, %r86, 1536;
	mul.wide.u32 	%rd69, %r89, 8;
	add.s64 	%rd70, %rd2, %rd69;
	ld.global.f32 	%f159, [%rd70];
	add.f32 	%f382, %f158, %f159;
	add.s32 	%r207, %r207, 2048;
$L__BB4_43:
	setp.eq.s32 	%p15, %r42, 0;
	@%p15 bra 	$L__BB4_46;
	add.s32 	%r210, %r207, %r202;
	neg.s32 	%r209, %r42;
$L__BB4_45:
	.pragma "nounroll";
	mul.wide.u32 	%rd71, %r210, 8;
	add.s64 	%rd72, %rd2, %rd71;
	ld.global.f32 	%f160, [%rd72];
	add.f32 	%f382, %f382, %f160;
	add.s32 	%r210, %r210, 512;
	add.s32 	%r209, %r209, 1;
	setp.ne.s32 	%p16, %r209, 0;
	@%p16 bra 	$L__BB4_45;
$L__BB4_46:
	// begin inline asm
	mov.u32 %r90, %laneid;
	// end inline asm
	mov.b32 	%r92, %f382;
	mov.b32 	%r93, 1;
	mov.b32 	%r114, 31;
	mov.b32 	%r115, -1;
	// begin inline asm
	shfl.sync.down.b32 %r91, %r92, %r93, %r114, %r115;
	// end inline asm
	setp.gt.s32 	%p17, %r90, 30;
	mov.b32 	%f161, %r91;
	add.f32 	%f162, %f382, %f161;
	selp.f32 	%f163, %f382, %f162, %p17;
	mov.b32 	%r97, %f163;
	mov.b32 	%r98, 2;
	// begin inline asm
	shfl.sync.down.b32 %r96, %r97, %r98, %r114, %r115;
	// end inline asm
	setp.gt.s32 	%p18, %r90, 29;
	mov.b32 	%f164, %r96;
	add.f32 	%f165, %f163, %f164;
	selp.f32 	%f166, %f163, %f165, %p18;
	mov.b32 	%r102, %f166;
	mov.b32 	%r103, 4;
	// begin inline asm
	shfl.sync.down.b32 %r101, %r102, %r103, %r114, %r115;
	// end inline asm
	setp.gt.s32 	%p19, %r90, 27;
	mov.b32 	%f167, %r101;
	add.f32 	%f168, %f166, %f167;
	selp.f32 	%f169, %f166, %f168, %p19;
	mov.b32 	%r107, %f169;
	mov.b32 	%r108, 8;
	// begin inline asm
	shfl.sync.down.b32 %r106, %r107, %r108, %r114, %r115;
	// end inline asm
	setp.gt.s32 	%p20, %r90, 23;
	mov.b32 	%f170, %r106;
	add.f32 	%f171, %f169, %f170;
	selp.f32 	%f172, %f169, %f171, %p20;
	mov.b32 	%r112, %f172;
	mov.b32 	%r113, 16;
	// begin inline asm
	shfl.sync.down.b32 %r111, %r112, %r113, %r114, %r115;
	// end inline asm
	setp.gt.s32 	%p21, %r90, 15;
	mov.b32 	%f173, %r111;
	add.f32 	%f38, %f172, %f173;
	selp.f32 	%f383, %f172, %f38, %p21;
	setp.ne.s32 	%p22, %r90, 0;
	@%p22 bra 	$L__BB4_48;
	shr.u32 	%r116, %r21, 3;
	and.b32  	%r117, %r116, 124;
	mov.u32 	%r118, _ZZN3cub18CUB_300001_SM_10006detail6reduce28DeviceReduceSingleTileKernelINS2_10policy_hubIfjN4cuda3std3__44plusIfEEE10Policy1000EN6thrust24THRUST_300001_SM_1000_NS6detail15normal_iteratorINSD_10device_ptrINSD_7complexIfEEEEEEPfjS9_ff19real_part_extractorEEvT0_T1_T2_T3_T4_T6_E12temp_storage;
	add.s32 	%r119, %r118, %r117;
	st.shared.f32 	[%r119+16], %f38;
$L__BB4_48:
	bar.sync 	0;
	setp.ne.s32 	%p23, %r21, 0;
	@%p23 bra 	$L__BB4_50;
	ld.shared.f32 	%f174, [_ZZN3cub18CUB_300001_SM_10006detail6reduce28DeviceReduceSingleTileKernelINS2_10policy_hubIfjN4cuda3std3__44plusIfEEE10Policy1000EN6thrust24THRUST_300001_SM_1000_NS6detail15normal_iteratorINSD_10device_ptrINSD_7complexIfEEEEEEPfjS9_ff19real_part_extractorEEvT0_T1_T2_T3_T4_T6_E12temp_storage+20];
	add.f32 	%f175, %f383, %f174;
	ld.shared.f32 	%f176, [_ZZN3cub18CUB_300001_SM_10006detail6reduce28DeviceReduceSingleTileKernelINS2_10policy_hubIfjN4cuda3std3__44plusIfEEE10Policy1000EN6thrust24THRUST_300001_SM_1000_NS6detail15normal_iteratorINSD_10device_ptrINSD_7complexIfEEEEEEPfjS9_ff19real_part_extractorEEvT0_T1_T2_T3_T4_T6_E12temp_storage+24];
	add.f32 	%f177, %f175, %f176;
	ld.shared.f32 	%f178, [_ZZN3cub18CUB_300001_SM_10006detail6reduce28DeviceReduceSingleTileKernelINS2_10policy_hubIfjN4cuda3std3__44plusIfEEE10Policy1000EN6thrust24THRUST_300001_SM_1000_NS6detail15normal_iteratorINSD_10device_ptrINSD_7complexIfEEEEEEPfjS9_ff19real_part_extractorEEvT0_T1_T2_T3_T4_T6_E12temp_storage+28];
	add.f32 	%f179, %f177, %f178;
	ld.shared.f32 	%f180, [_ZZN3cub18CUB_300001_SM_10006detail6reduce28DeviceReduceSingleTileKernelINS2_10policy_hubIfjN4cuda3std3__44plusIfEEE10Policy1000EN6thrust24THRUST_300001_SM_1000_NS6detail15normal_iteratorINSD_10device_ptrINSD_7complexIfEEEEEEPfjS9_ff19real_part_extractorEEvT0_T1_T2_T3_T4_T6_E12temp_storage+32];
	add.f32 	%f181, %f179, %f180;
	ld.shared.f32 	%f182, [_ZZN3cub18CUB_300001_SM_10006detail6reduce28DeviceReduceSingleTileKernelINS2_10policy_hubIfjN4cuda3std3__44plusIfEEE10Policy1000EN6thrust24THRUST_300001_SM_1000_NS6detail15normal_iteratorINSD_10device_ptrINSD_7complexIfEEEEEEPfjS9_ff19real_part_extractorEEvT0_T1_T2_T3_T4_T6_E12temp_storage+36];
	add.f32 	%f183, %f181, %f182;
	ld.shared.f32 	%f184, [_ZZN3cub18CUB_300001_SM_10006detail6reduce28DeviceReduceSingleTileKernelINS2_10policy_hubIfjN4cuda3std3__44plusIfEEE10Policy1000EN6thrust24THRUST_300001_SM_1000_NS6detail15normal_iteratorINSD_10device_ptrINSD_7complexIfEEEEEEPfjS9_ff19real_part_extractorEEvT0_T1_T2_T3_T4_T6_E12temp_storage+40];
	add.f32 	%f185, %f183, %f184;
	ld.shared.f32 	%f186, [_ZZN3cub18CUB_300001_SM_10006detail6reduce28DeviceReduceSingleTileKernelINS2_10policy_hubIfjN4cuda3std3__44plusIfEEE10Policy1000EN6thrust24THRUST_300001_SM_1000_NS6detail15normal_iteratorINSD_10device_ptrINSD_7complexIfEEEEEEPfjS9_ff19real_part_extractorEEvT0_T1_T2_T3_T4_T6_E12temp_storage+44];
	add.f32 	%f187, %f185, %f186;
	ld.shared.f32 	%f188, [_ZZN3cub18CUB_300001_SM_10006detail6reduce28DeviceReduceSingleTileKernelINS2_10policy_hubIfjN4cuda3std3__44plusIfEEE10Policy1000EN6thrust24THRUST_300001_SM_1000_NS6detail15normal_iteratorINSD_10device_ptrINSD_7complexIfEEEEEEPfjS9_ff19real_part_extractorEEvT0_T1_T2_T3_T4_T6_E12temp_storage+48];
	add.f32 	%f189, %f187, %f188;
	ld.shared.f32 	%f190, [_ZZN3cub18CUB_300001_SM_10006detail6reduce28DeviceReduceSingleTileKernelINS2_10policy_hubIfjN4cuda3std3__44plusIfEEE10Policy1000EN6thrust24THRUST_300001_SM_1000_NS6detail15normal_iteratorINSD_10device_ptrINSD_7complexIfEEEEEEPfjS9_ff19real_part_extractorEEvT0_T1_T2_T3_T4_T6_E12temp_storage+52];
	add.f32 	%f191, %f189, %f190;
	ld.shared.f32 	%f192, [_ZZN3cub18CUB_300001_SM_10006detail6reduce28DeviceReduceSingleTileKernelINS2_10policy_hubIfjN4cuda3std3__44plusIfEEE10Policy1000EN6thrust24THRUST_300001_SM_1000_NS6detail15normal_iteratorINSD_10device_ptrINSD_7complexIfEEEEEEPfjS9_ff19real_part_extractorEEvT0_T1_T2_T3_T4_T6_E12temp_storage+56];
	add.f32 	%f193, %f191, %f192;
	ld.shared.f32 	%f194, [_ZZN3cub18CUB_300001_SM_10006detail6reduce28DeviceReduceSingleTileKernelINS2_10policy_hubIfjN4cuda3std3__44plusIfEEE10Policy1000EN6thrust24THRUST_300001_SM_1000_NS6detail15normal_iteratorINSD_10device_ptrINSD_7complexIfEEEEEEPfjS9_ff19real_part_extractorEEvT0_T1_T2_T3_T4_T6_E12temp_storage+60];
	add.f32 	%f195, %f193, %f194;
	ld.shared.f32 	%f196, [_ZZN3cub18CUB_300001_SM_10006detail6reduce28DeviceReduceSingleTileKernelINS2_10policy_hubIfjN4cuda3std3__44plusIfEEE10Policy1000EN6thrust24THRUST_300001_SM_1000_NS6detail15normal_iteratorINSD_10device_ptrINSD_7complexIfEEEEEEPfjS9_ff19real_part_extractorEEvT0_T1_T2_T3_T4_T6_E12temp_storage+64];
	add.f32 	%f197, %f195, %f196;
	ld.shared.f32 	%f198, [_ZZN3cub18CUB_300001_SM_10006detail6reduce28DeviceReduceSingleTileKernelINS2_10policy_hubIfjN4cuda3std3__44plusIfEEE10Policy1000EN6thrust24THRUST_300001_SM_1000_NS6detail15normal_iteratorINSD_10device_ptrINSD_7complexIfEEEEEEPfjS9_ff19real_part_extractorEEvT0_T1_T2_T3_T4_T6_E12temp_storage+68];
	add.f32 	%f199, %f197, %f198;
	ld.shared.f32 	%f200, [_ZZN3cub18CUB_300001_SM_10006detail6reduce28DeviceReduceSingleTileKernelINS2_10policy_hubIfjN4cuda3std3__44plusIfEEE10Policy1000EN6thrust24THRUST_300001_SM_1000_NS6detail15normal_iteratorINSD_10device_ptrINSD_7complexIfEEEEEEPfjS9_ff19real_part_extractorEEvT0_T1_T2_T3_T4_T6_E12temp_storage+72];
	add.f32 	%f201, %f199, %f200;
	ld.shared.f32 	%f202, [_ZZN3cub18CUB_300001_SM_10006detail6reduce28DeviceReduceSingleTileKernelINS2_10policy_hubIfjN4cuda3std3__44plusIfEEE10Policy1000EN6thrust24THRUST_300001_SM_1000_NS6detail15normal_iteratorINSD_10device_ptrINSD_7complexIfEEEEEEPfjS9_ff19real_part_extractorEEvT0_T1_T2_T3_T4_T6_E12temp_storage+76];
	add.f32 	%f383, %f201, %f202;
$L__BB4_50:
	mov.u32 	%r192, %tid.x;
	setp.ne.s32 	%p65, %r192, 0;
	@%p65 bra 	$L__BB4_52;
	add.f32 	%f361, %f42, %f383;
	st.global.f32 	[%rd1], %f361;
$L__BB4_52:
	ret;

}
	// .globl	_ZN3cub18CUB_300001_SM_10006detail6reduce18DeviceReduceKernelINS2_10policy_hubIfjN4cuda3std3__44plusIfEEE10Policy1000EN6thrust24THRUST_300001_SM_1000_NS6detail15normal_iteratorINSD_10device_ptrINSD_7complexIfEEEEEEjS9_f19real_part_extractorEEvT0_PT3_T1_NS0_13GridEvenShareISP_EET2_T4_
.visible .entry _ZN3cub18CUB_300001_SM_10006detail6reduce18DeviceReduceKernelINS2_10policy_hubIfjN4cuda3std3__44plusIfEEE10Policy1000EN6thrust24THRUST_300001_SM_1000_NS6detail15normal_iteratorINSD_10device_ptrINSD_7complexIfEEEEEEjS9_f19real_part_extractorEEvT0_PT3_T1_NS0_13GridEvenShareISP_EET2_T4_(
	.param .align 8 .b8 _ZN3cub18CUB_300001_SM_10006detail6reduce18DeviceReduceKernelINS2_10policy_hubIfjN4cuda3std3__44plusIfEEE10Policy1000EN6thrust24THRUST_300001_SM_1000_NS6detail15normal_iteratorINSD_10device_ptrINSD_7complexIfEEEEEEjS9_f19real_part_extractorEEvT0_PT3_T1_NS0_13GridEvenShareISP_EET2_T4__param_0[8],
	.param .u64 .ptr .align 1 _ZN3cub18CUB_300001_SM_10006detail6reduce18DeviceReduceKernelINS2_10policy_hubIfjN4cuda3std3__44plusIfEEE10Policy1000EN6thrust24THRUST_300001_SM_1000_NS6detail15normal_iteratorINSD_10device_ptrINSD_7complexIfEEEEEEjS9_f19real_part_extractorEEvT0_PT3_T1_NS0_13GridEvenShareISP_EET2_T4__param_1,
	.param .u32 _ZN3cub18CUB_300001_SM_10006detail6reduce18DeviceReduceKernelINS2_10policy_hubIfjN4cuda3std3__44plusIfEEE10Policy1000EN6thrust24THRUST_300001_SM_1000_NS6detail15normal_iteratorINSD_10device_ptrINSD_7complexIfEEEEEEjS9_f19real_part_extractorEEvT0_PT3_T1_NS0_13GridEvenShareISP_EET2_T4__param_2,
	.param .align 4 .b8 _ZN3cub18CUB_300001_SM_10006detail6reduce18DeviceReduceKernelINS2_10policy_hubIfjN4cuda3std3__44plusIfEEE10Policy1000EN6thrust24THRUST_300001_SM_1000_NS6detail15normal_iteratorINSD_10device_ptrINSD_7complexIfEEEEEEjS9_f19real_part_extractorEEvT0_PT3_T1_NS0_13GridEvenShareISP_EET2_T4__param_3[40],
	.param .align 1 .b8 _ZN3cub18CUB_300001_SM_10006detail6reduce18DeviceReduceKernelINS2_10policy_hubIfjN4cuda3std3__44plusIfEEE10Policy1000EN6thrust24THRUST_300001_SM_1000_NS6detail15normal_iteratorINSD_10device_ptrINSD_7complexIfEEEEEEjS9_f19real_part_extractorEEvT0_PT3_T1_NS0_13GridEvenShareISP_EET2_T4__param_4[1],
	.param .align 1 .b8 _ZN3cub18CUB_300001_SM_10006detail6reduce18DeviceReduceKernelINS2_10policy_hubIfjN4cuda3std3__44plusIfEEE10Policy1000EN6thrust24THRUST_300001_SM_1000_NS6detail15normal_iteratorINSD_10device_ptrINSD_7complexIfEEEEEEjS9_f19real_part_extractorEEvT0_PT3_T1_NS0_13GridEvenShareISP_EET2_T4__param_5[1]
)
.maxntid 512
{
	.reg .pred 	%p<65>;
	.reg .b16 	%rs<4>;
	.reg .b32 	%r<279>;
	.reg .b32 	%f<380>;
	.reg .b64 	%rd<130>;
	// demoted variable
	.shared .align 4 .b8 _ZZN3cub18CUB_300001_SM_10006detail6reduce18DeviceReduceKernelINS2_10policy_hubIfjN4cuda3std3__44plusIfEEE10Policy1000EN6thrust24THRUST_300001_SM_1000_NS6detail15normal_iteratorINSD_10device_ptrINSD_7complexIfEEEEEEjS9_f19real_part_extractorEEvT0_PT3_T1_NS0_13GridEvenShareISP_EET2_T4_E12temp_storage[84];
	ld.param.u32 	%r1, [_ZN3cub18CUB_300001_SM_10006detail6reduce18DeviceReduceKernelINS2_10policy_hubIfjN4cuda3std3__44plusIfEEE10Policy1000EN6thrust24THRUST_300001_SM_1000_NS6detail15normal_iteratorINSD_10device_ptrINSD_7complexIfEEEEEEjS9_f19real_part_extractorEEvT0_PT3_T1_NS0_13GridEvenShareISP_EET2_T4__param_3+20];
	ld.param.u32 	%r2, [_ZN3cub18CUB_300001_SM_10006detail6reduce18DeviceReduceKernelINS2_10policy_hubIfjN4cuda3std3__44plusIfEEE10Policy1000EN6thrust24THRUST_300001_SM_1000_NS6detail15normal_iteratorINSD_10device_ptrINSD_7complexIfEEEEEEjS9_f19real_part_extractorEEvT0_PT3_T1_NS0_13GridEvenShareISP_EET2_T4__param_3+24];
	ld.param.u64 	%rd3, [_ZN3cub18CUB_300001_SM_10006detail6reduce18DeviceReduceKernelINS2_10policy_hubIfjN4cuda3std3__44plusIfEEE10Policy1000EN6thrust24THRUST_300001_SM_1000_NS6detail15normal_iteratorINSD_10device_ptrINSD_7complexIfEEEEEEjS9_f19real_part_extractorEEvT0_PT3_T1_NS0_13GridEvenShareISP_EET2_T4__param_0];
	cvta.to.global.u64 	%rd1, %rd3;
	mov.u32 	%r3, %ctaid.x;
	shl.b32 	%r4, %r2, 13;
	shl.b32 	%r270, %r3, 13;
	sub.s32 	%r6, %r1, %r270;
	setp.gt.u32 	%p1, %r6, 8191;
	@%p1 bra 	$L__BB5_26;
	mov.u32 	%r7, %tid.x;
	setp.ge.u32 	%p23, %r7, %r6;
	mov.f32 	%f368, 0f00000000;
	mov.u32 	%r261, %r7;
	@%p23 bra 	$L__BB5_3;
	add.s32 	%r155, %r270, %r7;
	mul.wide.u32 	%rd66, %r155, 8;
	add.s64 	%rd67, %rd1, %rd66;
	ld.global.f32 	%f368, [%rd67];
	add.s32 	%r261, %r7, 512;
$L__BB5_3:
	setp.ge.u32 	%p24, %r261, %r6;
	@%p24 bra 	$L__BB5_17;
	not.b32 	%r156, %r261;
	add.s32 	%r157, %r1, %r156;
	sub.s32 	%r158, %r157, %r270;
	shr.u32 	%r159, %r158, 9;
	add.s32 	%r10, %r159, 1;
	and.b32  	%r11, %r10, 15;
	setp.lt.u32 	%p25, %r158, 7680;
	@%p25 bra 	$L__BB5_8;
	or.b32  	%r260, %r261, 4096;
	add.s32 	%r259, %r261, %r270;
	and.b32  	%r160, %r10, 16777200;
	neg.s32 	%r258, %r160;
$L__BB5_6:
	.pragma "nounroll";
	mul.wide.u32 	%rd68, %r259, 8;
	add.s64 	%rd69, %rd1, %rd68;
	ld.global.f32 	%f203, [%rd69];
	add.f32 	%f204, %f368, %f203;
	add.s32 	%r161, %r259, 512;
	mul.wide.u32 	%rd70, %r161, 8;
	add.s64 	%rd71, %rd1, %rd70;
	ld.global.f32 	%f205, [%rd71];
	add.f32 	%f206, %f204, %f205;
	add.s32 	%r162, %r259, 1024;
	mul.wide.u32 	%rd72, %r162, 8;
	add.s64 	%rd73, %rd1, %rd72;
	ld.global.f32 	%f207, [%rd73];
	add.f32 	%f208, %f206, %f207;
	add.s32 	%r163, %r259, 1536;
	mul.wide.u32 	%rd74, %r163, 8;
	add.s64 	%rd75, %rd1, %rd74;
	ld.global.f32 	%f209, [%rd75];
	add.f32 	%f210, %f208, %f209;
	add.s32 	%r164, %r259, 2048;
	mul.wide.u32 	%rd76, %r164, 8;
	add.s64 	%rd77, %rd1, %rd76;
	ld.global.f32 	%f211, [%rd77];
	add.f32 	%f212, %f210, %f211;
	add.s32 	%r165, %r259, 2560;
	mul.wide.u32 	%rd78, %r165, 8;
	add.s64 	%rd79, %rd1, %rd78;
	ld.global.f32 	%f213, [%rd79];
	add.f32 	%f214, %f212, %f213;
	add.s32 	%r166, %r259, 3072;
	mul.wide.u32 	%rd80, %r166, 8;
	add.s64 	%rd81, %rd1, %rd80;
	ld.global.f32 	%f215, [%rd81];
	add.f32 	%f216, %f214, %f215;
	add.s32 	%r167, %r259, 3584;
	mul.wide.u32 	%rd82, %r167, 8;
	add.s64 	%rd83, %rd1, %rd82;
	ld.global.f32 	%f217, [%rd83];
	add.f32 	%f218, %f216, %f217;
	add.s32 	%r168, %r259, 4096;
	mul.wide.u32 	%rd84, %r168, 8;
	add.s64 	%rd85, %rd1, %rd84;
	ld.global.f32 	%f219, [%rd85];
	add.f32 	%f220, %f218, %f219;
	add.s32 	%r169, %r259, 4608;
	mul.wide.u32 	%rd86, %r169, 8;
	add.s64 	%rd87, %rd1, %rd86;
	ld.global.f32 	%f221, [%rd87];
	add.f32 	%f222, %f220, %f221;
	add.s32 	%r170, %r259, 5120;
	mul.wide.u32 	%rd88, %r170, 8;
	add.s64 	%rd89, %rd1, %rd88;
	ld.global.f32 	%f223, [%rd89];
	add.f32 	%f224, %f222, %f223;
	add.s32 	%r171, %r259, 5632;
	mul.wide.u32 	%rd90, %r171, 8;
	add.s64 	%rd91, %rd1, %rd90;
	ld.global.f32 	%f225, [%rd91];
	add.f32 	%f226, %f224, %f225;
	add.s32 	%r172, %r259, 6144;
	mul.wide.u32 	%rd92, %r172, 8;
	add.s64 	%rd93, %rd1, %rd92;
	ld.global.f32 	%f227, [%rd93];
	add.f32 	%f228, %f226, %f227;
	add.s32 	%r173, %r259, 6656;
	mul.wide.u32 	%rd94, %r173, 8;
	add.s64 	%rd95, %rd1, %rd94;
	ld.global.f32 	%f229, [%rd95];
	add.f32 	%f230, %f228, %f229;
	add.s32 	%r174, %r259, 7168;
	mul.wide.u32 	%rd96, %r174, 8;
	add.s64 	%rd97, %rd1, %rd96;
	ld.global.f32 	%f231, [%rd97];
	add.f32 	%f232, %f230, %f231;
	add.s32 	%r175, %r259, 7680;
	mul.wide.u32 	%rd98, %r175, 8;
	add.s64 	%rd99, %rd1, %rd98;
	ld.global.f32 	%f233, [%rd99];
	add.f32 	%f368, %f232, %f233;
	add.s32 	%r260, %r260, 8192;
	add.s32 	%r259, %r259, 8192;
	add.s32 	%r258, %r258, 16;
	setp.ne.s32 	%p26, %r258, 0;
	@%p26 bra 	$L__BB5_6;
	add.s32 	%r261, %r260, -4096;
$L__BB5_8:
	setp.eq.s32 	%p27, %r11, 0;
	@%p27 bra 	$L__BB5_17;
	and.b32  	%r23, %r10, 7;
	setp.lt.u32 	%p28, %r11, 8;
	@%p28 bra 	$L__BB5_11;
	add.s32 	%r176, %r270, %r261;
	mul.wide.u32 	%rd100, %r176, 8;
	add.s64 	%rd101, %rd1, %rd100;
	ld.global.f32 	%f235, [%rd101];
	add.f32 	%f236, %f368, %f235;
	add.s32 	%r177, %r176, 512;
	mul.wide.u32 	%rd102, %r177, 8;
	add.s64 	%rd103, %rd1, %rd102;
	ld.global.f32 	%f237, [%rd103];
	add.f32 	%f238, %f236, %f237;
	add.s32 	%r178, %r176, 1024;
	mul.wide.u32 	%rd104, %r178, 8;
	add.s64 	%rd105, %rd1, %rd104;
	ld.global.f32 	%f239, [%rd105];
	add.f32 	%f240, %f238, %f239;
	add.s32 	%r179, %r176, 1536;
	mul.wide.u32 	%rd106, %r179, 8;
	add.s64 	%rd107, %rd1, %rd106;
	ld.global.f32 	%f241, [%rd107];
	add.f32 	%f242, %f240, %f241;
	add.s32 	%r180, %r176, 2048;
	mul.wide.u32 	%rd108, %r180, 8;
	add.s64 	%rd109, %rd1, %rd108;
	ld.global.f32 	%f243, [%rd109];
	add.f32 	%f244, %f242, %f243;
	add.s32 	%r181, %r176, 2560;
	mul.wide.u32 	%rd110, %r181, 8;
	add.s64 	%rd111, %rd1, %rd110;
	ld.global.f32 	%f245, [%rd111];
	add.f32 	%f246, %f244, %f245;
	add.s32 	%r182, %r176, 3072;
	mul.wide.u32 	%rd112, %r182, 8;
	add.s64 	%rd113, %rd1, %rd112;
	ld.global.f32 	%f247, [%rd113];
	add.f32 	%f248, %f246, %f247;
	add.s32 	%r183, %r176, 3584;
	mul.wide.u32 	%rd114, %r183, 8;
	add.s64 	%rd115, %rd1, %rd114;
	ld.global.f32 	%f249, [%rd115];
	add.f32 	%f368, %f248, %f249;
	add.s32 	%r261, %r261, 4096;
$L__BB5_11:
	setp.eq.s32 	%p29, %r23, 0;
	@%p29 bra 	$L__BB5_17;
	and.b32  	%r26, %r10, 3;
	setp.lt.u32 	%p30, %r23, 4;
	@%p30 bra 	$L__BB5_14;
	add.s32 	%r184, %r270, %r261;
	mul.wide.u32 	%rd116, %r184, 8;
	add.s64 	%rd117, %rd1, %rd116;
	ld.global.f32 	%f251, [%rd117];
	add.f32 	%f252, %f368, %f251;
	add.s32 	%r185, %r184, 512;
	mul.wide.u32 	%rd118, %r185, 8;
	add.s64 	%rd119, %rd1, %rd118;
	ld.global.f32 	%f253, [%rd119];
	add.f32 	%f254, %f252, %f253;
	add.s32 	%r186, %r184, 1024;
	mul.wide.u32 	%rd120, %r186, 8;
	add.s64 	%rd121, %rd1, %rd120;
	ld.global.f32 	%f255, [%rd121];
	add.f32 	%f256, %f254, %f255;
	add.s32 	%r187, %r184, 1536;
	mul.wide.u32 	%rd122, %r187, 8;
	add.s64 	%rd123, %rd1, %rd122;
	ld.global.f32 	%f257, [%rd123];
	add.f32 	%f368, %f256, %f257;
	add.s32 	%r261, %r261, 2048;
$L__BB5_14:
	setp.eq.s32 	%p31, %r26, 0;
	@%p31 bra 	$L__BB5_17;
	add.s32 	%r265, %r261, %r270;
	neg.s32 	%r264, %r26;
$L__BB5_16:
	.pragma "nounroll";
	mul.wide.u32 	%rd124, %r265, 8;
	add.s64 	%rd125, %rd1, %rd124;
	ld.global.f32 	%f258, [%rd125];
	add.f32 	%f368, %f368, %f258;
	add.s32 	%r265, %r265, 512;
	add.s32 	%r264, %r264, 1;
	setp.ne.s32 	%p32, %r264, 0;
	@%p32 bra 	$L__BB5_16;
$L__BB5_17:
	setp.lt.u32 	%p33, %r6, 512;
	@%p33 bra 	$L__BB5_22;
	// begin inline asm
	mov.u32 %r226, %laneid;
	// end inline asm
	mov.b32 	%r228, %f368;
	mov.b32 	%r229, 1;
	mov.b32 	%r250, 31;
	mov.b32 	%r251, -1;
	// begin inline asm
	shfl.sync.down.b32 %r227, %r228, %r229, %r250, %r251;
	// end inline asm
	setp.gt.s32 	%p57, %r226, 30;
	mov.b32 	%f317, %r227;
	add.f32 	%f318, %f368, %f317;
	selp.f32 	%f319, %f368, %f318, %p57;
	mov.b32 	%r233, %f319;
	mov.b32 	%r234, 2;
	// begin inline asm
	shfl.sync.down.b32 %r232, %r233, %r234, %r250, %r251;
	// end inline asm
	setp.gt.s32 	%p58, %r226, 29;
	mov.b32 	%f320, %r232;
	add.f32 	%f321, %f319, %f320;
	selp.f32 	%f322, %f319, %f321, %p58;
	mov.b32 	%r238, %f322;
	mov.b32 	%r239, 4;
	// begin inline asm
	shfl.sync.down.b32 %r237, %r238, %r239, %r250, %r251;
	// end inline asm
	setp.gt.s32 	%p59, %r226, 27;
	mov.b32 	%f323, %r237;
	add.f32 	%f324, %f322, %f323;
	selp.f32 	%f325, %f322, %f324, %p59;
	mov.b32 	%r243, %f325;
	mov.b32 	%r244, 8;
	// begin inline asm
	shfl.sync.down.b32 %r242, %r243, %r244, %r250, %r251;
	// end inline asm
	setp.gt.s32 	%p60, %r226, 23;
	mov.b32 	%f326, %r242;
	add.f32 	%f327, %f325, %f326;
	selp.f32 	%f328, %f325, %f327, %p60;
	mov.b32 	%r248, %f328;
	mov.b32 	%r249, 16;
	// begin inline asm
	shfl.sync.down.b32 %r247, %r248, %r249, %r250, %r251;
	// end inline asm
	setp.gt.s32 	%p61, %r226, 15;
	mov.b32 	%f329, %r247;
	add.f32 	%f16, %f328, %f329;
	selp.f32 	%f379, %f328, %f16, %p61;
	setp.ne.s32 	%p62, %r226, 0;
	@%p62 bra 	$L__BB5_20;
	shr.u32 	%r252, %r7, 3;
	and.b32  	%r253, %r252, 124;
	mov.u32 	%r254, _ZZN3cub18CUB_300001_SM_10006detail6reduce18DeviceReduceKernelINS2_10policy_hubIfjN4cuda3std3__44plusIfEEE10Policy1000EN6thrust24THRUST_300001_SM_1000_NS6detail15normal_iteratorINSD_10device_ptrINSD_7complexIfEEEEEEjS9_f19real_part_extractorEEvT0_PT3_T1_NS0_13GridEvenShareISP_EET2_T4_E12temp_storage;
	add.s32 	%r255, %r254, %r253;
	st.shared.f32 	[%r255+16], %f16;
$L__BB5_20:
	bar.sync 	0;
	setp.ne.s32 	%p63, %r7, 0;
	@%p63 bra 	$L__BB5_48;
	ld.shared.f32 	%f330, [_ZZN3cub18CUB_300001_SM_10006detail6reduce18DeviceReduceKernelINS2_10policy_hubIfjN4cuda3std3__44plusIfEEE10Policy1000EN6thrust24THRUST_300001_SM_1000_NS6detail15normal_iteratorINSD_10device_ptrINSD_7complexIfEEEEEEjS9_f19real_part_extractorEEvT0_PT3_T1_NS0_13GridEvenShareISP_EET2_T4_E12temp_storage+20];
	add.f32 	%f331, %f379, %f330;
	ld.shared.f32 	%f332, [_ZZN3cub18CUB_300001_SM_10006detail6reduce18DeviceReduceKernelINS2_10policy_hubIfjN4cuda3std3__44plusIfEEE10Policy1000EN6thrust24THRUST_300001_SM_1000_NS6detail15normal_iteratorINSD_10device_ptrINSD_7complexIfEEEEEEjS9_f19real_part_extractorEEvT0_PT3_T1_NS0_13GridEvenShareISP_EET2_T4_E12temp_storage+24];
	add.f32 	%f333, %f331, %f332;
	ld.shared.f32 	%f334, [_ZZN3cub18CUB_300001_SM_10006detail6reduce18DeviceReduceKernelINS2_10policy_hubIfjN4cuda3std3__44plusIfEEE10Policy1000EN6thrust24THRUST_300001_SM_1000_NS6detail15normal_iteratorINSD_10device_ptrINSD_7complexIfEEEEEEjS9_f19real_part_extractorEEvT0_PT3_T1_NS0_13GridEvenShareISP_EET2_T4_E12temp_storage+28];
	add.f32 	%f335, %f333, %f334;
	ld.shared.f32 	%f336, [_ZZN3cub18CUB_300001_SM_10006detail6reduce18DeviceReduceKernelINS2_10policy_hubIfjN4cuda3std3__44plusIfEEE10Policy1000EN6thrust24THRUST_300001_SM_1000_NS6detail15normal_iteratorINSD_10device_ptrINSD_7complexIfEEEEEEjS9_f19real_part_extractorEEvT0_PT3_T1_NS0_13GridEvenShareISP_EET2_T4_E12temp_storage+32];
	add.f32 	%f337, %f335, %f336;
	ld.shared.f32 	%f338, [_ZZN3cub18CUB_300001_SM_10006detail6reduce18DeviceReduceKernelINS2_10policy_hubIfjN4cuda3std3__44plusIfEEE10Policy1000EN6thrust24THRUST_300001_SM_1000_NS6detail15normal_iteratorINSD_10device_ptrINSD_7complexIfEEEEEEjS9_f19real_part_extractorEEvT0_PT3_T1_NS0_13GridEvenShareISP_EET2_T4_E12temp_storage+36];
	add.f32 	%f339, %f337, %f338;
	ld.shared.f32 	%f340, [_ZZN3cub18CUB_300001_SM_10006detail6reduce18DeviceReduceKernelINS2_10policy_hubIfjN4cuda3std3__44plusIfEEE10Policy1000EN6thrust24THRUST_300001_SM_1000_NS6detail15normal_iteratorINSD_10device_ptrINSD_7complexIfEEEEEEjS9_f19real_part_extractorEEvT0_PT3_T1_NS0_13GridEvenShareISP_EET2_T4_E12temp_storage+40];
	add.f32 	%f341, %f339, %f340;
	ld.shared.f32 	%f342, [_ZZN3cub18CUB_300001_SM_10006detail6reduce18DeviceReduceKernelINS2_10policy_hubIfjN4cuda3std3__44plusIfEEE10Policy1000EN6thrust24THRUST_300001_SM_1000_NS6detail15normal_iteratorINSD_10device_ptrINSD_7complexIfEEEEEEjS9_f19real_part_extractorEEvT0_PT3_T1_NS0_13GridEvenShareISP_EET2_T4_E12temp_storage+44];
	add.f32 	%f343, %f341, %f342;
	ld.shared.f32 	%f344, [_ZZN3cub18CUB_300001_SM_10006detail6reduce18DeviceReduceKernelINS2_10policy_hubIfjN4cuda3std3__44plusIfEEE10Policy1000EN6thrust24THRUST_300001_SM_1000_NS6detail15normal_iteratorINSD_10device_ptrINSD_7complexIfEEEEEEjS9_f19real_part_extractorEEvT0_PT3_T1_NS0_13GridEvenShareISP_EET2_T4_E12temp_storage+48];
	add.f32 	%f345, %f343, %f344;
	ld.shared.f32 	%f346, [_ZZN3cub18CUB_300001_SM_10006detail6reduce18DeviceReduceKernelINS2_10policy_hubIfjN4cuda3std3__44plusIfEEE10Policy1000EN6thrust24THRUST_300001_SM_1000_NS6detail15normal_iteratorINSD_10device_ptrINSD_7complexIfEEEEEEjS9_f19real_part_extractorEEvT0_PT3_T1_NS0_13GridEvenShareISP_EET2_T4_E12temp_storage+52];
	add.f32 	%f347, %f345, %f346;
	ld.shared.f32 	%f348, [_ZZN3cub18CUB_300001_SM_10006detail6reduce18DeviceReduceKernelINS2_10policy_hubIfjN4cuda3std3__44plusIfEEE10Policy1000EN6thrust24THRUST_300001_SM_1000_NS6detail15normal_iteratorINSD_10device_ptrINSD_7complexIfEEEEEEjS9_f19real_part_extractorEEvT0_PT3_T1_NS0_13GridEvenShareISP_EET2_T4_E12temp_storage+56];
	add.f32 	%f349, %f347, %f348;
	ld.shared.f32 	%f350, [_ZZN3cub18CUB_300001_SM_10006detail6reduce18DeviceReduceKernelINS2_10policy_hubIfjN4cuda3std3__44plusIfEEE10Policy1000EN6thrust24THRUST_300001_SM_1000_NS6detail15normal_iteratorINSD_10device_ptrINSD_7complexIfEEEEEEjS9_f19real_part_extractorEEvT0_PT3_T1_NS0_13GridEvenShareISP_EET2_T4_E12temp_storage+60];
	add.f32 	%f351, %f349, %f350;
	ld.shared.f32 	%f352, [_ZZN3cub18CUB_300001_SM_10006detail6reduce18DeviceReduceKernelINS2_10policy_hubIfjN4cuda3std3__44plusIfEEE10Policy1000EN6thrust24THRUST_300001_SM_1000_NS6detail15normal_iteratorINSD_10device_ptrINSD_7complexIfEEEEEEjS9_f19real_part_extractorEEvT0_PT3_T1_NS0_13GridEvenShareISP_EET2_T4_E12temp_storage+64];
	add.f32 	%f353, %f351, %f352;
	ld.shared.f32 	%f354, [_ZZN3cub18CUB_300001_SM_10006detail6reduce18DeviceReduceKernelINS2_10policy_hubIfjN4cuda3std3__44plusIfEEE10Policy1000EN6thrust24THRUST_300001_SM_1000_NS6detail15normal_iteratorINSD_10device_ptrINSD_7complexIfEEEEEEjS9_f19real_part_extractorEEvT0_PT3_T1_NS0_13GridEvenShareISP_EET2_T4_E12temp_storage+68];
	add.f32 	%f355, %f353, %f354;
	ld.shared.f32 	%f356, [_ZZN3cub18CUB_300001_SM_10006detail6reduce18DeviceReduceKernelINS2_10policy_hubIfjN4cuda3std3__44plusIfEEE10Policy1000EN6thrust24THRUST_300001_SM_1000_NS6detail15normal_iteratorINSD_10device_ptrINSD_7complexIfEEEEEEjS9_f19real_part_extractorEEvT0_PT3_T1_NS0_13GridEvenShareISP_EET2_T4_E12temp_storage+72];
	add.f32 	%f357, %f355, %f356;
	ld.shared.f32 	%f358, [_ZZN3cub18CUB_300001_SM_10006detail6reduce18DeviceReduceKernelINS2_10policy_hubIfjN4cuda3std3__44plusIfEEE10Policy1000EN6thrust24THRUST_300001_SM_1000_NS6detail15normal_iteratorINSD_10device_ptrINSD_7complexIfEEEEEEjS9_f19real_part_extractorEEvT0_PT3_T1_NS0_13GridEvenShareISP_EET2_T4_E12temp_storage+76];
	add.f32 	%f379, %f357, %f358;
	bra.uni 	$L__BB5_48;
$L__BB5_22:
	// begin inline asm
	mov.u32 %r188, %laneid;
	// end inline asm
	and.b32  	%r214, %r7, 992;
	add.s32 	%r215, %r214, 32;
	setp.gt.u32 	%p34, %r215, %r6;
	not.b32 	%r216, %r214;
	add.s32 	%r217, %r6, %r216;
	selp.b32 	%r212, %r217, 31, %p34;
	mov.b32 	%r190, %f368;
	mov.b32 	%r191, 1;
	mov.b32 	%r213, -1;
	// begin inline asm
	shfl.sync.down.b32 %r189, %r190, %r191, %r212, %r213;
	// end inline asm
	setp.lt.s32 	%p35, %r188, %r212;
	mov.b32 	%f259, %r189;
	add.f32 	%f260, %f368, %f259;
	selp.f32 	%f261, %f260, %f368, %p35;
	mov.b32 	%r195, %f261;
	mov.b32 	%r196, 2;
	// begin inline asm
	shfl.sync.down.b32 %r194, %r195, %r196, %r212, %r213;
	// end inline asm
	add.s32 	%r218, %r188, 2;
	setp.gt.s32 	%p36, %r218, %r212;
	mov.b32 	%f262, %r194;
	add.f32 	%f263, %f261, %f262;
	selp.f32 	%f264, %f261, %f263, %p36;
	mov.b32 	%r200, %f264;
	mov.b32 	%r201, 4;
	// begin inline asm
	shfl.sync.down.b32 %r199, %r200, %r201, %r212, %r213;
	// end inline asm
	add.s32 	%r219, %r188, 4;
	setp.gt.s32 	%p37, %r219, %r212;
	mov.b32 	%f265, %r199;
	add.f32 	%f266, %f264, %f265;
	selp.f32 	%f267, %f264, %f266, %p37;
	mov.b32 	%r205, %f267;
	mov.b32 	%r206, 8;
	// begin inline asm
	shfl.sync.down.b32 %r204, %r205, %r206, %r212, %r213;
	// end inline asm
	add.s32 	%r220, %r188, 8;
	setp.gt.s32 	%p38, %r220, %r212;
	mov.b32 	%f268, %r204;
	add.f32 	%f269, %f267, %f268;
	selp.f32 	%f270, %f267, %f269, %p38;
	mov.b32 	%r210, %f270;
	mov.b32 	%r211, 16;
	// begin inline asm
	shfl.sync.down.b32 %r209, %r210, %r211, %r212, %r213;
	// end inline asm
	add.s32 	%r221, %r188, 16;
	setp.gt.s32 	%p39, %r221, %r212;
	mov.b32 	%f271, %r209;
	add.f32 	%f272, %f270, %f271;
	selp.f32 	%f379, %f270, %f272, %p39;
	setp.ne.s32 	%p40, %r188, 0;
	@%p40 bra 	$L__BB5_24;
	shr.u32 	%r222, %r7, 3;
	and.b32  	%r223, %r222, 124;
	mov.u32 	%r224, _ZZN3cub18CUB_300001_SM_10006detail6reduce18DeviceReduceKernelINS2_10policy_hubIfjN4cuda3std3__44plusIfEEE10Policy1000EN6thrust24THRUST_300001_SM_1000_NS6detail15normal_iteratorINSD_10device_ptrINSD_7complexIfEEEEEEjS9_f19real_part_extractorEEvT0_PT3_T1_NS0_13GridEvenShareISP_EET2_T4_E12temp_storage;
	add.s32 	%r225, %r224, %r223;
	st.shared.f32 	[%r225+16], %f379;
$L__BB5_24:
	bar.sync 	0;
	setp.ne.s32 	%p41, %r7, 0;
	@%p41 bra 	$L__BB5_48;
	setp.gt.u32 	%p42, %r6, 32;
	ld.shared.f32 	%f273, [_ZZN3cub18CUB_300001_SM_10006detail6reduce18DeviceReduceKernelINS2_10policy_hubIfjN4cuda3std3__44plusIfEEE10Policy1000EN6thrust24THRUST_300001_SM_1000_NS6detail15normal_iteratorINSD_10device_ptrINSD_7complexIfEEEEEEjS9_f19real_part_extractorEEvT0_PT3_T1_NS0_13GridEvenShareISP_EET2_T4_E12temp_storage+20];
	add.f32 	%f274, %f379, %f273;
	selp.f32 	%f275, %f274, %f379, %p42;
	setp.gt.u32 	%p43, %r6, 64;
	ld.shared.f32 	%f276, [_ZZN3cub18CUB_300001_SM_10006detail6reduce18DeviceReduceKernelINS2_10policy_hubIfjN4cuda3std3__44plusIfEEE10Policy1000EN6thrust24THRUST_300001_SM_1000_NS6detail15normal_iteratorINSD_10device_ptrINSD_7complexIfEEEEEEjS9_f19real_part_extractorEEvT0_PT3_T1_NS0_13GridEvenShareISP_EET2_T4_E12temp_storage+24];
	add.f32 	%f277, %f276, %f275;
	selp.f32 	%f278, %f277, %f275, %p43;
	setp.gt.u32 	%p44, %r6, 96;
	ld.shared.f32 	%f279, [_ZZN3cub18CUB_300001_SM_10006detail6reduce18DeviceReduceKernelINS2_10policy_hubIfjN4cuda3std3__44plusIfEEE10Policy1000EN6thrust24THRUST_300001_SM_1000_NS6detail15normal_iteratorINSD_10device_ptrINSD_7complexIfEEEEEEjS9_f19real_part_extractorEEvT0_PT3_T1_NS0_13GridEvenShareISP_EET2_T4_E12temp_storage+28];
	add.f32 	%f280, %f279, %f278;
	selp.f32 	%f281, %f280, %f278, %p44;
	setp.gt.u32 	%p45, %r6, 128;
	ld.shared.f32 	%f282, [_ZZN3cub18CUB_300001_SM_10006detail6reduce18DeviceReduceKernelINS2_10policy_hubIfjN4cuda3std3__44plusIfEEE10Policy1000EN6thrust24THRUST_300001_SM_1000_NS6detail15normal_iteratorINSD_10device_ptrINSD_7complexIfEEEEEEjS9_f19real_part_extractorEEvT0_PT3_T1_NS0_13GridEvenShareISP_EET2_T4_E12temp_storage+32];
	add.f32 	%f283, %f282, %f281;
	selp.f32 	%f284, %f283, %f281, %p45;
	setp.gt.u32 	%p46, %r6, 160;
	ld.shared.f32 	%f285, [_ZZN3cub18CUB_300001_SM_10006detail6reduce18DeviceReduceKernelINS2_10policy_hubIfjN4cuda3std3__44plusIfEEE10Policy1000EN6thrust24THRUST_300001_SM_1000_NS6detail15normal_iteratorINSD_10device_ptrINSD_7complexIfEEEEEEjS9_f19real_part_extractorEEvT0_PT3_T1_NS0_13GridEvenShareISP_EET2_T4_E12temp_storage+36];
	add.f32 	%f286, %f285, %f284;
	selp.f32 	%f287, %f286, %f284, %p46;
	setp.gt.u32 	%p47, %r6, 192;
	ld.shared.f32 	%f288, [_ZZN3cub18CUB_300001_SM_10006detail6reduce18DeviceReduceKernelINS2_10policy_hubIfjN4cuda3std3__44plusIfEEE10Policy1000EN6thrust24THRUST_300001_SM_1000_NS6detail15normal_iteratorINSD_10device_ptrINSD_7complexIfEEEEEEjS9_f19real_part_extractorEEvT0_PT3_T1_NS0_13GridEvenShareISP_EET2_T4_E12temp_storage+40];
	add.f32 	%f289, %f288, %f287;
	selp.f32 	%f290, %f289, %f287, %p47;
	setp.gt.u32 	%p48, %r6, 224;
	ld.shared.f32 	%f291, [_ZZN3cub18CUB_300001_SM_10006detail6reduce18DeviceReduceKernelINS2_10policy_hubIfjN4cuda3std3__44plusIfEEE10Policy1000EN6thrust24THRUST_300001_SM_1000_NS6detail15normal_iteratorINSD_10device_ptrINSD_7complexIfEEEEEEjS9_f19real_part_extractorEEvT0_PT3_T1_NS0_13GridEvenShareISP_EET2_T4_E12temp_storage+44];
	add.f32 	%f292, %f291, %f290;
	selp.f32 	%f293, %f292, %f290, %p48;
	setp.gt.u32 	%p49, %r6, 256;
	ld.shared.f32 	%f294, [_ZZN3cub18CUB_300001_SM_10006detail6reduce18DeviceReduceKernelINS2_10policy_hubIfjN4cuda3std3__44plusIfEEE10Policy1000EN6thrust24THRUST_300001_SM_1000_NS6detail15normal_iteratorINSD_10device_ptrINSD_7complexIfEEEEEEjS9_f19real_part_extractorEEvT0_PT3_T1_NS0_13GridEvenShareISP_EET2_T4_E12temp_storage+48];
	add.f32 	%f295, %f294, %f293;
	selp.f32 	%f296, %f295, %f293, %p49;
	setp.gt.u32 	%p50, %r6, 288;
	ld.shared.f32 	%f297, [_ZZN3cub18CUB_300001_SM_10006detail6reduce18DeviceReduceKernelINS2_10policy_hubIfjN4cuda3std3__44plusIfEEE10Policy1000EN6thrust24THRUST_300001_SM_1000_NS6detail15normal_iteratorINSD_10device_ptrINSD_7complexIfEEEEEEjS9_f19real_part_extractorEEvT0_PT3_T1_NS0_13GridEvenShareISP_EET2_T4_E12temp_storage+52];
	add.f32 	%f298, %f297, %f296;
	selp.f32 	%f299, %f298, %f296, %p50;
	setp.gt.u32 	%p51, %r6, 320;
	ld.shared.f32 	%f300, [_ZZN3cub18CUB_300001_SM_10006detail6reduce18DeviceReduceKernelINS2_10policy_hubIfjN4cuda3std3__44plusIfEEE10Policy1000EN6thrust24THRUST_300001_SM_1000_NS6detail15normal_iteratorINSD_10device_ptrINSD_7complexIfEEEEEEjS9_f19real_part_extractorEEvT0_PT3_T1_NS0_13GridEvenShareISP_EET2_T4_E12temp_storage+56];
	add.f32 	%f301, %f300, %f299;
	selp.f32 	%f302, %f301, %f299, %p51;
	setp.gt.u32 	%p52, %r6, 352;
	ld.shared.f32 	%f303, [_ZZN3cub18CUB_300001_SM_10006detail6reduce18DeviceReduceKernelINS2_10policy_hubIfjN4cuda3std3__44plusIfEEE10Policy1000EN6thrust24THRUST_300001_SM_1000_NS6detail15normal_iteratorINSD_10device_ptrINSD_7complexIfEEEEEEjS9_f19real_part_extractorEEvT0_PT3_T1_NS0_13GridEvenShareISP_EET2_T4_E12temp_storage+60];
	add.f32 	%f304, %f303, %f302;
	selp.f32 	%f305, %f304, %f302, %p52;
	setp.gt.u32 	%p53, %r6, 384;
	ld.shared.f32 	%f306, [_ZZN3cub18CUB_300001_SM_10006detail6reduce18DeviceReduceKernelINS2_10policy_hubIfjN4cuda3std3__44plusIfEEE10Policy1000EN6thrust24THRUST_300001_SM_1000_NS6detail15normal_iteratorINSD_10device_ptrINSD_7complexIfEEEEEEjS9_f19real_part_extractorEEvT0_PT3_T1_NS0_13GridEvenShareISP_EET2_T4_E12temp_storage+64];
	add.f32 	%f307, %f306, %f305;
	selp.f32 	%f308, %f307, %f305, %p53;
	setp.gt.u32 	%p54, %r6, 416;
	ld.shared.f32 	%f309, [_ZZN3cub18CUB_300001_SM_10006detail6reduce18DeviceReduceKernelINS2_10policy_hubIfjN4cuda3std3__44plusIfEEE10Policy1000EN6thrust24THRUST_300001_SM_1000_NS6detail15normal_iteratorINSD_10device_ptrINSD_7complexIfEEEEEEjS9_f19real_part_extractorEEvT0_PT3_T1_NS0_13GridEvenShareISP_EET2_T4_E12temp_storage+68];
	add.f32 	%f310, %f309, %f308;
	selp.f32 	%f311, %f310, %f308, %p54;
	setp.gt.u32 	%p55, %r6, 448;
	ld.shared.f32 	%f312, [_ZZN3cub18CUB_300001_SM_10006detail6reduce18DeviceReduceKernelINS2_10policy_hubIfjN4cuda3std3__44plusIfEEE10Policy1000EN6thrust24THRUST_300001_SM_1000_NS6detail15normal_iteratorINSD_10device_ptrINSD_7complexIfEEEEEEjS9_f19real_part_extractorEEvT0_PT3_T1_NS0_13GridEvenShareISP_EET2_T4_E12temp_storage+72];
	add.f32 	%f313, %f312, %f311;
	selp.f32 	%f314, %f313, %f311, %p55;
	setp.gt.u32 	%p56, %r6, 480;
	ld.shared.f32 	%f315, [_ZZN3cub18CUB_300001_SM_10006detail6reduce18DeviceReduceKernelINS2_10policy_hubIfjN4cuda3std3__44plusIfEEE10Policy1000EN6thrust24THRUST_300001_SM_1000_NS6detail15normal_iteratorINSD_10device_ptrINSD_7complexIfEEEEEEjS9_f19real_part_extractorEEvT0_PT3_T1_NS0_13GridEvenShareISP_EET2_T4_E12temp_storage+76];
	add.f32 	%f316, %f315, %f314;
	selp.f32 	%f379, %f316, %f314, %p56;
	bra.uni 	$L__BB5_48;
$L__BB5_26:
	mov.u32 	%r35, %tid.x;
	add.s32 	%r72, %r35, %r270;
	mul.wide.u32 	%rd4, %r72, 8;
	add.s64 	%rd5, %rd1, %rd4;
	ld.global.f32 	%f41, [%rd5];
	ld.global.f32 	%f42, [%rd5+4096];
	ld.global.f32 	%f43, [%rd5+8192];
	ld.global.f32 	%f44, [%rd5+12288];
	ld.global.f32 	%f45, [%rd5+16384];
	ld.global.f32 	%f46, [%rd5+20480];
	ld.global.f32 	%f47, [%rd5+24576];
	ld.global.f32 	%f48, [%rd5+28672];
	ld.global.f32 	%f49, [%rd5+32768];
	ld.global.f32 	%f50, [%rd5+36864];
	ld.global.f32 	%f51, [%rd5+40960];
	ld.global.f32 	%f52, [%rd5+45056];
	ld.global.f32 	%f53, [%rd5+49152];
	ld.global.f32 	%f54, [%rd5+53248];
	ld.global.f32 	%f55, [%rd5+57344];
	ld.global.f32 	%f56, [%rd5+61440];
	add.f32 	%f57, %f41, %f42;
	add.f32 	%f58, %f43, %f44;
	add.f32 	%f59, %f45, %f46;
	add.f32 	%f60, %f47, %f48;
	add.f32 	%f61, %f49, %f50;
	add.f32 	%f62, %f51, %f52;
	add.f32 	%f63, %f53, %f54;
	add.f32 	%f64, %f55, %f56;
	add.f32 	%f65, %f57, %f58;
	add.f32 	%f66, %f59, %f60;
	add.f32 	%f67, %f61, %f62;
	add.f32 	%f68, %f63, %f64;
	add.f32 	%f69, %f65, %f66;
	add.f32 	%f70, %f67, %f68;
	add.f32 	%f378, %f69, %f70;
	setp.lt.u32 	%p2, %r6, %r4;
	@%p2 bra 	$L__BB5_44;
	add.s32 	%r36, %r4, %r270;
	not.b32 	%r74, %r35;
	add.s32 	%r75, %r74, %r1;
	sub.s32 	%r76, %r75, %r4;
	sub.s32 	%r267, %r76, %r270;
	add.s32 	%r77, %r36, %r35;
	add.s32 	%r266, %r77, 4096;
	mov.b32 	%r269, 0;
	mov.u32 	%r268, %r36;
$L__BB5_28:
	add.s32 	%r270, %r270, %r4;
	add.s32 	%r79, %r1, -8192;
	setp.gt.u32 	%p3, %r270, %r79;
	@%p3 bra 	$L__BB5_30;
	add.s32 	%r80, %r35, %r270;
	mul.wide.u32 	%rd6, %r80, 8;
	add.s64 	%rd7, %rd1, %rd6;
	ld.global.f32 	%f71, [%rd7];
	ld.global.f32 	%f72, [%rd7+4096];
	ld.global.f32 	%f73, [%rd7+8192];
	ld.global.f32 	%f74, [%rd7+12288];
	ld.global.f32 	%f75, [%rd7+16384];
	ld.global.f32 	%f76, [%rd7+20480];
	ld.global.f32 	%f77, [%rd7+24576];
	ld.global.f32 	%f78, [%rd7+28672];
	ld.global.f32 	%f79, [%rd7+32768];
	ld.global.f32 	%f80, [%rd7+36864];
	ld.global.f32 	%f81, [%rd7+40960];
	ld.global.f32 	%f82, [%rd7+45056];
	ld.global.f32 	%f83, [%rd7+49152];
	ld.global.f32 	%f84, [%rd7+53248];
	ld.global.f32 	%f85, [%rd7+57344];
	ld.global.f32 	%f86, [%rd7+61440];
	add.f32 	%f87, %f378, %f71;
	add.f32 	%f88, %f72, %f73;
	add.f32 	%f89, %f74, %f75;
	add.f32 	%f90, %f76, %f77;
	add.f32 	%f91, %f78, %f79;
	add.f32 	%f92, %f80, %f81;
	add.f32 	%f93, %f82, %f83;
	add.f32 	%f94, %f84, %f85;
	add.f32 	%f95, %f87, %f88;
	add.f32 	%f96, %f89, %f90;
	add.f32 	%f97, %f91, %f92;
	add.f32 	%f98, %f93, %f94;
	add.f32 	%f99, %f95, %f96;
	add.f32 	%f100, %f97, %f98;
	add.f32 	%f101, %f99, %f100;
	add.f32 	%f378, %f101, %f86;
	sub.s32 	%r81, %r1, %r270;
	setp.lt.u32 	%p4, %r81, %r4;
	add.s32 	%r269, %r269, 1;
	add.s32 	%r268, %r268, %r4;
	sub.s32 	%r267, %r267, %r4;
	add.s32 	%r266, %r266, %r4;
	@%p4 bra 	$L__BB5_44;
	bra.uni 	$L__BB5_28;
$L__BB5_30:
	setp.le.u32 	%p5, %r1, %r270;
	sub.s32 	%r83, %r1, %r270;
	setp.ge.s32 	%p6, %r35, %r83;
	or.pred  	%p7, %p5, %p6;
	@%p7 bra 	$L__BB5_44;
	not.b32 	%r85, %r35;
	add.s32 	%r86, %r1, %r85;
	sub.s32 	%r87, %r86, %r36;
	mul.lo.s32 	%r88, %r2, %r269;
	shl.b32 	%r89, %r88, 13;
	sub.s32 	%r90, %r87, %r89;
	shr.u32 	%r91, %r90, 9;
	add.s32 	%r49, %r91, 1;
	and.b32  	%r50, %r49, 15;
	setp.lt.u32 	%p8, %r90, 7680;
	mov.u32 	%r275, %r35;
	@%p8 bra 	$L__BB5_35;
	or.b32  	%r273, %r35, 4096;
	shr.u32 	%r92, %r267, 9;
	add.s32 	%r93, %r92, 1;
	and.b32  	%r94, %r93, 16777200;
	neg.s32 	%r271, %r94;
$L__BB5_33:
	.pragma "nounroll";
	add.s32 	%r95, %r266, -4096;
	mul.wide.u32 	%rd8, %r95, 8;
	add.s64 	%rd9, %rd1, %rd8;
	ld.global.f32 	%f103, [%rd9];
	add.f32 	%f104, %f378, %f103;
	add.s32 	%r96, %r266, -3584;
	mul.wide.u32 	%rd10, %r96, 8;
	add.s64 	%rd11, %rd1, %rd10;
	ld.global.f32 	%f105, [%rd11];
	add.f32 	%f106, %f104, %f105;
	add.s32 	%r97, %r266, -3072;
	mul.wide.u32 	%rd12, %r97, 8;
	add.s64 	%rd13, %rd1, %rd12;
	ld.global.f32 	%f107, [%rd13];
	add.f32 	%f108, %f106, %f107;
	add.s32 	%r98, %r266, -2560;
	mul.wide.u32 	%rd14, %r98, 8;
	add.s64 	%rd15, %rd1, %rd14;
	ld.global.f32 	%f109, [%rd15];
	add.f32 	%f110, %f108, %f109;
	add.s32 	%r99, %r266, -2048;
	mul.wide.u32 	%rd16, %r99, 8;
	add.s64 	%rd17, %rd1, %rd16;
	ld.global.f32 	%f111, [%rd17];
	add.f32 	%f112, %f110, %f111;
	add.s32 	%r100, %r266, -1536;
	mul.wide.u32 	%rd18, %r100, 8;
	add.s64 	%rd19, %rd1, %rd18;
	ld.global.f32 	%f113, [%rd19];
	add.f32 	%f114, %f112, %f113;
	add.s32 	%r101, %r266, -1024;
	mul.wide.u32 	%rd20, %r101, 8;
	add.s64 	%rd21, %rd1, %rd20;
	ld.global.f32 	%f115, [%rd21];
	add.f32 	%f116, %f114, %f115;
	add.s32 	%r102, %r266, 3584;
	add.s32 	%r103, %r266, -512;
	mul.wide.u32 	%rd22, %r103, 8;
	add.s64 	%rd23, %rd1, %rd22;
	ld.global.f32 	%f117, [%rd23];
	add.f32 	%f118, %f116, %f117;
	mul.wide.u32 	%rd24, %r266, 8;
	add.s64 	%rd25, %rd1, %rd24;
	ld.global.f32 	%f119, [%rd25];
	add.f32 	%f120, %f118, %f119;
	add.s32 	%r104, %r266, 512;
	mul.wide.u32 	%rd26, %r104, 8;
	add.s64 	%rd27, %rd1, %rd26;
	ld.global.f32 	%f121, [%rd27];
	add.f32 	%f122, %f120, %f121;
	add.s32 	%r105, %r266, 1024;
	mul.wide.u32 	%rd28, %r105, 8;
	add.s64 	%rd29, %rd1, %rd28;
	ld.global.f32 	%f123, [%rd29];
	add.f32 	%f124, %f122, %f123;
	add.s32 	%r106, %r266, 1536;
	mul.wide.u32 	%rd30, %r106, 8;
	add.s64 	%rd31, %rd1, %rd30;
	ld.global.f32 	%f125, [%rd31];
	add.f32 	%f126, %f124, %f125;
	add.s32 	%r107, %r266, 2048;
	mul.wide.u32 	%rd32, %r107, 8;
	add.s64 	%rd33, %rd1, %rd32;
	ld.global.f32 	%f127, [%rd33];
	add.f32 	%f128, %f126, %f127;
	add.s32 	%r108, %r266, 2560;
	mul.wide.u32 	%rd34, %r108, 8;
	add.s64 	%rd35, %rd1, %rd34;
	ld.global.f32 	%f129, [%rd35];
	add.f32 	%f130, %f128, %f129;
	add.s32 	%r109, %r266, 3072;
	mul.wide.u32 	%rd36, %r109, 8;
	add.s64 	%rd37, %rd1, %rd36;
	ld.global.f32 	%f131, [%rd37];
	add.f32 	%f132, %f130, %f131;
	mul.wide.u32 	%rd38, %r102, 8;
	add.s64 	%rd39, %rd1, %rd38;
	ld.global.f32 	%f133, [%rd39];
	add.f32 	%f378, %f132, %f133;
	add.s32 	%r273, %r273, 8192;
	add.s32 	%r266, %r266, 8192;
	add.s32 	%r271, %r271, 16;
	setp.ne.s32 	%p9, %r271, 0;
	@%p9 bra 	$L__BB5_33;
	add.s32 	%r275, %r273, -4096;
$L__BB5_35:
	setp.eq.s32 	%p10, %r50, 0;
	@%p10 bra 	$L__BB5_44;
	and.b32  	%r61, %r49, 7;
	setp.lt.u32 	%p11, %r50, 8;
	@%p11 bra 	$L__BB5_38;
	add.s32 	%r110, %r275, %r270;
	mul.wide.u32 	%rd40, %r110, 8;
	add.s64 	%rd41, %rd1, %rd40;
	ld.global.f32 	%f135, [%rd41];
	add.f32 	%f136, %f378, %f135;
	add.s32 	%r111, %r110, 512;
	mul.wide.u32 	%rd42, %r111, 8;
	add.s64 	%rd43, %rd1, %rd42;
	ld.global.f32 	%f137, [%rd43];
	add.f32 	%f138, %f136, %f137;
	add.s32 	%r112, %r110, 1024;
	mul.wide.u32 	%rd44, %r112, 8;
	add.s64 	%rd45, %rd1, %rd44;
	ld.global.f32 	%f139, [%rd45];
	add.f32 	%f140, %f138, %f139;
	add.s32 	%r113, %r110, 1536;
	mul.wide.u32 	%rd46, %r113, 8;
	add.s64 	%rd47, %rd1, %rd46;
	ld.global.f32 	%f141, [%rd47];
	add.f32 	%f142, %f140, %f141;
	add.s32 	%r114, %r110, 2048;
	mul.wide.u32 	%rd48, %r114, 8;
	add.s64 	%rd49, %rd1, %rd48;
	ld.global.f32 	%f143, [%rd49];
	add.f32 	%f144, %f142, %f143;
	add.s32 	%r115, %r110, 2560;
	mul.wide.u32 	%rd50, %r115, 8;
	add.s64 	%rd51, %rd1, %rd50;
	ld.global.f32 	%f145, [%rd51];
	add.f32 	%f146, %f144, %f145;
	add.s32 	%r116, %r110, 3072;
	mul.wide.u32 	%rd52, %r116, 8;
	add.s64 	%rd53, %rd1, %rd52;
	ld.global.f32 	%f147, [%rd53];
	add.f32 	%f148, %f146, %f147;
	add.s32 	%r117, %r110, 3584;
	mul.wide.u32 	%rd54, %r117, 8;
	add.s64 	%rd55, %rd1, %rd54;
	ld.global.f32 	%f149, [%rd55];
	add.f32 	%f378, %f148, %f149;
	add.s32 	%r275, %r275, 4096;
$L__BB5_38:
	setp.eq.s32 	%p12, %r61, 0;
	@%p12 bra 	$L__BB5_44;
	setp.lt.u32 	%p13, %r61, 4;
	@%p13 bra 	$L__BB5_41;
	add.s32 	%r118, %r275, %r270;
	mul.wide.u32 	%rd56, %r118, 8;
	add.s64 	%rd57, %rd1, %rd56;
	ld.global.f32 	%f151, [%rd57];
	add.f32 	%f152, %f378, %f151;
	add.s32 	%r119, %r118, 512;
	mul.wide.u32 	%rd58, %r119, 8;
	add.s64 	%rd59, %rd1, %rd58;
	ld.global.f32 	%f153, [%rd59];
	add.f32 	%f154, %f152, %f153;
	add.s32 	%r120, %r118, 1024;
	mul.wide.u32 	%rd60, %r120, 8;
	add.s64 	%rd61, %rd1, %rd60;
	ld.global.f32 	%f155, [%rd61];
	add.f32 	%f156, %f154, %f155;
	add.s32 	%r121, %r118, 1536;
	mul.wide.u32 	%rd62, %r121, 8;
	add.s64 	%rd63, %rd1, %rd62;
	ld.global.f32 	%f157, [%rd63];
	add.f32 	%f378, %f156, %f157;
	add.s32 	%r275, %r275, 2048;
$L__BB5_41:
	and.b32  	%r122, %r49, 3;
	setp.eq.s32 	%p14, %r122, 0;
	@%p14 bra 	$L__BB5_44;
	add.s32 	%r278, %r275, %r268;
	cvt.u16.u32 	%rs1, %r267;
	shr.u16 	%rs2, %rs1, 9;
	add.s16 	%rs3, %rs2, 1;
	cvt.u32.u16 	%r123, %rs3;
	and.b32  	%r124, %r123, 3;
	neg.s32 	%r277, %r124;
$L__BB5_43:
	.pragma "nounroll";
	mul.wide.u32 	%rd64, %r278, 8;
	add.s64 	%rd65, %rd1, %rd64;
	ld.global.f32 	%f158, [%rd65];
	add.f32 	%f378, %f378, %f158;
	add.s32 	%r278, %r278, 512;
	add.s32 	%r277, %r277, 1;
	setp.ne.s32 	%p15, %r277, 0;
	@%p15 bra 	$L__BB5_43;
$L__BB5_44:
	// begin inline asm
	mov.u32 %r125, %laneid;
	// end inline asm
	mov.b32 	%r127, %f378;
	mov.b32 	%r128, 1;
	mov.b32 	%r149, 31;
	mov.b32 	%r150, -1;
	// begin inline asm
	shfl.sync.down.b32 %r126, %r127, %r128, %r149, %r150;
	// end inline asm
	setp.gt.s32 	%p16, %r125, 30;
	mov.b32 	%f159, %r126;
	add.f32 	%f160, %f378, %f159;
	selp.f32 	%f161, %f378, %f160, %p16;
	mov.b32 	%r132, %f161;
	mov.b32 	%r133, 2;
	// begin inline asm
	shfl.sync.down.b32 %r131, %r132, %r133, %r149, %r150;
	// end inline asm
	setp.gt.s32 	%p17, %r125, 29;
	mov.b32 	%f162, %r131;
	add.f32 	%f163, %f161, %f162;
	selp.f32 	%f164, %f161, %f163, %p17;
	mov.b32 	%r137, %f164;
	mov.b32 	%r138, 4;
	// begin inline asm
	shfl.sync.down.b32 %r136, %r137, %r138, %r149, %r150;
	// end inline asm
	setp.gt.s32 	%p18, %r125, 27;
	mov.b32 	%f165, %r136;
	add.f32 	%f166, %f164, %f165;
	selp.f32 	%f167, %f164, %f166, %p18;
	mov.b32 	%r142, %f167;
	mov.b32 	%r143, 8;
	// begin inline asm
	shfl.sync.down.b32 %r141, %r142, %r143, %r149, %r150;
	// end inline asm
	setp.gt.s32 	%p19, %r125, 23;
	mov.b32 	%f168, %r141;
	add.f32 	%f169, %f167, %f168;
	selp.f32 	%f170, %f167, %f169, %p19;
	mov.b32 	%r147, %f170;
	mov.b32 	%r148, 16;
	// begin inline asm
	shfl.sync.down.b32 %r146, %r147, %r148, %r149, %r150;
	// end inline asm
	setp.gt.s32 	%p20, %r125, 15;
	mov.b32 	%f171, %r146;
	add.f32 	%f37, %f170, %f171;
	selp.f32 	%f379, %f170, %f37, %p20;
	setp.ne.s32 	%p21, %r125, 0;
	@%p21 bra 	$L__BB5_46;
	shr.u32 	%r151, %r35, 3;
	and.b32  	%r152, %r151, 124;
	mov.u32 	%r153, _ZZN3cub18CUB_300001_SM_10006detail6reduce18DeviceReduceKernelINS2_10policy_hubIfjN4cuda3std3__44plusIfEEE10Policy1000EN6thrust24THRUST_300001_SM_1000_NS6detail15normal_iteratorINSD_10device_ptrINSD_7complexIfEEEEEEjS9_f19real_part_extractorEEvT0_PT3_T1_NS0_13GridEvenShareISP_EET2_T4_E12temp_storage;
	add.s32 	%r154, %r153, %r152;
	st.shared.f32 	[%r154+16], %f37;
$L__BB5_46:
	bar.sync 	0;
	setp.ne.s32 	%p22, %r35, 0;
	@%p22 bra 	$L__BB5_48;
	ld.shared.f32 	%f172, [_ZZN3cub18CUB_300001_SM_10006detail6reduce18DeviceReduceKernelINS2_10policy_hubIfjN4cuda3std3__44plusIfEEE10Policy1000EN6thrust24THRUST_300001_SM_1000_NS6detail15normal_iteratorINSD_10device_ptrINSD_7complexIfEEEEEEjS9_f19real_part_extractorEEvT0_PT3_T1_NS0_13GridEvenShareISP_EET2_T4_E12temp_storage+20];
	add.f32 	%f173, %f379, %f172;
	ld.shared.f32 	%f174, [_ZZN3cub18CUB_300001_SM_10006detail6reduce18DeviceReduceKernelINS2_10policy_hubIfjN4cuda3std3__44plusIfEEE10Policy1000EN6thrust24THRUST_300001_SM_1000_NS6detail15normal_iteratorINSD_10device_ptrINSD_7complexIfEEEEEEjS9_f19real_part_extractorEEvT0_PT3_T1_NS0_13GridEvenShareISP_EET2_T4_E12temp_storage+24];
	add.f32 	%f175, %f173, %f174;
	ld.shared.f32 	%f176, [_ZZN3cub18CUB_300001_SM_10006detail6reduce18DeviceReduceKernelINS2_10policy_hubIfjN4cuda3std3__44plusIfEEE10Policy1000EN6thrust24THRUST_300001_SM_1000_NS6detail15normal_iteratorINSD_10device_ptrINSD_7complexIfEEEEEEjS9_f19real_part_extractorEEvT0_PT3_T1_NS0_13GridEvenShareISP_EET2_T4_E12temp_storage+28];
	add.f32 	%f177, %f175, %f176;
	ld.shared.f32 	%f178, [_ZZN3cub18CUB_300001_SM_10006detail6reduce18DeviceReduceKernelINS2_10policy_hubIfjN4cuda3std3__44plusIfEEE10Policy1000EN6thrust24THRUST_300001_SM_1000_NS6detail15normal_iteratorINSD_10device_ptrINSD_7complexIfEEEEEEjS9_f19real_part_extractorEEvT0_PT3_T1_NS0_13GridEvenShareISP_EET2_T4_E12temp_storage+32];
	add.f32 	%f179, %f177, %f178;
	ld.shared.f32 	%f180, [_ZZN3cub18CUB_300001_SM_10006detail6reduce18DeviceReduceKernelINS2_10policy_hubIfjN4cuda3std3__44plusIfEEE10Policy1000EN6thrust24THRUST_300001_SM_1000_NS6detail15normal_iteratorINSD_10device_ptrINSD_7complexIfEEEEEEjS9_f19real_part_extractorEEvT0_PT3_T1_NS0_13GridEvenShareISP_EET2_T4_E12temp_storage+36];
	add.f32 	%f181, %f179, %f180;
	ld.shared.f32 	%f182, [_ZZN3cub18CUB_300001_SM_10006detail6reduce18DeviceReduceKernelINS2_10policy_hubIfjN4cuda3std3__44plusIfEEE10Policy1000EN6thrust24THRUST_300001_SM_1000_NS6detail15normal_iteratorINSD_10device_ptrINSD_7complexIfEEEEEEjS9_f19real_part_extractorEEvT0_PT3_T1_NS0_13GridEvenShareISP_EET2_T4_E12temp_storage+40];
	add.f32 	%f183, %f181, %f182;
	ld.shared.f32 	%f184, [_ZZN3cub18CUB_300001_SM_10006detail6reduce18DeviceReduceKernelINS2_10policy_hubIfjN4cuda3std3__44plusIfEEE10Policy1000EN6thrust24THRUST_300001_SM_1000_NS6detail15normal_iteratorINSD_10device_ptrINSD_7complexIfEEEEEEjS9_f19real_part_extractorEEvT0_PT3_T1_NS0_13GridEvenShareISP_EET2_T4_E12temp_storage+44];
	add.f32 	%f185, %f183, %f184;
	ld.shared.f32 	%f186, [_ZZN3cub18CUB_300001_SM_10006detail6reduce18DeviceReduceKernelINS2_10policy_hubIfjN4cuda3std3__44plusIfEEE10Policy1000EN6thrust24THRUST_300001_SM_1000_NS6detail15normal_iteratorINSD_10device_ptrINSD_7complexIfEEEEEEjS9_f19real_part_extractorEEvT0_PT3_T1_NS0_13GridEvenShareISP_EET2_T4_E12temp_storage+48];
	add.f32 	%f187, %f185, %f186;
	ld.shared.f32 	%f188, [_ZZN3cub18CUB_300001_SM_10006detail6reduce18DeviceReduceKernelINS2_10policy_hubIfjN4cuda3std3__44plusIfEEE10Policy1000EN6thrust24THRUST_300001_SM_1000_NS6detail15normal_iteratorINSD_10device_ptrINSD_7complexIfEEEEEEjS9_f19real_part_extractorEEvT0_PT3_T1_NS0_13GridEvenShareISP_EET2_T4_E12temp_storage+52];
	add.f32 	%f189, %f187, %f188;
	ld.shared.f32 	%f190, [_ZZN3cub18CUB_300001_SM_10006detail6reduce18DeviceReduceKernelINS2_10policy_hubIfjN4cuda3std3__44plusIfEEE10Policy1000EN6thrust24THRUST_300001_SM_1000_NS6detail15normal_iteratorINSD_10device_ptrINSD_7complexIfEEEEEEjS9_f19real_part_extractorEEvT0_PT3_T1_NS0_13GridEvenShareISP_EET2_T4_E12temp_storage+56];
	add.f32 	%f191, %f189, %f190;
	ld.shared.f32 	%f192, [_ZZN3cub18CUB_300001_SM_10006detail6reduce18DeviceReduceKernelINS2_10policy_hubIfjN4cuda3std3__44plusIfEEE10Policy1000EN6thrust24THRUST_300001_SM_1000_NS6detail15normal_iteratorINSD_10device_ptrINSD_7complexIfEEEEEEjS9_f19real_part_extractorEEvT0_PT3_T1_NS0_13GridEvenShareISP_EET2_T4_E12temp_storage+60];
	add.f32 	%f193, %f191, %f192;
	ld.shared.f32 	%f194, [_ZZN3cub18CUB_300001_SM_10006detail6reduce18DeviceReduceKernelINS2_10policy_hubIfjN4cuda3std3__44plusIfEEE10Policy1000EN6thrust24THRUST_300001_SM_1000_NS6detail15normal_iteratorINSD_10device_ptrINSD_7complexIfEEEEEEjS9_f19real_part_extractorEEvT0_PT3_T1_NS0_13GridEvenShareISP_EET2_T4_E12temp_storage+64];
	add.f32 	%f195, %f193, %f194;
	ld.shared.f32 	%f196, [_ZZN3cub18CUB_300001_SM_10006detail6reduce18DeviceReduceKernelINS2_10policy_hubIfjN4cuda3std3__44plusIfEEE10Policy1000EN6thrust24THRUST_300001_SM_1000_NS6detail15normal_iteratorINSD_10device_ptrINSD_7complexIfEEEEEEjS9_f19real_part_extractorEEvT0_PT3_T1_NS0_13GridEvenShareISP_EET2_T4_E12temp_storage+68];
	add.f32 	%f197, %f195, %f196;
	ld.shared.f32 	%f198, [_ZZN3cub18CUB_300001_SM_10006detail6reduce18DeviceReduceKernelINS2_10policy_hubIfjN4cuda3std3__44plusIfEEE10Policy1000EN6thrust24THRUST_300001_SM_1000_NS6detail15normal_iteratorINSD_10device_ptrINSD_7complexIfEEEEEEjS9_f19real_part_extractorEEvT0_PT3_T1_NS0_13GridEvenShareISP_EET2_T4_E12temp_storage+72];
	add.f32 	%f199, %f197, %f198;
	ld.shared.f32 	%f200, [_ZZN3cub18CUB_300001_SM_10006detail6reduce18DeviceReduceKernelINS2_10policy_hubIfjN4cuda3std3__44plusIfEEE10Policy1000EN6thrust24THRUST_300001_SM_1000_NS6detail15normal_iteratorINSD_10device_ptrINSD_7complexIfEEEEEEjS9_f19real_part_extractorEEvT0_PT3_T1_NS0_13GridEvenShareISP_EET2_T4_E12temp_storage+76];
	add.f32 	%f379, %f199, %f200;
$L__BB5_48:
	mov.u32 	%r256, %tid.x;
	setp.ne.s32 	%p64, %r256, 0;
	@%p64 bra 	$L__BB5_50;
	ld.param.u64 	%rd129, [_ZN3cub18CUB_300001_SM_10006detail6reduce18DeviceReduceKernelINS2_10policy_hubIfjN4cuda3std3__44plusIfEEE10Policy1000EN6thrust24THRUST_300001_SM_1000_NS6detail15normal_iteratorINSD_10device_ptrINSD_7complexIfEEEEEEjS9_f19real_part_extractorEEvT0_PT3_T1_NS0_13GridEvenShareISP_EET2_T4__param_1];
	cvta.to.global.u64 	%rd126, %rd129;
	mul.wide.u32 	%rd127, %r3, 4;
	add.s64 	%rd128, %rd126, %rd127;
	st.global.f32 	[%rd128], %f379;
$L__BB5_50:
	ret;

}
	// .globl	_ZN3cub18CUB_300001_SM_10006detail6reduce28DeviceReduceSingleTileKernelINS2_10policy_hubIfjN4cuda3std3__44plusIfEEE10Policy1000EPfSC_iS9_ffNS7_10__identityEEEvT0_T1_T2_T3_T4_T6_
.visible .entry _ZN3cub18CUB_300001_SM_10006detail6reduce28DeviceReduceSingleTileKernelINS2_10policy_hubIfjN4cuda3std3__44plusIfEEE10Policy1000EPfSC_iS9_ffNS7_10__identityEEEvT0_T1_T2_T3_T4_T6_(
	.param .u64 .ptr .align 1 _ZN3cub18CUB_300001_SM_10006detail6reduce28DeviceReduceSingleTileKernelINS2_10policy_hubIfjN4cuda3std3__44plusIfEEE10Policy1000EPfSC_iS9_ffNS7_10__identityEEEvT0_T1_T2_T3_T4_T6__param_0,
	.param .u64 .ptr .align 1 _ZN3cub18CUB_300001_SM_10006detail6reduce28DeviceReduceSingleTileKernelINS2_10policy_hubIfjN4cuda3std3__44plusIfEEE10Policy1000EPfSC_iS9_ffNS7_10__identityEEEvT0_T1_T2_T3_T4_T6__param_1,
	.param .u32 _ZN3cub18CUB_300001_SM_10006detail6reduce28DeviceReduceSingleTileKernelINS2_10policy_hubIfjN4cuda3std3__44plusIfEEE10Policy1000EPfSC_iS9_ffNS7_10__identityEEEvT0_T1_T2_T3_T4_T6__param_2,
	.param .align 1 .b8 _ZN3cub18CUB_300001_SM_10006detail6reduce28DeviceReduceSingleTileKernelINS2_10policy_hubIfjN4cuda3std3__44plusIfEEE10Policy1000EPfSC_iS9_ffNS7_10__identityEEEvT0_T1_T2_T3_T4_T6__param_3[1],
	.param .f32 _ZN3cub18CUB_300001_SM_10006detail6reduce28DeviceReduceSingleTileKernelINS2_10policy_hubIfjN4cuda3std3__44plusIfEEE10Policy1000EPfSC_iS9_ffNS7_10__identityEEEvT0_T1_T2_T3_T4_T6__param_4,
	.param .align 1 .b8 _ZN3cub18CUB_300001_SM_10006detail6reduce28DeviceReduceSingleTileKernelINS2_10policy_hubIfjN4cuda3std3__44plusIfEEE10Policy1000EPfSC_iS9_ffNS7_10__identityEEEvT0_T1_T2_T3_T4_T6__param_5[1]
)
.maxntid 512
.minnctapersm 1
{
	.reg .pred 	%p<113>;
	.reg .b32 	%r<407>;
	.reg .b32 	%f<531>;
	.reg .b64 	%rd<133>;
	// demoted variable
	.shared .align 4 .b8 _ZZN3cub18CUB_300001_SM_10006detail6reduce28DeviceReduceSingleTileKernelINS2_10policy_hubIfjN4cuda3std3__44plusIfEEE10Policy1000EPfSC_iS9_ffNS7_10__identityEEEvT0_T1_T2_T3_T4_T6_E12temp_storage[84];
	ld.param.u64 	%rd16, [_ZN3cub18CUB_300001_SM_10006detail6reduce28DeviceReduceSingleTileKernelINS2_10policy_hubIfjN4cuda3std3__44plusIfEEE10Policy1000EPfSC_iS9_ffNS7_10__identityEEEvT0_T1_T2_T3_T4_T6__param_0];
	ld.param.u64 	%rd17, [_ZN3cub18CUB_300001_SM_10006detail6reduce28DeviceReduceSingleTileKernelINS2_10policy_hubIfjN4cuda3std3__44plusIfEEE10Policy1000EPfSC_iS9_ffNS7_10__identityEEEvT0_T1_T2_T3_T4_T6__param_1];
	ld.param.u32 	%r67, [_ZN3cub18CUB_300001_SM_10006detail6reduce28DeviceReduceSingleTileKernelINS2_10policy_hubIfjN4cuda3std3__44plusIfEEE10Policy1000EPfSC_iS9_ffNS7_10__identityEEEvT0_T1_T2_T3_T4_T6__param_2];
	ld.param.f32 	%f58, [_ZN3cub18CUB_300001_SM_10006detail6reduce28DeviceReduceSingleTileKernelINS2_10policy_hubIfjN4cuda3std3__44plusIfEEE10Policy1000EPfSC_iS9_ffNS7_10__identityEEEvT0_T1_T2_T3_T4_T6__param_4];
	cvta.to.global.u64 	%rd1, %rd17;
	setp.ne.s32 	%p1, %r67, 0;
	@%p1 bra 	$L__BB6_3;
	mov.u32 	%r380, %tid.x;
	setp.ne.s32 	%p112, %r380, 0;
	@%p112 bra 	$L__BB6_74;
	st.global.f32 	[%rd1], %f58;
	bra.uni 	$L__BB6_74;
$L__BB6_3:
	and.b64  	%rd18, %rd16, 7;
	setp.ne.s64 	%p2, %rd18, 0;
	@%p2 bra 	$L__BB6_38;
	setp.gt.s32 	%p57, %r67, 8191;
	@%p57 bra 	$L__BB6_22;
	mov.u32 	%r1, %tid.x;
	setp.ge.s32 	%p74, %r1, %r67;
	mov.f32 	%f509, 0f00000000;
	mov.u32 	%r384, %r1;
	@%p74 bra 	$L__BB6_7;
	mul.wide.u32 	%rd121, %r1, 4;
	add.s64 	%rd120, %rd16, %rd121;
	// begin inline asm
	ld.global.nc.u32 %r300, [%rd120];
	// end inline asm
	mov.b32 	%f509, %r300;
	add.s32 	%r384, %r1, 512;
$L__BB6_7:
	setp.ge.s32 	%p75, %r384, %r67;
	@%p75 bra 	$L__BB6_13;
	not.b32 	%r301, %r384;
	add.s32 	%r4, %r67, %r301;
	and.b32  	%r302, %r4, 1536;
	setp.eq.s32 	%p76, %r302, 1536;
	@%p76 bra 	$L__BB6_11;
	mul.wide.u32 	%rd122, %r384, 4;
	add.s64 	%rd129, %rd16, %rd122;
	shr.u32 	%r303, %r4, 9;
	add.s32 	%r304, %r303, 1;
	and.b32  	%r305, %r304, 3;
	neg.s32 	%r382, %r305;
$L__BB6_10:
	.pragma "nounroll";
	// begin inline asm
	ld.global.nc.u32 %r306, [%rd129];
	// end inline asm
	mov.b32 	%f395, %r306;
	add.f32 	%f509, %f509, %f395;
	add.s32 	%r384, %r384, 512;
	add.s64 	%rd129, %rd129, 2048;
	add.s32 	%r382, %r382, 1;
	setp.ne.s32 	%p77, %r382, 0;
	@%p77 bra 	$L__BB6_10;
$L__BB6_11:
	setp.lt.u32 	%p78, %r4, 1536;
	@%p78 bra 	$L__BB6_13;
$L__BB6_12:
	mul.wide.s32 	%rd128, %r384, 4;
	add.s64 	%rd124, %rd16, %rd128;
	// begin inline asm
	ld.global.nc.u32 %r307, [%rd124];
	// end inline asm
	mov.b32 	%f396, %r307;
	add.f32 	%f397, %f509, %f396;
	add.s64 	%rd125, %rd124, 2048;
	// begin inline asm
	ld.global.nc.u32 %r308, [%rd125];
	// end inline asm
	mov.b32 	%f398, %r308;
	add.f32 	%f399, %f397, %f398;
	add.s64 	%rd126, %rd124, 4096;
	// begin inline asm
	ld.global.nc.u32 %r309, [%rd126];
	// end inline asm
	mov.b32 	%f400, %r309;
	add.f32 	%f401, %f399, %f400;
	add.s64 	%rd127, %rd124, 6144;
	// begin inline asm
	ld.global.nc.u32 %r310, [%rd127];
	// end inline asm
	mov.b32 	%f402, %r310;
	add.f32 	%f509, %f401, %f402;
	add.s32 	%r384, %r384, 2048;
	setp.lt.s32 	%p79, %r384, %r67;
	@%p79 bra 	$L__BB6_12;
$L__BB6_13:
	setp.lt.s32 	%p80, %r67, 512;
	@%p80 bra 	$L__BB6_18;
	// begin inline asm
	mov.u32 %r349, %laneid;
	// end inline asm
	mov.b32 	%r351, %f509;
	mov.b32 	%r352, 1;
	mov.b32 	%r373, 31;
	mov.b32 	%r374, -1;
	// begin inline asm
	shfl.sync.down.b32 %r350, %r351, %r352, %r373, %r374;
	// end inline asm
	setp.gt.s32 	%p104, %r349, 30;
	mov.b32 	%f461, %r350;
	add.f32 	%f462, %f509, %f461;
	selp.f32 	%f463, %f509, %f462, %p104;
	mov.b32 	%r356, %f463;
	mov.b32 	%r357, 2;
	// begin inline asm
	shfl.sync.down.b32 %r355, %r356, %r357, %r373, %r374;
	// end inline asm
	setp.gt.s32 	%p105, %r349, 29;
	mov.b32 	%f464, %r355;
	add.f32 	%f465, %f463, %f464;
	selp.f32 	%f466, %f463, %f465, %p105;
	mov.b32 	%r361, %f466;
	mov.b32 	%r362, 4;
	// begin inline asm
	shfl.sync.down.b32 %r360, %r361, %r362, %r373, %r374;
	// end inline asm
	setp.gt.s32 	%p106, %r349, 27;
	mov.b32 	%f467, %r360;
	add.f32 	%f468, %f466, %f467;
	selp.f32 	%f469, %f466, %f468, %p106;
	mov.b32 	%r366, %f469;
	mov.b32 	%r367, 8;
	// begin inline asm
	shfl.sync.down.b32 %r365, %r366, %r367, %r373, %r374;
	// end inline asm
	setp.gt.s32 	%p107, %r349, 23;
	mov.b32 	%f470, %r365;
	add.f32 	%f471, %f469, %f470;
	selp.f32 	%f472, %f469, %f471, %p107;
	mov.b32 	%r371, %f472;
	mov.b32 	%r372, 16;
	// begin inline asm
	shfl.sync.down.b32 %r370, %r371, %r372, %r373, %r374;
	// end inline asm
	setp.gt.s32 	%p108, %r349, 15;
	mov.b32 	%f473, %r370;
	add.f32 	%f10, %f472, %f473;
	selp.f32 	%f530, %f472, %f10, %p108;
	setp.ne.s32 	%p109, %r349, 0;
	@%p109 bra 	$L__BB6_16;
	shr.u32 	%r375, %r1, 3;
	and.b32  	%r376, %r375, 124;
	mov.u32 	%r377, _ZZN3cub18CUB_300001_SM_10006detail6reduce28DeviceReduceSingleTileKernelINS2_10policy_hubIfjN4cuda3std3__44plusIfEEE10Policy1000EPfSC_iS9_ffNS7_10__identityEEEvT0_T1_T2_T3_T4_T6_E12temp_storage;
	add.s32 	%r378, %r377, %r376;
	st.shared.f32 	[%r378+16], %f10;
$L__BB6_16:
	bar.sync 	0;
	setp.ne.s32 	%p110, %r1, 0;
	@%p110 bra 	$L__BB6_72;
	ld.shared.f32 	%f474, [_ZZN3cub18CUB_300001_SM_10006detail6reduce28DeviceReduceSingleTileKernelINS2_10policy_hubIfjN4cuda3std3__44plusIfEEE10Policy1000EPfSC_iS9_ffNS7_10__identityEEEvT0_T1_T2_T3_T4_T6_E12temp_storage+20];
	add.f32 	%f475, %f530, %f474;
	ld.shared.f32 	%f476, [_ZZN3cub18CUB_300001_SM_10006detail6reduce28DeviceReduceSingleTileKernelINS2_10policy_hubIfjN4cuda3std3__44plusIfEEE10Policy1000EPfSC_iS9_ffNS7_10__identityEEEvT0_T1_T2_T3_T4_T6_E12temp_storage+24];
	add.f32 	%f477, %f475, %f476;
	ld.shared.f32 	%f478, [_ZZN3cub18CUB_300001_SM_10006detail6reduce28DeviceReduceSingleTileKernelINS2_10policy_hubIfjN4cuda3std3__44plusIfEEE10Policy1000EPfSC_iS9_ffNS7_10__identityEEEvT0_T1_T2_T3_T4_T6_E12temp_storage+28];
	add.f32 	%f479, %f477, %f478;
	ld.shared.f32 	%f480, [_ZZN3cub18CUB_300001_SM_10006detail6reduce28DeviceReduceSingleTileKernelINS2_10policy_hubIfjN4cuda3std3__44plusIfEEE10Policy1000EPfSC_iS9_ffNS7_10__identityEEEvT0_T1_T2_T3_T4_T6_E12temp_storage+32];
	add.f32 	%f481, %f479, %f480;
	ld.shared.f32 	%f482, [_ZZN3cub18CUB_300001_SM_10006detail6reduce28DeviceReduceSingleTileKernelINS2_10policy_hubIfjN4cuda3std3__44plusIfEEE10Policy1000EPfSC_iS9_ffNS7_10__identityEEEvT0_T1_T2_T3_T4_T6_E12temp_storage+36];
	add.f32 	%f483, %f481, %f482;
	ld.shared.f32 	%f484, [_ZZN3cub18CUB_300001_SM_10006detail6reduce28DeviceReduceSingleTileKernelINS2_10policy_hubIfjN4cuda3std3__44plusIfEEE10Policy1000EPfSC_iS9_ffNS7_10__identityEEEvT0_T1_T2_T3_T4_T6_E12temp_storage+40];
	add.f32 	%f485, %f483, %f484;
	ld.shared.f32 	%f486, [_ZZN3cub18CUB_300001_SM_10006detail6reduce28DeviceReduceSingleTileKernelINS2_10policy_hubIfjN4cuda3std3__44plusIfEEE10Policy1000EPfSC_iS9_ffNS7_10__identityEEEvT0_T1_T2_T3_T4_T6_E12temp_storage+44];
	add.f32 	%f487, %f485, %f486;
	ld.shared.f32 	%f488, [_ZZN3cub18CUB_300001_SM_10006detail6reduce28DeviceReduceSingleTileKernelINS2_10policy_hubIfjN4cuda3std3__44plusIfEEE10Policy1000EPfSC_iS9_ffNS7_10__identityEEEvT0_T1_T2_T3_T4_T6_E12temp_storage+48];
	add.f32 	%f489, %f487, %f488;
	ld.shared.f32 	%f490, [_ZZN3cub18CUB_300001_SM_10006detail6reduce28DeviceReduceSingleTileKernelINS2_10policy_hubIfjN4cuda3std3__44plusIfEEE10Policy1000EPfSC_iS9_ffNS7_10__identityEEEvT0_T1_T2_T3_T4_T6_E12temp_storage+52];
	add.f32 	%f491, %f489, %f490;
	ld.shared.f32 	%f492, [_ZZN3cub18CUB_300001_SM_10006detail6reduce28DeviceReduceSingleTileKernelINS2_10policy_hubIfjN4cuda3std3__44plusIfEEE10Policy1000EPfSC_iS9_ffNS7_10__identityEEEvT0_T1_T2_T3_T4_T6_E12temp_storage+56];
	add.f32 	%f493, %f491, %f492;
	ld.shared.f32 	%f494, [_ZZN3cub18CUB_300001_SM_10006detail6reduce28DeviceReduceSingleTileKernelINS2_10policy_hubIfjN4cuda3std3__44plusIfEEE10Policy1000EPfSC_iS9_ffNS7_10__identityEEEvT0_T1_T2_T3_T4_T6_E12temp_storage+60];
	add.f32 	%f495, %f493, %f494;
	ld.shared.f32 	%f496, [_ZZN3cub18CUB_300001_SM_10006detail6reduce28DeviceReduceSingleTileKernelINS2_10policy_hubIfjN4cuda3std3__44plusIfEEE10Policy1000EPfSC_iS9_ffNS7_10__identityEEEvT0_T1_T2_T3_T4_T6_E12temp_storage+64];
	add.f32 	%f497, %f495, %f496;
	ld.shared.f32 	%f498, [_ZZN3cub18CUB_300001_SM_10006detail6reduce28DeviceReduceSingleTileKernelINS2_10policy_hubIfjN4cuda3std3__44plusIfEEE10Policy1000EPfSC_iS9_ffNS7_10__identityEEEvT0_T1_T2_T3_T4_T6_E12temp_storage+68];
	add.f32 	%f499, %f497, %f498;
	ld.shared.f32 	%f500, [_ZZN3cub18CUB_300001_SM_10006detail6reduce28DeviceReduceSingleTileKernelINS2_10policy_hubIfjN4cuda3std3__44plusIfEEE10Policy1000EPfSC_iS9_ffNS7_10__identityEEEvT0_T1_T2_T3_T4_T6_E12temp_storage+72];
	add.f32 	%f501, %f499, %f500;
	ld.shared.f32 	%f502, [_ZZN3cub18CUB_300001_SM_10006detail6reduce28DeviceReduceSingleTileKernelINS2_10policy_hubIfjN4cuda3std3__44plusIfEEE10Policy1000EPfSC_iS9_ffNS7_10__identityEEEvT0_T1_T2_T3_T4_T6_E12temp_storage+76];
	add.f32 	%f530, %f501, %f502;
	bra.uni 	$L__BB6_72;
$L__BB6_18:
	// begin inline asm
	mov.u32 %r311, %laneid;
	// end inline asm
	and.b32  	%r337, %r1, 992;
	add.s32 	%r338, %r337, 32;
	setp.gt.s32 	%p81, %r338, %r67;
	not.b32 	%r339, %r337;
	add.s32 	%r340, %r67, %r339;
	selp.b32 	%r335, %r340, 31, %p81;
	mov.b32 	%r313, %f509;
	mov.b32 	%r314, 1;
	mov.b32 	%r336, -1;
	// begin inline asm
	shfl.sync.down.b32 %r312, %r313, %r314, %r335, %r336;
	// end inline asm
	setp.lt.s32 	%p82, %r311, %r335;
	mov.b32 	%f403, %r312;
	add.f32 	%f404, %f509, %f403;
	selp.f32 	%f405, %f404, %f509, %p82;
	mov.b32 	%r318, %f405;
	mov.b32 	%r319, 2;
	// begin inline asm
	shfl.sync.down.b32 %r317, %r318, %r319, %r335, %r336;
	// end inline asm
	add.s32 	%r341, %r311, 2;
	setp.gt.s32 	%p83, %r341, %r335;
	mov.b32 	%f406, %r317;
	add.f32 	%f407, %f405, %f406;
	selp.f32 	%f408, %f405, %f407, %p83;
	mov.b32 	%r323, %f408;
	mov.b32 	%r324, 4;
	// begin inline asm
	shfl.sync.down.b32 %r322, %r323, %r324, %r335, %r336;
	// end inline asm
	add.s32 	%r342, %r311, 4;
	setp.gt.s32 	%p84, %r342, %r335;
	mov.b32 	%f409, %r322;
	add.f32 	%f410, %f408, %f409;
	selp.f32 	%f411, %f408, %f410, %p84;
	mov.b32 	%r328, %f411;
	mov.b32 	%r329, 8;
	// begin inline asm
	shfl.sync.down.b32 %r327, %r328, %r329, %r335, %r336;
	// end inline asm
	add.s32 	%r343, %r311, 8;
	setp.gt.s32 	%p85, %r343, %r335;
	mov.b32 	%f412, %r327;
	add.f32 	%f413, %f411, %f412;
	selp.f32 	%f414, %f411, %f413, %p85;
	mov.b32 	%r333, %f414;
	mov.b32 	%r334, 16;
	// begin inline asm
	shfl.sync.down.b32 %r332, %r333, %r334, %r335, %r336;
	// end inline asm
	add.s32 	%r344, %r311, 16;
	setp.gt.s32 	%p86, %r344, %r335;
	mov.b32 	%f415, %r332;
	add.f32 	%f416, %f414, %f415;
	selp.f32 	%f530, %f414, %f416, %p86;
	setp.ne.s32 	%p87, %r311, 0;
	@%p87 bra 	$L__BB6_20;
	shr.u32 	%r345, %r1, 3;
	and.b32  	%r346, %r345, 124;
	mov.u32 	%r347, _ZZN3cub18CUB_300001_SM_10006detail6reduce28DeviceReduceSingleTileKernelINS2_10policy_hubIfjN4cuda3std3__44plusIfEEE10Policy1000EPfSC_iS9_ffNS7_10__identityEEEvT0_T1_T2_T3_T4_T6_E12temp_storage;
	add.s32 	%r348, %r347, %r346;
	st.shared.f32 	[%r348+16], %f530;
$L__BB6_20:
	bar.sync 	0;
	setp.ne.s32 	%p88, %r1, 0;
	@%p88 bra 	$L__BB6_72;
	setp.gt.s32 	%p89, %r67, 32;
	ld.shared.f32 	%f417, [_ZZN3cub18CUB_300001_SM_10006detail6reduce28DeviceReduceSingleTileKernelINS2_10policy_hubIfjN4cuda3std3__44plusIfEEE10Policy1000EPfSC_iS9_ffNS7_10__identityEEEvT0_T1_T2_T3_T4_T6_E12temp_storage+20];
	add.f32 	%f418, %f530, %f417;
	selp.f32 	%f419, %f418, %f530, %p89;
	setp.gt.s32 	%p90, %r67, 64;
	ld.shared.f32 	%f420, [_ZZN3cub18CUB_300001_SM_10006detail6reduce28DeviceReduceSingleTileKernelINS2_10policy_hubIfjN4cuda3std3__44plusIfEEE10Policy1000EPfSC_iS9_ffNS7_10__identityEEEvT0_T1_T2_T3_T4_T6_E12temp_storage+24];
	add.f32 	%f421, %f420, %f419;
	selp.f32 	%f422, %f421, %f419, %p90;
	setp.gt.s32 	%p91, %r67, 96;
	ld.shared.f32 	%f423, [_ZZN3cub18CUB_300001_SM_10006detail6reduce28DeviceReduceSingleTileKernelINS2_10policy_hubIfjN4cuda3std3__44plusIfEEE10Policy1000EPfSC_iS9_ffNS7_10__identityEEEvT0_T1_T2_T3_T4_T6_E12temp_storage+28];
	add.f32 	%f424, %f423, %f422;
	selp.f32 	%f425, %f424, %f422, %p91;
	setp.gt.s32 	%p92, %r67, 128;
	ld.shared.f32 	%f426, [_ZZN3cub18CUB_300001_SM_10006detail6reduce28DeviceReduceSingleTileKernelINS2_10policy_hubIfjN4cuda3std3__44plusIfEEE10Policy1000EPfSC_iS9_ffNS7_10__identityEEEvT0_T1_T2_T3_T4_T6_E12temp_storage+32];
	add.f32 	%f427, %f426, %f425;
	selp.f32 	%f428, %f427, %f425, %p92;
	setp.gt.s32 	%p93, %r67, 160;
	ld.shared.f32 	%f429, [_ZZN3cub18CUB_300001_SM_10006detail6reduce28DeviceReduceSingleTileKernelINS2_10policy_hubIfjN4cuda3std3__44plusIfEEE10Policy1000EPfSC_iS9_ffNS7_10__identityEEEvT0_T1_T2_T3_T4_T6_E12temp_storage+36];
	add.f32 	%f430, %f429, %f428;
	selp.f32 	%f431, %f430, %f428, %p93;
	setp.gt.s32 	%p94, %r67, 192;
	ld.shared.f32 	%f432, [_ZZN3cub18CUB_300001_SM_10006detail6reduce28DeviceReduceSingleTileKernelINS2_10policy_hubIfjN4cuda3std3__44plusIfEEE10Policy1000EPfSC_iS9_ffNS7_10__identityEEEvT0_T1_T2_T3_T4_T6_E12temp_storage+40];
	add.f32 	%f433, %f432, %f431;
	selp.f32 	%f434, %f433, %f431, %p94;
	setp.gt.s32 	%p95, %r67, 224;
	ld.shared.f32 	%f435, [_ZZN3cub18CUB_300001_SM_10006detail6reduce28DeviceReduceSingleTileKernelINS2_10policy_hubIfjN4cuda3std3__44plusIfEEE10Policy1000EPfSC_iS9_ffNS7_10__identityEEEvT0_T1_T2_T3_T4_T6_E12temp_storage+44];
	add.f32 	%f436, %f435, %f434;
	selp.f32 	%f437, %f436, %f434, %p95;
	setp.gt.s32 	%p96, %r67, 256;
	ld.shared.f32 	%f438, [_ZZN3cub18CUB_300001_SM_10006detail6reduce28DeviceReduceSingleTileKernelINS2_10policy_hubIfjN4cuda3std3__44plusIfEEE10Policy1000EPfSC_iS9_ffNS7_10__identityEEEvT0_T1_T2_T3_T4_T6_E12temp_storage+48];
	add.f32 	%f439, %f438, %f437;
	selp.f32 	%f440, %f439, %f437, %p96;
	setp.gt.s32 	%p97, %r67, 288;
	ld.shared.f32 	%f441, [_ZZN3cub18CUB_300001_SM_10006detail6reduce28DeviceReduceSingleTileKernelINS2_10policy_hubIfjN4cuda3std3__44plusIfEEE10Policy1000EPfSC_iS9_ffNS7_10__identityEEEvT0_T1_T2_T3_T4_T6_E12temp_storage+52];
	add.f32 	%f442, %f441, %f440;
	selp.f32 	%f443, %f442, %f440, %p97;
	setp.gt.s32 	%p98, %r67, 320;
	ld.shared.f32 	%f444, [_ZZN3cub18CUB_300001_SM_10006detail6reduce28DeviceReduceSingleTileKernelINS2_10policy_hubIfjN4cuda3std3__44plusIfEEE10Policy1000EPfSC_iS9_ffNS7_10__identityEEEvT0_T1_T2_T3_T4_T6_E12temp_storage+56];
	add.f32 	%f445, %f444, %f443;
	selp.f32 	%f446, %f445, %f443, %p98;
	setp.gt.s32 	%p99, %r67, 352;
	ld.shared.f32 	%f447, [_ZZN3cub18CUB_300001_SM_10006detail6reduce28DeviceReduceSingleTileKernelINS2_10policy_hubIfjN4cuda3std3__44plusIfEEE10Policy1000EPfSC_iS9_ffNS7_10__identityEEEvT0_T1_T2_T3_T4_T6_E12temp_storage+60];
	add.f32 	%f448, %f447, %f446;
	selp.f32 	%f449, %f448, %f446, %p99;
	setp.gt.s32 	%p100, %r67, 384;
	ld.shared.f32 	%f450, [_ZZN3cub18CUB_300001_SM_10006detail6reduce28DeviceReduceSingleTileKernelINS2_10policy_hubIfjN4cuda3std3__44plusIfEEE10Policy1000EPfSC_iS9_ffNS7_10__identityEEEvT0_T1_T2_T3_T4_T6_E12temp_storage+64];
	add.f32 	%f451, %f450, %f449;
	selp.f32 	%f452, %f451, %f449, %p100;
	setp.gt.s32 	%p101, %r67, 416;
	ld.shared.f32 	%f453, [_ZZN3cub18CUB_300001_SM_10006detail6reduce28DeviceReduceSingleTileKernelINS2_10policy_hubIfjN4cuda3std3__44plusIfEEE10Policy1000EPfSC_iS9_ffNS7_10__identityEEEvT0_T1_T2_T3_T4_T6_E12temp_storage+68];
	add.f32 	%f454, %f453, %f452;
	selp.f32 	%f455, %f454, %f452, %p101;
	setp.gt.s32 	%p102, %r67, 448;
	ld.shared.f32 	%f456, [_ZZN3cub18CUB_300001_SM_10006detail6reduce28DeviceReduceSingleTileKernelINS2_10policy_hubIfjN4cuda3std3__44plusIfEEE10Policy1000EPfSC_iS9_ffNS7_10__identityEEEvT0_T1_T2_T3_T4_T6_E12temp_storage+72];
	add.f32 	%f457, %f456, %f455;
	selp.f32 	%f458, %f457, %f455, %p102;
	setp.gt.s32 	%p103, %r67, 480;
	ld.shared.f32 	%f459, [_ZZN3cub18CUB_300001_SM_10006detail6reduce28DeviceReduceSingleTileKernelINS2_10policy_hubIfjN4cuda3std3__44plusIfEEE10Policy1000EPfSC_iS9_ffNS7_10__identityEEEvT0_T1_T2_T3_T4_T6_E12temp_storage+76];
	add.f32 	%f460, %f459, %f458;
	selp.f32 	%f530, %f460, %f458, %p103;
	bra.uni 	$L__BB6_72;
$L__BB6_22:
	mov.u32 	%r13, %tid.x;
	shl.b32 	%r224, %r13, 1;
	mul.wide.u32 	%rd90, %r224, 4;
	add.s64 	%rd75, %rd16, %rd90;
	// begin inline asm
	ld.global.nc.u64 %rd74, [%rd75];
	// end inline asm
	mov.b64 	{%r225, %r226}, %rd74;
	mov.b32 	%f281, %r226;
	mov.b32 	%f282, %r225;
	add.s64 	%rd77, %rd75, 4096;
	// begin inline asm
	ld.global.nc.u64 %rd76, [%rd77];
	// end inline asm
	mov.b64 	{%r227, %r228}, %rd76;
	mov.b32 	%f283, %r228;
	mov.b32 	%f284, %r227;
	add.s64 	%rd79, %rd75, 8192;
	// begin inline asm
	ld.global.nc.u64 %rd78, [%rd79];
	// end inline asm
	mov.b64 	{%r229, %r230}, %rd78;
	mov.b32 	%f285, %r230;
	mov.b32 	%f286, %r229;
	add.s64 	%rd81, %rd75, 12288;
	// begin inline asm
	ld.global.nc.u64 %rd80, [%rd81];
	// end inline asm
	mov.b64 	{%r231, %r232}, %rd80;
	mov.b32 	%f287, %r232;
	mov.b32 	%f288, %r231;
	add.s64 	%rd83, %rd75, 16384;
	// begin inline asm
	ld.global.nc.u64 %rd82, [%rd83];
	// end inline asm
	mov.b64 	{%r233, %r234}, %rd82;
	mov.b32 	%f289, %r234;
	mov.b32 	%f290, %r233;
	add.s64 	%rd85, %rd75, 20480;
	// begin inline asm
	ld.global.nc.u64 %rd84, [%rd85];
	// end inline asm
	mov.b64 	{%r235, %r236}, %rd84;
	mov.b32 	%f291, %r236;
	mov.b32 	%f292, %r235;
	add.s64 	%rd87, %rd75, 24576;
	// begin inline asm
	ld.global.nc.u64 %rd86, [%rd87];
	// end inline asm
	mov.b64 	{%r237, %r238}, %rd86;
	mov.b32 	%f293, %r238;
	mov.b32 	%f294, %r237;
	add.s64 	%rd89, %rd75, 28672;
	// begin inline asm
	ld.global.nc.u64 %rd88, [%rd89];
	// end inline asm
	mov.b64 	{%r239, %r240}, %rd88;
	mov.b32 	%f295, %r240;
	mov.b32 	%f296, %r239;
	add.f32 	%f297, %f282, %f281;
	add.f32 	%f298, %f284, %f283;
	add.f32 	%f299, %f286, %f285;
	add.f32 	%f300, %f288, %f287;
	add.f32 	%f301, %f290, %f289;
	add.f32 	%f302, %f292, %f291;
	add.f32 	%f303, %f294, %f293;
	add.f32 	%f304, %f296, %f295;
	add.f32 	%f305, %f297, %f298;
	add.f32 	%f306, %f299, %f300;
	add.f32 	%f307, %f301, %f302;
	add.f32 	%f308, %f303, %f304;
	add.f32 	%f309, %f305, %f306;
	add.f32 	%f310, %f307, %f308;
	add.f32 	%f516, %f309, %f310;
	setp.lt.u32 	%p58, %r67, 16384;
	mov.b32 	%r387, 8192;
	@%p58 bra 	$L__BB6_26;
	add.s32 	%r14, %r67, -8192;
	mov.b32 	%r387, 8192;
$L__BB6_24:
	mul.wide.s32 	%rd107, %r387, 4;
	add.s64 	%rd92, %rd75, %rd107;
	// begin inline asm
	ld.global.nc.u64 %rd91, [%rd92];
	// end inline asm
	mov.b64 	{%r242, %r243}, %rd91;
	mov.b32 	%f311, %r243;
	mov.b32 	%f312, %r242;
	add.s64 	%rd94, %rd92, 4096;
	// begin inline asm
	ld.global.nc.u64 %rd93, [%rd94];
	// end inline asm
	mov.b64 	{%r244, %r245}, %rd93;
	mov.b32 	%f313, %r245;
	mov.b32 	%f314, %r244;
	add.s64 	%rd96, %rd92, 8192;
	// begin inline asm
	ld.global.nc.u64 %rd95, [%rd96];
	// end inline asm
	mov.b64 	{%r246, %r247}, %rd95;
	mov.b32 	%f315, %r247;
	mov.b32 	%f316, %r246;
	add.s64 	%rd98, %rd92, 12288;
	// begin inline asm
	ld.global.nc.u64 %rd97, [%rd98];
	// end inline asm
	mov.b64 	{%r248, %r249}, %rd97;
	mov.b32 	%f317, %r249;
	mov.b32 	%f318, %r248;
	add.s64 	%rd100, %rd92, 16384;
	// begin inline asm
	ld.global.nc.u64 %rd99, [%rd100];
	// end inline asm
	mov.b64 	{%r250, %r251}, %rd99;
	mov.b32 	%f319, %r251;
	mov.b32 	%f320, %r250;
	add.s64 	%rd102, %rd92, 20480;
	// begin inline asm
	ld.global.nc.u64 %rd101, [%rd102];
	// end inline asm
	mov.b64 	{%r252, %r253}, %rd101;
	mov.b32 	%f321, %r253;
	mov.b32 	%f322, %r252;
	add.s64 	%rd104, %rd92, 24576;
	// begin inline asm
	ld.global.nc.u64 %rd103, [%rd104];
	// end inline asm
	mov.b64 	{%r254, %r255}, %rd103;
	mov.b32 	%f323, %r255;
	mov.b32 	%f324, %r254;
	add.s64 	%rd106, %rd92, 28672;
	// begin inline asm
	ld.global.nc.u64 %rd105, [%rd106];
	// end inline asm
	mov.b64 	{%r256, %r257}, %rd105;
	mov.b32 	%f325, %r257;
	mov.b32 	%f326, %r256;
	add.f32 	%f327, %f516, %f312;
	add.f32 	%f328, %f311, %f314;
	add.f32 	%f329, %f313, %f316;
	add.f32 	%f330, %f315, %f318;
	add.f32 	%f331, %f317, %f320;
	add.f32 	%f332, %f319, %f322;
	add.f32 	%f333, %f321, %f324;
	add.f32 	%f334, %f323, %f326;
	add.f32 	%f335, %f327, %f328;
	add.f32 	%f336, %f329, %f330;
	add.f32 	%f337, %f331, %f332;
	add.f32 	%f338, %f333, %f334;
	add.f32 	%f339, %f335, %f336;
	add.f32 	%f340, %f337, %f338;
	add.f32 	%f341, %f339, %f340;
	add.f32 	%f516, %f341, %f325;
	sub.s32 	%r258, %r67, %r387;
	setp.lt.s32 	%p59, %r258, 8192;
	@%p59 bra 	$L__BB6_34;
	add.s32 	%r387, %r387, 8192;
	setp.le.s32 	%p60, %r387, %r14;
	@%p60 bra 	$L__BB6_24;
$L__BB6_26:
	setp.le.s32 	%p61, %r67, %r387;
	@%p61 bra 	$L__BB6_34;
	sub.s32 	%r18, %r67, %r387;
	setp.ge.s32 	%p62, %r13, %r18;
	@%p62 bra 	$L__BB6_34;
	not.b32 	%r259, %r13;
	add.s32 	%r260, %r67, %r259;
	sub.s32 	%r19, %r260, %r387;
	and.b32  	%r261, %r19, 1536;
	setp.eq.s32 	%p63, %r261, 1536;
	mov.u32 	%r391, %r13;
	@%p63 bra 	$L__BB6_31;
	add.s32 	%r389, %r13, %r387;
	shr.u32 	%r262, %r19, 9;
	add.s32 	%r263, %r262, 1;
	and.b32  	%r264, %r263, 3;
	neg.s32 	%r388, %r264;
	mov.u32 	%r391, %r13;
$L__BB6_30:
	.pragma "nounroll";
	mul.wide.u32 	%rd109, %r389, 4;
	add.s64 	%rd108, %rd16, %rd109;
	// begin inline asm
	ld.global.nc.u32 %r265, [%rd108];
	// end inline asm
	mov.b32 	%f343, %r265;
	add.f32 	%f516, %f516, %f343;
	add.s32 	%r391, %r391, 512;
	add.s32 	%r389, %r389, 512;
	add.s32 	%r388, %r388, 1;
	setp.ne.s32 	%p64, %r388, 0;
	@%p64 bra 	$L__BB6_30;
$L__BB6_31:
	setp.lt.u32 	%p65, %r19, 1536;
	@%p65 bra 	$L__BB6_34;
	cvt.u64.u32 	%rd110, %r391;
	cvt.u64.u32 	%rd111, %r387;
	add.s64 	%rd112, %rd110, %rd111;
	shl.b64 	%rd113, %rd112, 2;
	add.s64 	%rd114, %rd113, %rd16;
	add.s64 	%rd130, %rd114, 4096;
	add.s32 	%r392, %r391, %r387;
$L__BB6_33:
	mul.wide.u32 	%rd119, %r392, 4;
	add.s64 	%rd115, %rd16, %rd119;
	// begin inline asm
	ld.global.nc.u32 %r266, [%rd115];
	// end inline asm
	mov.b32 	%f344, %r266;
	add.f32 	%f345, %f516, %f344;
	add.s64 	%rd116, %rd130, -2048;
	// begin inline asm
	ld.global.nc.u32 %r267, [%rd116];
	// end inline asm
	mov.b32 	%f346, %r267;
	add.f32 	%f347, %f345, %f346;
	// begin inline asm
	ld.global.nc.u32 %r268, [%rd130];
	// end inline asm
	mov.b32 	%f348, %r268;
	add.f32 	%f349, %f347, %f348;
	add.s64 	%rd118, %rd130, 2048;
	// begin inline asm
	ld.global.nc.u32 %r269, [%rd118];
	// end inline asm
	mov.b32 	%f350, %r269;
	add.f32 	%f516, %f349, %f350;
	add.s32 	%r391, %r391, 2048;
	add.s64 	%rd130, %rd130, 8192;
	add.s32 	%r392, %r392, 2048;
	setp.lt.s32 	%p66, %r391, %r18;
	@%p66 bra 	$L__BB6_33;
$L__BB6_34:
	// begin inline asm
	mov.u32 %r270, %laneid;
	// end inline asm
	mov.b32 	%r272, %f516;
	mov.b32 	%r273, 1;
	mov.b32 	%r294, 31;
	mov.b32 	%r295, -1;
	// begin inline asm
	shfl.sync.down.b32 %r271, %r272, %r273, %r294, %r295;
	// end inline asm
	setp.gt.s32 	%p67, %r270, 30;
	mov.b32 	%f351, %r271;
	add.f32 	%f352, %f516, %f351;
	selp.f32 	%f353, %f516, %f352, %p67;
	mov.b32 	%r277, %f353;
	mov.b32 	%r278, 2;
	// begin inline asm
	shfl.sync.down.b32 %r276, %r277, %r278, %r294, %r295;
	// end inline asm
	setp.gt.s32 	%p68, %r270, 29;
	mov.b32 	%f354, %r276;
	add.f32 	%f355, %f353, %f354;
	selp.f32 	%f356, %f353, %f355, %p68;
	mov.b32 	%r282, %f356;
	mov.b32 	%r283, 4;
	// begin inline asm
	shfl.sync.down.b32 %r281, %r282, %r283, %r294, %r295;
	// end inline asm
	setp.gt.s32 	%p69, %r270, 27;
	mov.b32 	%f357, %r281;
	add.f32 	%f358, %f356, %f357;
	selp.f32 	%f359, %f356, %f358, %p69;
	mov.b32 	%r287, %f359;
	mov.b32 	%r288, 8;
	// begin inline asm
	shfl.sync.down.b32 %r286, %r287, %r288, %r294, %r295;
	// end inline asm
	setp.gt.s32 	%p70, %r270, 23;
	mov.b32 	%f360, %r286;
	add.f32 	%f361, %f359, %f360;
	selp.f32 	%f362, %f359, %f361, %p70;
	mov.b32 	%r292, %f362;
	mov.b32 	%r293, 16;
	// begin inline asm
	shfl.sync.down.b32 %r291, %r292, %r293, %r294, %r295;
	// end inline asm
	setp.gt.s32 	%p71, %r270, 15;
	mov.b32 	%f363, %r291;
	add.f32 	%f26, %f362, %f363;
	selp.f32 	%f530, %f362, %f26, %p71;
	setp.ne.s32 	%p72, %r270, 0;
	@%p72 bra 	$L__BB6_36;
	shr.u32 	%r296, %r13, 3;
	and.b32  	%r297, %r296, 124;
	mov.u32 	%r298, _ZZN3cub18CUB_300001_SM_10006detail6reduce28DeviceReduceSingleTileKernelINS2_10policy_hubIfjN4cuda3std3__44plusIfEEE10Policy1000EPfSC_iS9_ffNS7_10__identityEEEvT0_T1_T2_T3_T4_T6_E12temp_storage;
	add.s32 	%r299, %r298, %r297;
	st.shared.f32 	[%r299+16], %f26;
$L__BB6_36:
	bar.sync 	0;
	setp.ne.s32 	%p73, %r13, 0;
	@%p73 bra 	$L__BB6_72;
	ld.shared.f32 	%f364, [_ZZN3cub18CUB_300001_SM_10006detail6reduce28DeviceReduceSingleTileKernelINS2_10policy_hubIfjN4cuda3std3__44plusIfEEE10Policy1000EPfSC_iS9_ffNS7_10__identityEEEvT0_T1_T2_T3_T4_T6_E12temp_storage+20];
	add.f32 	%f365, %f530, %f364;
	ld.shared.f32 	%f366, [_ZZN3cub18CUB_300001_SM_10006detail6reduce28DeviceReduceSingleTileKernelINS2_10policy_hubIfjN4cuda3std3__44plusIfEEE10Policy1000EPfSC_iS9_ffNS7_10__identityEEEvT0_T1_T2_T3_T4_T6_E12temp_storage+24];
	add.f32 	%f367, %f365, %f366;
	ld.shared.f32 	%f368, [_ZZN3cub18CUB_300001_SM_10006detail6reduce28DeviceReduceSingleTileKernelINS2_10policy_hubIfjN4cuda3std3__44plusIfEEE10Policy1000EPfSC_iS9_ffNS7_10__identityEEEvT0_T1_T2_T3_T4_T6_E12temp_storage+28];
	add.f32 	%f369, %f367, %f368;
	ld.shared.f32 	%f370, [_ZZN3cub18CUB_300001_SM_10006detail6reduce28DeviceReduceSingleTileKernelINS2_10policy_hubIfjN4cuda3std3__44plusIfEEE10Policy1000EPfSC_iS9_ffNS7_10__identityEEEvT0_T1_T2_T3_T4_T6_E12temp_storage+32];
	add.f32 	%f371, %f369, %f370;
	ld.shared.f32 	%f372, [_ZZN3cub18CUB_300001_SM_10006detail6reduce28DeviceReduceSingleTileKernelINS2_10policy_hubIfjN4cuda3std3__44plusIfEEE10Policy1000EPfSC_iS9_ffNS7_10__identityEEEvT0_T1_T2_T3_T4_T6_E12temp_storage+36];
	add.f32 	%f373, %f371, %f372;
	ld.shared.f32 	%f374, [_ZZN3cub18CUB_300001_SM_10006detail6reduce28DeviceReduceSingleTileKernelINS2_10policy_hubIfjN4cuda3std3__44plusIfEEE10Policy1000EPfSC_iS9_ffNS7_10__identityEEEvT0_T1_T2_T3_T4_T6_E12temp_storage+40];
	add.f32 	%f375, %f373, %f374;
	ld.shared.f32 	%f376, [_ZZN3cub18CUB_300001_SM_10006detail6reduce28DeviceReduceSingleTileKernelINS2_10policy_hubIfjN4cuda3std3__44plusIfEEE10Policy1000EPfSC_iS9_ffNS7_10__identityEEEvT0_T1_T2_T3_T4_T6_E12temp_storage+44];
	add.f32 	%f377, %f375, %f376;
	ld.shared.f32 	%f378, [_ZZN3cub18CUB_300001_SM_10006detail6reduce28DeviceReduceSingleTileKernelINS2_10policy_hubIfjN4cuda3std3__44plusIfEEE10Policy1000EPfSC_iS9_ffNS7_10__identityEEEvT0_T1_T2_T3_T4_T6_E12temp_storage+48];
	add.f32 	%f379, %f377, %f378;
	ld.shared.f32 	%f380, [_ZZN3cub18CUB_300001_SM_10006detail6reduce28DeviceReduceSingleTileKernelINS2_10policy_hubIfjN4cuda3std3__44plusIfEEE10Policy1000EPfSC_iS9_ffNS7_10__identityEEEvT0_T1_T2_T3_T4_T6_E12temp_storage+52];
	add.f32 	%f381, %f379, %f380;
	ld.shared.f32 	%f382, [_ZZN3cub18CUB_300001_SM_10006detail6reduce28DeviceReduceSingleTileKernelINS2_10policy_hubIfjN4cuda3std3__44plusIfEEE10Policy1000EPfSC_iS9_ffNS7_10__identityEEEvT0_T1_T2_T3_T4_T6_E12temp_storage+56];
	add.f32 	%f383, %f381, %f382;
	ld.shared.f32 	%f384, [_ZZN3cub18CUB_300001_SM_10006detail6reduce28DeviceReduceSingleTileKernelINS2_10policy_hubIfjN4cuda3std3__44plusIfEEE10Policy1000EPfSC_iS9_ffNS7_10__identityEEEvT0_T1_T2_T3_T4_T6_E12temp_storage+60];
	add.f32 	%f385, %f383, %f384;
	ld.shared.f32 	%f386, [_ZZN3cub18CUB_300001_SM_10006detail6reduce28DeviceReduceSingleTileKernelINS2_10policy_hubIfjN4cuda3std3__44plusIfEEE10Policy1000EPfSC_iS9_ffNS7_10__identityEEEvT0_T1_T2_T3_T4_T6_E12temp_storage+64];
	add.f32 	%f387, %f385, %f386;
	ld.shared.f32 	%f388, [_ZZN3cub18CUB_300001_SM_10006detail6reduce28DeviceReduceSingleTileKernelINS2_10policy_hubIfjN4cuda3std3__44plusIfEEE10Policy1000EPfSC_iS9_ffNS7_10__identityEEEvT0_T1_T2_T3_T4_T6_E12temp_storage+68];
	add.f32 	%f389, %f387, %f388;
	ld.shared.f32 	%f390, [_ZZN3cub18CUB_300001_SM_10006detail6reduce28DeviceReduceSingleTileKernelINS2_10policy_hubIfjN4cuda3std3__44plusIfEEE10Policy1000EPfSC_iS9_ffNS7_10__identityEEEvT0_T1_T2_T3_T4_T6_E12temp_storage+72];
	add.f32 	%f391, %f389, %f390;
	ld.shared.f32 	%f392, [_ZZN3cub18CUB_300001_SM_10006detail6reduce28DeviceReduceSingleTileKernelINS2_10policy_hubIfjN4cuda3std3__44plusIfEEE10Policy1000EPfSC_iS9_ffNS7_10__identityEEEvT0_T1_T2_T3_T4_T6_E12temp_storage+76];
	add.f32 	%f530, %f391, %f392;
	bra.uni 	$L__BB6_72;
$L__BB6_38:
	setp.gt.s32 	%p3, %r67, 8191;
	@%p3 bra 	$L__BB6_56;
	mov.u32 	%r34, %tid.x;
	setp.ge.s32 	%p20, %r34, %r67;
	mov.f32 	%f522, 0f00000000;
	mov.u32 	%r397, %r34;
	@%p20 bra 	$L__BB6_41;
	mul.wide.u32 	%rd66, %r34, 4;
	add.s64 	%rd65, %rd16, %rd66;
	// begin inline asm
	ld.global.nc.u32 %r144, [%rd65];
	// end inline asm
	mov.b32 	%f522, %r144;
	add.s32 	%r397, %r34, 512;
$L__BB6_41:
	setp.ge.s32 	%p21, %r397, %r67;
	@%p21 bra 	$L__BB6_47;
	not.b32 	%r145, %r397;
	add.s32 	%r37, %r67, %r145;
	and.b32  	%r146, %r37, 1536;
	setp.eq.s32 	%p22, %r146, 1536;
	@%p22 bra 	$L__BB6_45;
	mul.wide.u32 	%rd67, %r397, 4;
	add.s64 	%rd131, %rd16, %rd67;
	shr.u32 	%r147, %r37, 9;
	add.s32 	%r148, %r147, 1;
	and.b32  	%r149, %r148, 3;
	neg.s32 	%r395, %r149;
$L__BB6_44:
	.pragma "nounroll";
	// begin inline asm
	ld.global.nc.u32 %r150, [%rd131];
	// end inline asm
	mov.b32 	%f173, %r150;
	add.f32 	%f522, %f522, %f173;
	add.s32 	%r397, %r397, 512;
	add.s64 	%rd131, %rd131, 2048;
	add.s32 	%r395, %r395, 1;
	setp.ne.s32 	%p23, %r395, 0;
	@%p23 bra 	$L__BB6_44;
$L__BB6_45:
	setp.lt.u32 	%p24, %r37, 1536;
	@%p24 bra 	$L__BB6_47;
$L__BB6_46:
	mul.wide.s32 	%rd73, %r397, 4;
	add.s64 	%rd69, %rd16, %rd73;
	// begin inline asm
	ld.global.nc.u32 %r151, [%rd69];
	// end inline asm
	mov.b32 	%f174, %r151;
	add.f32 	%f175, %f522, %f174;
	add.s64 	%rd70, %rd69, 2048;
	// begin inline asm
	ld.global.nc.u32 %r152, [%rd70];
	// end inline asm
	mov.b32 	%f176, %r152;
	add.f32 	%f177, %f175, %f176;
	add.s64 	%rd71, %rd69, 4096;
	// begin inline asm
	ld.global.nc.u32 %r153, [%rd71];
	// end inline asm
	mov.b32 	%f178, %r153;
	add.f32 	%f179, %f177, %f178;
	add.s64 	%rd72, %rd69, 6144;
	// begin inline asm
	ld.global.nc.u32 %r154, [%rd72];
	// end inline asm
	mov.b32 	%f180, %r154;
	add.f32 	%f522, %f179, %f180;
	add.s32 	%r397, %r397, 2048;
	setp.lt.s32 	%p25, %r397, %r67;
	@%p25 bra 	$L__BB6_46;
$L__BB6_47:
	setp.lt.s32 	%p26, %r67, 512;
	@%p26 bra 	$L__BB6_52;
	// begin inline asm
	mov.u32 %r193, %laneid;
	// end inline asm
	mov.b32 	%r195, %f522;
	mov.b32 	%r196, 1;
	mov.b32 	%r217, 31;
	mov.b32 	%r218, -1;
	// begin inline asm
	shfl.sync.down.b32 %r194, %r195, %r196, %r217, %r218;
	// end inline asm
	setp.gt.s32 	%p50, %r193, 30;
	mov.b32 	%f239, %r194;
	add.f32 	%f240, %f522, %f239;
	selp.f32 	%f241, %f522, %f240, %p50;
	mov.b32 	%r200, %f241;
	mov.b32 	%r201, 2;
	// begin inline asm
	shfl.sync.down.b32 %r199, %r200, %r201, %r217, %r218;
	// end inline asm
	setp.gt.s32 	%p51, %r193, 29;
	mov.b32 	%f242, %r199;
	add.f32 	%f243, %f241, %f242;
	selp.f32 	%f244, %f241, %f243, %p51;
	mov.b32 	%r205, %f244;
	mov.b32 	%r206, 4;
	// begin inline asm
	shfl.sync.down.b32 %r204, %r205, %r206, %r217, %r218;
	// end inline asm
	setp.gt.s32 	%p52, %r193, 27;
	mov.b32 	%f245, %r204;
	add.f32 	%f246, %f244, %f245;
	selp.f32 	%f247, %f244, %f246, %p52;
	mov.b32 	%r210, %f247;
	mov.b32 	%r211, 8;
	// begin inline asm
	shfl.sync.down.b32 %r209, %r210, %r211, %r217, %r218;
	// end inline asm
	setp.gt.s32 	%p53, %r193, 23;
	mov.b32 	%f248, %r209;
	add.f32 	%f249, %f247, %f248;
	selp.f32 	%f250, %f247, %f249, %p53;
	mov.b32 	%r215, %f250;
	mov.b32 	%r216, 16;
	// begin inline asm
	shfl.sync.down.b32 %r214, %r215, %r216, %r217, %r218;
	// end inline asm
	setp.gt.s32 	%p54, %r193, 15;
	mov.b32 	%f251, %r214;
	add.f32 	%f38, %f250, %f251;
	selp.f32 	%f530, %f250, %f38, %p54;
	setp.ne.s32 	%p55, %r193, 0;
	@%p55 bra 	$L__BB6_50;
	shr.u32 	%r219, %r34, 3;
	and.b32  	%r220, %r219, 124;
	mov.u32 	%r221, _ZZN3cub18CUB_300001_SM_10006detail6reduce28DeviceReduceSingleTileKernelINS2_10policy_hubIfjN4cuda3std3__44plusIfEEE10Policy1000EPfSC_iS9_ffNS7_10__identityEEEvT0_T1_T2_T3_T4_T6_E12temp_storage;
	add.s32 	%r222, %r221, %r220;
	st.shared.f32 	[%r222+16], %f38;
$L__BB6_50:
	bar.sync 	0;
	setp.ne.s32 	%p56, %r34, 0;
	@%p56 bra 	$L__BB6_72;
	ld.shared.f32 	%f252, [_ZZN3cub18CUB_300001_SM_10006detail6reduce28DeviceReduceSingleTileKernelINS2_10policy_hubIfjN4cuda3std3__44plusIfEEE10Policy1000EPfSC_iS9_ffNS7_10__identityEEEvT0_T1_T2_T3_T4_T6_E12temp_storage+20];
	add.f32 	%f253, %f530, %f252;
	ld.shared.f32 	%f254, [_ZZN3cub18CUB_300001_SM_10006detail6reduce28DeviceReduceSingleTileKernelINS2_10policy_hubIfjN4cuda3std3__44plusIfEEE10Policy1000EPfSC_iS9_ffNS7_10__identityEEEvT0_T1_T2_T3_T4_T6_E12temp_storage+24];
	add.f32 	%f255, %f253, %f254;
	ld.shared.f32 	%f256, [_ZZN3cub18CUB_300001_SM_10006detail6reduce28DeviceReduceSingleTileKernelINS2_10policy_hubIfjN4cuda3std3__44plusIfEEE10Policy1000EPfSC_iS9_ffNS7_10__identityEEEvT0_T1_T2_T3_T4_T6_E12temp_storage+28];
	add.f32 	%f257, %f255, %f256;
	ld.shared.f32 	%f258, [_ZZN3cub18CUB_300001_SM_10006detail6reduce28DeviceReduceSingleTileKernelINS2_10policy_hubIfjN4cuda3std3__44plusIfEEE10Policy1000EPfSC_iS9_ffNS7_10__identityEEEvT0_T1_T2_T3_T4_T6_E12temp_storage+32];
	add.f32 	%f259, %f257, %f258;
	ld.shared.f32 	%f260, [_ZZN3cub18CUB_300001_SM_10006detail6reduce28DeviceReduceSingleTileKernelINS2_10policy_hubIfjN4cuda3std3__44plusIfEEE10Policy1000EPfSC_iS9_ffNS7_10__identityEEEvT0_T1_T2_T3_T4_T6_E12temp_storage+36];
	add.f32 	%f261, %f259, %f260;
	ld.shared.f32 	%f262, [_ZZN3cub18CUB_300001_SM_10006detail6reduce28DeviceReduceSingleTileKernelINS2_10policy_hubIfjN4cuda3std3__44plusIfEEE10Policy1000EPfSC_iS9_ffNS7_10__identityEEEvT0_T1_T2_T3_T4_T6_E12temp_storage+40];
	add.f32 	%f263, %f261, %f262;
	ld.shared.f32 	%f264, [_ZZN3cub18CUB_300001_SM_10006detail6reduce28DeviceReduceSingleTileKernelINS2_10policy_hubIfjN4cuda3std3__44plusIfEEE10Policy1000EPfSC_iS9_ffNS7_10__identityEEEvT0_T1_T2_T3_T4_T6_E12temp_storage+44];
	add.f32 	%f265, %f263, %f264;
	ld.shared.f32 	%f266, [_ZZN3cub18CUB_300001_SM_10006detail6reduce28DeviceReduceSingleTileKernelINS2_10policy_hubIfjN4cuda3std3__44plusIfEEE10Policy1000EPfSC_iS9_ffNS7_10__identityEEEvT0_T1_T2_T3_T4_T6_E12temp_storage+48];
	add.f32 	%f267, %f265, %f266;
	ld.shared.f32 	%f268, [_ZZN3cub18CUB_300001_SM_10006detail6reduce28DeviceReduceSingleTileKernelINS2_10policy_hubIfjN4cuda3std3__44plusIfEEE10Policy1000EPfSC_iS9_ffNS7_10__identityEEEvT0_T1_T2_T3_T4_T6_E12temp_storage+52];
	add.f32 	%f269, %f267, %f268;
	ld.shared.f32 	%f270, [_ZZN3cub18CUB_300001_SM_10006detail6reduce28DeviceReduceSingleTileKernelINS2_10policy_hubIfjN4cuda3std3__44plusIfEEE10Policy1000EPfSC_iS9_ffNS7_10__identityEEEvT0_T1_T2_T3_T4_T6_E12temp_storage+56];
	add.f32 	%f271, %f269, %f270;
	ld.shared.f32 	%f272, [_ZZN3cub18CUB_300001_SM_10006detail6reduce28DeviceReduceSingleTileKernelINS2_10policy_hubIfjN4cuda3std3__44plusIfEEE10Policy1000EPfSC_iS9_ffNS7_10__identityEEEvT0_T1_T2_T3_T4_T6_E12temp_storage+60];
	add.f32 	%f273, %f271, %f272;
	ld.shared.f32 	%f274, [_ZZN3cub18CUB_300001_SM_10006detail6reduce28DeviceReduceSingleTileKernelINS2_10policy_hubIfjN4cuda3std3__44plusIfEEE10Policy1000EPfSC_iS9_ffNS7_10__identityEEEvT0_T1_T2_T3_T4_T6_E12temp_storage+64];
	add.f32 	%f275, %f273, %f274;
	ld.shared.f32 	%f276, [_ZZN3cub18CUB_300001_SM_10006detail6reduce28DeviceReduceSingleTileKernelINS2_10policy_hubIfjN4cuda3std3__44plusIfEEE10Policy1000EPfSC_iS9_ffNS7_10__identityEEEvT0_T1_T2_T3_T4_T6_E12temp_storage+68];
	add.f32 	%f277, %f275, %f276;
	ld.shared.f32 	%f278, [_ZZN3cub18CUB_300001_SM_10006detail6reduce28DeviceReduceSingleTileKernelINS2_10policy_hubIfjN4cuda3std3__44plusIfEEE10Policy1000EPfSC_iS9_ffNS7_10__identityEEEvT0_T1_T2_T3_T4_T6_E12temp_storage+72];
	add.f32 	%f279, %f277, %f278;
	ld.shared.f32 	%f280, [_ZZN3cub18CUB_300001_SM_10006detail6reduce28DeviceReduceSingleTileKernelINS2_10policy_hubIfjN4cuda3std3__44plusIfEEE10Policy1000EPfSC_iS9_ffNS7_10__identityEEEvT0_T1_T2_T3_T4_T6_E12temp_storage+76];
	add.f32 	%f530, %f279, %f280;
	bra.uni 	$L__BB6_72;
$L__BB6_52:
	// begin inline asm
	mov.u32 %r155, %laneid;
	// end inline asm
	and.b32  	%r181, %r34, 992;
	add.s32 	%r182, %r181, 32;
	setp.gt.s32 	%p27, %r182, %r67;
	not.b32 	%r183, %r181;
	add.s32 	%r184, %r67, %r183;
	selp.b32 	%r179, %r184, 31, %p27;
	mov.b32 	%r157, %f522;
	mov.b32 	%r158, 1;
	mov.b32 	%r180, -1;
	// begin inline asm
	shfl.sync.down.b32 %r156, %r157, %r158, %r179, %r180;
	// end inline asm
	setp.lt.s32 	%p28, %r155, %r179;
	mov.b32 	%f181, %r156;
	add.f32 	%f182, %f522, %f181;
	selp.f32 	%f183, %f182, %f522, %p28;
	mov.b32 	%r162, %f183;
	mov.b32 	%r163, 2;
	// begin inline asm
	shfl.sync.down.b32 %r161, %r162, %r163, %r179, %r180;
	// end inline asm
	add.s32 	%r185, %r155, 2;
	setp.gt.s32 	%p29, %r185, %r179;
	mov.b32 	%f184, %r161;
	add.f32 	%f185, %f183, %f184;
	selp.f32 	%f186, %f183, %f185, %p29;
	mov.b32 	%r167, %f186;
	mov.b32 	%r168, 4;
	// begin inline asm
	shfl.sync.down.b32 %r166, %r167, %r168, %r179, %r180;
	// end inline asm
	add.s32 	%r186, %r155, 4;
	setp.gt.s32 	%p30, %r186, %r179;
	mov.b32 	%f187, %r166;
	add.f32 	%f188, %f186, %f187;
	selp.f32 	%f189, %f186, %f188, %p30;
	mov.b32 	%r172, %f189;
	mov.b32 	%r173, 8;
	// begin inline asm
	shfl.sync.down.b32 %r171, %r172, %r173, %r179, %r180;
	// end inline asm
	add.s32 	%r187, %r155, 8;
	setp.gt.s32 	%p31, %r187, %r179;
	mov.b32 	%f190, %r171;
	add.f32 	%f191, %f189, %f190;
	selp.f32 	%f192, %f189, %f191, %p31;
	mov.b32 	%r177, %f192;
	mov.b32 	%r178, 16;
	// begin inline asm
	shfl.sync.down.b32 %r176, %r177, %r178, %r179, %r180;
	// end inline asm
	add.s32 	%r188, %r155, 16;
	setp.gt.s32 	%p32, %r188, %r179;
	mov.b32 	%f193, %r176;
	add.f32 	%f194, %f192, %f193;
	selp.f32 	%f530, %f192, %f194, %p32;
	setp.ne.s32 	%p33, %r155, 0;
	@%p33 bra 	$L__BB6_54;
	shr.u32 	%r189, %r34, 3;
	and.b32  	%r190, %r189, 124;
	mov.u32 	%r191, _ZZN3cub18CUB_300001_SM_10006detail6reduce28DeviceReduceSingleTileKernelINS2_10policy_hubIfjN4cuda3std3__44plusIfEEE10Policy1000EPfSC_iS9_ffNS7_10__identityEEEvT0_T1_T2_T3_T4_T6_E12temp_storage;
	add.s32 	%r192, %r191, %r190;
	st.shared.f32 	[%r192+16], %f530;
$L__BB6_54:
	bar.sync 	0;
	setp.ne.s32 	%p34, %r34, 0;
	@%p34 bra 	$L__BB6_72;
	setp.gt.s32 	%p35, %r67, 32;
	ld.shared.f32 	%f195, [_ZZN3cub18CUB_300001_SM_10006detail6reduce28DeviceReduceSingleTileKernelINS2_10policy_hubIfjN4cuda3std3__44plusIfEEE10Policy1000EPfSC_iS9_ffNS7_10__identityEEEvT0_T1_T2_T3_T4_T6_E12temp_storage+20];
	add.f32 	%f196, %f530, %f195;
	selp.f32 	%f197, %f196, %f530, %p35;
	setp.gt.s32 	%p36, %r67, 64;
	ld.shared.f32 	%f198, [_ZZN3cub18CUB_300001_SM_10006detail6reduce28DeviceReduceSingleTileKernelINS2_10policy_hubIfjN4cuda3std3__44plusIfEEE10Policy1000EPfSC_iS9_ffNS7_10__identityEEEvT0_T1_T2_T3_T4_T6_E12temp_storage+24];
	add.f32 	%f199, %f198, %f197;
	selp.f32 	%f200, %f199, %f197, %p36;
	setp.gt.s32 	%p37, %r67, 96;
	ld.shared.f32 	%f201, [_ZZN3cub18CUB_300001_SM_10006detail6reduce28DeviceReduceSingleTileKernelINS2_10policy_hubIfjN4cuda3std3__44plusIfEEE10Policy1000EPfSC_iS9_ffNS7_10__identityEEEvT0_T1_T2_T3_T4_T6_E12temp_storage+28];
	add.f32 	%f202, %f201, %f200;
	selp.f32 	%f203, %f202, %f200, %p37;
	setp.gt.s32 	%p38, %r67, 128;
	ld.shared.f32 	%f204, [_ZZN3cub18CUB_300001_SM_10006detail6reduce28DeviceReduceSingleTileKernelINS2_10policy_hubIfjN4cuda3std3__44plusIfEEE10Policy1000EPfSC_iS9_ffNS7_10__identityEEEvT0_T1_T2_T3_T4_T6_E12temp_storage+32];
	add.f32 	%f205, %f204, %f203;
	selp.f32 	%f206, %f205, %f203, %p38;
	setp.gt.s32 	%p39, %r67, 160;
	ld.shared.f32 	%f207, [_ZZN3cub18CUB_300001_SM_10006detail6reduce28DeviceReduceSingleTileKernelINS2_10policy_hubIfjN4cuda3std3__44plusIfEEE10Policy1000EPfSC_iS9_ffNS7_10__identityEEEvT0_T1_T2_T3_T4_T6_E12temp_storage+36];
	add.f32 	%f208, %f207, %f206;
	selp.f32 	%f209, %f208, %f206, %p39;
	setp.gt.s32 	%p40, %r67, 192;
	ld.shared.f32 	%f210, [_ZZN3cub18CUB_300001_SM_10006detail6reduce28DeviceReduceSingleTileKernelINS2_10policy_hubIfjN4cuda3std3__44plusIfEEE10Policy1000EPfSC_iS9_ffNS7_10__identityEEEvT0_T1_T2_T3_T4_T6_E12temp_storage+40];
	add.f32 	%f211, %f210, %f209;
	selp.f32 	%f212, %f211, %f209, %p40;
	setp.gt.s32 	%p41, %r67, 224;
	ld.shared.f32 	%f213, [_ZZN3cub18CUB_300001_SM_10006detail6reduce28DeviceReduceSingleTileKernelINS2_10policy_hubIfjN4cuda3std3__44plusIfEEE10Policy1000EPfSC_iS9_ffNS7_10__identityEEEvT0_T1_T2_T3_T4_T6_E12temp_storage+44];
	add.f32 	%f214, %f213, %f212;
	selp.f32 	%f215, %f214, %f212, %p41;
	setp.gt.s32 	%p42, %r67, 256;
	ld.shared.f32 	%f216, [_ZZN3cub18CUB_300001_SM_10006detail6reduce28DeviceReduceSingleTileKernelINS2_10policy_hubIfjN4cuda3std3__44plusIfEEE10Policy1000EPfSC_iS9_ffNS7_10__identityEEEvT0_T1_T2_T3_T4_T6_E12temp_storage+48];
	add.f32 	%f217, %f216, %f215;
	selp.f32 	%f218, %f217, %f215, %p42;
	setp.gt.s32 	%p43, %r67, 288;
	ld.shared.f32 	%f219, [_ZZN3cub18CUB_300001_SM_10006detail6reduce28DeviceReduceSingleTileKernelINS2_10policy_hubIfjN4cuda3std3__44plusIfEEE10Policy1000EPfSC_iS9_ffNS7_10__identityEEEvT0_T1_T2_T3_T4_T6_E12temp_storage+52];
	add.f32 	%f220, %f219, %f218;
	selp.f32 	%f221, %f220, %f218, %p43;
	setp.gt.s32 	%p44, %r67, 320;
	ld.shared.f32 	%f222, [_ZZN3cub18CUB_300001_SM_10006detail6reduce28DeviceReduceSingleTileKernelINS2_10policy_hubIfjN4cuda3std3__44plusIfEEE10Policy1000EPfSC_iS9_ffNS7_10__identityEEEvT0_T1_T2_T3_T4_T6_E12temp_storage+56];
	add.f32 	%f223, %f222, %f221;
	selp.f32 	%f224, %f223, %f221, %p44;
	setp.gt.s32 	%p45, %r67, 352;
	ld.shared.f32 	%f225, [_ZZN3cub18CUB_300001_SM_10006detail6reduce28DeviceReduceSingleTileKernelINS2_10policy_hubIfjN4cuda3std3__44plusIfEEE10Policy1000EPfSC_iS9_ffNS7_10__identityEEEvT0_T1_T2_T3_T4_T6_E12temp_storage+60];
	add.f32 	%f226, %f225, %f224;
	selp.f32 	%f227, %f226, %f224, %p45;
	setp.gt.s32 	%p46, %r67, 384;
	ld.shared.f32 	%f228, [_ZZN3cub18CUB_300001_SM_10006detail6reduce28DeviceReduceSingleTileKernelINS2_10policy_hubIfjN4cuda3std3__44plusIfEEE10Policy1000EPfSC_iS9_ffNS7_10__identityEEEvT0_T1_T2_T3_T4_T6_E12temp_storage+64];
	add.f32 	%f229, %f228, %f227;
	selp.f32 	%f230, %f229, %f227, %p46;
	setp.gt.s32 	%p47, %r67, 416;
	ld.shared.f32 	%f231, [_ZZN3cub18CUB_300001_SM_10006detail6reduce28DeviceReduceSingleTileKernelINS2_10policy_hubIfjN4cuda3std3__44plusIfEEE10Policy1000EPfSC_iS9_ffNS7_10__identityEEEvT0_T1_T2_T3_T4_T6_E12temp_storage+68];
	add.f32 	%f232, %f231, %f230;
	selp.f32 	%f233, %f232, %f230, %p47;
	setp.gt.s32 	%p48, %r67, 448;
	ld.shared.f32 	%f234, [_ZZN3cub18CUB_300001_SM_10006detail6reduce28DeviceReduceSingleTileKernelINS2_10policy_hubIfjN4cuda3std3__44plusIfEEE10Policy1000EPfSC_iS9_ffNS7_10__identityEEEvT0_T1_T2_T3_T4_T6_E12temp_storage+72];
	add.f32 	%f235, %f234, %f233;
	selp.f32 	%f236, %f235, %f233, %p48;
	setp.gt.s32 	%p49, %r67, 480;
	ld.shared.f32 	%f237, [_ZZN3cub18CUB_300001_SM_10006detail6reduce28DeviceReduceSingleTileKernelINS2_10policy_hubIfjN4cuda3std3__44plusIfEEE10Policy1000EPfSC_iS9_ffNS7_10__identityEEEvT0_T1_T2_T3_T4_T6_E12temp_storage+76];
	add.f32 	%f238, %f237, %f236;
	selp.f32 	%f530, %f238, %f236, %p49;
	bra.uni 	$L__BB6_72;
$L__BB6_56:
	mov.u32 	%r46, %tid.x;
	mul.wide.u32 	%rd35, %r46, 4;
	add.s64 	%rd19, %rd16, %rd35;
	// begin inline asm
	ld.global.nc.u32 %r68, [%rd19];
	// end inline asm
	mov.b32 	%f59, %r68;
	add.s64 	%rd20, %rd19, 2048;
	// begin inline asm
	ld.global.nc.u32 %r69, [%rd20];
	// end inline asm
	mov.b32 	%f60, %r69;
	add.s64 	%rd21, %rd19, 4096;
	// begin inline asm
	ld.global.nc.u32 %r70, [%rd21];
	// end inline asm
	mov.b32 	%f61, %r70;
	add.s64 	%rd22, %rd19, 6144;
	// begin inline asm
	ld.global.nc.u32 %r71, [%rd22];
	// end inline asm
	mov.b32 	%f62, %r71;
	add.s64 	%rd23, %rd19, 8192;
	// begin inline asm
	ld.global.nc.u32 %r72, [%rd23];
	// end inline asm
	mov.b32 	%f63, %r72;
	add.s64 	%rd24, %rd19, 10240;
	// begin inline asm
	ld.global.nc.u32 %r73, [%rd24];
	// end inline asm
	mov.b32 	%f64, %r73;
	add.s64 	%rd25, %rd19, 12288;
	// begin inline asm
	ld.global.nc.u32 %r74, [%rd25];
	// end inline asm
	mov.b32 	%f65, %r74;
	add.s64 	%rd26, %rd19, 14336;
	// begin inline asm
	ld.global.nc.u32 %r75, [%rd26];
	// end inline asm
	mov.b32 	%f66, %r75;
	add.s64 	%rd27, %rd19, 16384;
	// begin inline asm
	ld.global.nc.u32 %r76, [%rd27];
	// end inline asm
	mov.b32 	%f67, %r76;
	add.s64 	%rd28, %rd19, 18432;
	// begin inline asm
	ld.global.nc.u32 %r77, [%rd28];
	// end inline asm
	mov.b32 	%f68, %r77;
	add.s64 	%rd29, %rd19, 20480;
	// begin inline asm
	ld.global.nc.u32 %r78, [%rd29];
	// end inline asm
	mov.b32 	%f69, %r78;
	add.s64 	%rd30, %rd19, 22528;
	// begin inline asm
	ld.global.nc.u32 %r79, [%rd30];
	// end inline asm
	mov.b32 	%f70, %r79;
	add.s64 	%rd31, %rd19, 24576;
	// begin inline asm
	ld.global.nc.u32 %r80, [%rd31];
	// end inline asm
	mov.b32 	%f71, %r80;
	add.s64 	%rd32, %rd19, 26624;
	// begin inline asm
	ld.global.nc.u32 %r81, [%rd32];
	// end inline asm
	mov.b32 	%f72, %r81;
	add.s64 	%rd33, %rd19, 28672;
	// begin inline asm
	ld.global.nc.u32 %r82, [%rd33];
	// end inline asm
	mov.b32 	%f73, %r82;
	add.s64 	%rd34, %rd19, 30720;
	// begin inline asm
	ld.global.nc.u32 %r83, [%rd34];
	// end inline asm
	mov.b32 	%f74, %r83;
	add.f32 	%f75, %f59, %f60;
	add.f32 	%f76, %f61, %f62;
	add.f32 	%f77, %f63, %f64;
	add.f32 	%f78, %f65, %f66;
	add.f32 	%f79, %f67, %f68;
	add.f32 	%f80, %f69, %f70;
	add.f32 	%f81, %f71, %f72;
	add.f32 	%f82, %f73, %f74;
	add.f32 	%f83, %f75, %f76;
	add.f32 	%f84, %f77, %f78;
	add.f32 	%f85, %f79, %f80;
	add.f32 	%f86, %f81, %f82;
	add.f32 	%f87, %f83, %f84;
	add.f32 	%f88, %f85, %f86;
	add.f32 	%f529, %f87, %f88;
	setp.lt.u32 	%p4, %r67, 16384;
	mov.b32 	%r400, 8192;
	@%p4 bra 	$L__BB6_60;
	add.s32 	%r47, %r67, -8192;
	mov.b32 	%r400, 8192;
$L__BB6_58:
	mul.wide.s32 	%rd52, %r400, 4;
	add.s64 	%rd36, %rd19, %rd52;
	// begin inline asm
	ld.global.nc.u32 %r86, [%rd36];
	// end inline asm
	mov.b32 	%f89, %r86;
	add.s64 	%rd37, %rd36, 2048;
	// begin inline asm
	ld.global.nc.u32 %r87, [%rd37];
	// end inline asm
	mov.b32 	%f90, %r87;
	add.s64 	%rd38, %rd36, 4096;
	// begin inline asm
	ld.global.nc.u32 %r88, [%rd38];
	// end inline asm
	mov.b32 	%f91, %r88;
	add.s64 	%rd39, %rd36, 6144;
	// begin inline asm
	ld.global.nc.u32 %r89, [%rd39];
	// end inline asm
	mov.b32 	%f92, %r89;
	add.s64 	%rd40, %rd36, 8192;
	// begin inline asm
	ld.global.nc.u32 %r90, [%rd40];
	// end inline asm
	mov.b32 	%f93, %r90;
	add.s64 	%rd41, %rd36, 10240;
	// begin inline asm
	ld.global.nc.u32 %r91, [%rd41];
	// end inline asm
	mov.b32 	%f94, %r91;
	add.s64 	%rd42, %rd36, 12288;
	// begin inline asm
	ld.global.nc.u32 %r92, [%rd42];
	// end inline asm
	mov.b32 	%f95, %r92;
	add.s64 	%rd43, %rd36, 14336;
	// begin inline asm
	ld.global.nc.u32 %r93, [%rd43];
	// end inline asm
	mov.b32 	%f96, %r93;
	add.s64 	%rd44, %rd36, 16384;
	// begin inline asm
	ld.global.nc.u32 %r94, [%rd44];
	// end inline asm
	mov.b32 	%f97, %r94;
	add.s64 	%rd45, %rd36, 18432;
	// begin inline asm
	ld.global.nc.u32 %r95, [%rd45];
	// end inline asm
	mov.b32 	%f98, %r95;
	add.s64 	%rd46, %rd36, 20480;
	// begin inline asm
	ld.global.nc.u32 %r96, [%rd46];
	// end inline asm
	mov.b32 	%f99, %r96;
	add.s64 	%rd47, %rd36, 22528;
	// begin inline asm
	ld.global.nc.u32 %r97, [%rd47];
	// end inline asm
	mov.b32 	%f100, %r97;
	add.s64 	%rd48, %rd36, 24576;
	// begin inline asm
	ld.global.nc.u32 %r98, [%rd48];
	// end inline asm
	mov.b32 	%f101, %r98;
	add.s64 	%rd49, %rd36, 26624;
	// begin inline asm
	ld.global.nc.u32 %r99, [%rd49];
	// end inline asm
	mov.b32 	%f102, %r99;
	add.s64 	%rd50, %rd36, 28672;
	// begin inline asm
	ld.global.nc.u32 %r100, [%rd50];
	// end inline asm
	mov.b32 	%f103, %r100;
	add.s64 	%rd51, %rd36, 30720;
	// begin inline asm
	ld.global.nc.u32 %r101, [%rd51];
	// end inline asm
	mov.b32 	%f104, %r101;
	add.f32 	%f105, %f529, %f89;
	add.f32 	%f106, %f90, %f91;
	add.f32 	%f107, %f92, %f93;
	add.f32 	%f108, %f94, %f95;
	add.f32 	%f109, %f96, %f97;
	add.f32 	%f110, %f98, %f99;
	add.f32 	%f111, %f100, %f101;
	add.f32 	%f112, %f102, %f103;
	add.f32 	%f113, %f105, %f106;
	add.f32 	%f114, %f107, %f108;
	add.f32 	%f115, %f109, %f110;
	add.f32 	%f116, %f111, %f112;
	add.f32 	%f117, %f113, %f114;
	add.f32 	%f118, %f115, %f116;
	add.f32 	%f119, %f117, %f118;
	add.f32 	%f529, %f119, %f104;
	sub.s32 	%r102, %r67, %r400;
	setp.lt.s32 	%p5, %r102, 8192;
	@%p5 bra 	$L__BB6_68;
	add.s32 	%r400, %r400, 8192;
	setp.le.s32 	%p6, %r400, %r47;
	@%p6 bra 	$L__BB6_58;
$L__BB6_60:
	setp.le.s32 	%p7, %r67, %r400;
	@%p7 bra 	$L__BB6_68;
	sub.s32 	%r51, %r67, %r400;
	setp.ge.s32 	%p8, %r46, %r51;
	@%p8 bra 	$L__BB6_68;
	not.b32 	%r103, %r46;
	add.s32 	%r104, %r67, %r103;
	sub.s32 	%r52, %r104, %r400;
	and.b32  	%r105, %r52, 1536;
	setp.eq.s32 	%p9, %r105, 1536;
	mov.u32 	%r404, %r46;
	@%p9 bra 	$L__BB6_65;
	add.s32 	%r402, %r46, %r400;
	shr.u32 	%r106, %r52, 9;
	add.s32 	%r107, %r106, 1;
	and.b32  	%r108, %r107, 3;
	neg.s32 	%r401, %r108;
	mov.u32 	%r404, %r46;
$L__BB6_64:
	.pragma "nounroll";
	mul.wide.u32 	%rd54, %r402, 4;
	add.s64 	%rd53, %rd16, %rd54;
	// begin inline asm
	ld.global.nc.u32 %r109, [%rd53];
	// end inline asm
	mov.b32 	%f121, %r109;
	add.f32 	%f529, %f529, %f121;
	add.s32 	%r404, %r404, 512;
	add.s32 	%r402, %r402, 512;
	add.s32 	%r401, %r401, 1;
	setp.ne.s32 	%p10, %r401, 0;
	@%p10 bra 	$L__BB6_64;
$L__BB6_65:
	setp.lt.u32 	%p11, %r52, 1536;
	@%p11 bra 	$L__BB6_68;
	cvt.u64.u32 	%rd55, %r404;
	cvt.u64.u32 	%rd56, %r400;
	add.s64 	%rd57, %rd55, %rd56;
	shl.b64 	%rd58, %rd57, 2;
	add.s64 	%rd59, %rd58, %rd16;
	add.s64 	%rd132, %rd59, 4096;
	add.s32 	%r405, %r404, %r400;
$L__BB6_67:
	mul.wide.u32 	%rd64, %r405, 4;
	add.s64 	%rd60, %rd16, %rd64;
	// begin inline asm
	ld.global.nc.u32 %r110, [%rd60];
	// end inline asm
	mov.b32 	%f122, %r110;
	add.f32 	%f123, %f529, %f122;
	add.s64 	%rd61, %rd132, -2048;
	// begin inline asm
	ld.global.nc.u32 %r111, [%rd61];
	// end inline asm
	mov.b32 	%f124, %r111;
	add.f32 	%f125, %f123, %f124;
	// begin inline asm
	ld.global.nc.u32 %r112, [%rd132];
	// end inline asm
	mov.b32 	%f126, %r112;
	add.f32 	%f127, %f125, %f126;
	add.s64 	%rd63, %rd132, 2048;
	// begin inline asm
	ld.global.nc.u32 %r113, [%rd63];
	// end inline asm
	mov.b32 	%f128, %r113;
	add.f32 	%f529, %f127, %f128;
	add.s32 	%r404, %r404, 2048;
	add.s64 	%rd132, %rd132, 8192;
	add.s32 	%r405, %r405, 2048;
	setp.lt.s32 	%p12, %r404, %r51;
	@%p12 bra 	$L__BB6_67;
$L__BB6_68:
	// begin inline asm
	mov.u32 %r114, %laneid;
	// end inline asm
	mov.b32 	%r116, %f529;
	mov.b32 	%r117, 1;
	mov.b32 	%r138, 31;
	mov.b32 	%r139, -1;
	// begin inline asm
	shfl.sync.down.b32 %r115, %r116, %r117, %r138, %r139;
	// end inline asm
	setp.gt.s32 	%p13, %r114, 30;
	mov.b32 	%f129, %r115;
	add.f32 	%f130, %f529, %f129;
	selp.f32 	%f131, %f529, %f130, %p13;
	mov.b32 	%r121, %f131;
	mov.b32 	%r122, 2;
	// begin inline asm
	shfl.sync.down.b32 %r120, %r121, %r122, %r138, %r139;
	// end inline asm
	setp.gt.s32 	%p14, %r114, 29;
	mov.b32 	%f132, %r120;
	add.f32 	%f133, %f131, %f132;
	selp.f32 	%f134, %f131, %f133, %p14;
	mov.b32 	%r126, %f134;
	mov.b32 	%r127, 4;
	// begin inline asm
	shfl.sync.down.b32 %r125, %r126, %r127, %r138, %r139;
	// end inline asm
	setp.gt.s32 	%p15, %r114, 27;
	mov.b32 	%f135, %r125;
	add.f32 	%f136, %f134, %f135;
	selp.f32 	%f137, %f134, %f136, %p15;
	mov.b32 	%r131, %f137;
	mov.b32 	%r132, 8;
	// begin inline asm
	shfl.sync.down.b32 %r130, %r131, %r132, %r138, %r139;
	// end inline asm
	setp.gt.s32 	%p16, %r114, 23;
	mov.b32 	%f138, %r130;
	add.f32 	%f139, %f137, %f138;
	selp.f32 	%f140, %f137, %f139, %p16;
	mov.b32 	%r136, %f140;
	mov.b32 	%r137, 16;
	// begin inline asm
	shfl.sync.down.b32 %r135, %r136, %r137, %r138, %r139;
	// end inline asm
	setp.gt.s32 	%p17, %r114, 15;
	mov.b32 	%f141, %r135;
	add.f32 	%f54, %f140, %f141;
	selp.f32 	%f530, %f140, %f54, %p17;
	setp.ne.s32 	%p18, %r114, 0;
	@%p18 bra 	$L__BB6_70;
	shr.u32 	%r140, %r46, 3;
	and.b32  	%r141, %r140, 124;
	mov.u32 	%r142, _ZZN3cub18CUB_300001_SM_10006detail6reduce28DeviceReduceSingleTileKernelINS2_10policy_hubIfjN4cuda3std3__44plusIfEEE10Policy1000EPfSC_iS9_ffNS7_10__identityEEEvT0_T1_T2_T3_T4_T6_E12temp_storage;
	add.s32 	%r143, %r142, %r141;
	st.shared.f32 	[%r143+16], %f54;
$L__BB6_70:
	bar.sync 	0;
	setp.ne.s32 	%p19, %r46, 0;
	@%p19 bra 	$L__BB6_72;
	ld.shared.f32 	%f142, [_ZZN3cub18CUB_300001_SM_10006detail6reduce28DeviceReduceSingleTileKernelINS2_10policy_hubIfjN4cuda3std3__44plusIfEEE10Policy1000EPfSC_iS9_ffNS7_10__identityEEEvT0_T1_T2_T3_T4_T6_E12temp_storage+20];
	add.f32 	%f143, %f530, %f142;
	ld.shared.f32 	%f144, [_ZZN3cub18CUB_300001_SM_10006detail6reduce28DeviceReduceSingleTileKernelINS2_10policy_hubIfjN4cuda3std3__44plusIfEEE10Policy1000EPfSC_iS9_ffNS7_10__identityEEEvT0_T1_T2_T3_T4_T6_E12temp_storage+24];
	add.f32 	%f145, %f143, %f144;
	ld.shared.f32 	%f146, [_ZZN3cub18CUB_300001_SM_10006detail6reduce28DeviceReduceSingleTileKernelINS2_10policy_hubIfjN4cuda3std3__44plusIfEEE10Policy1000EPfSC_iS9_ffNS7_10__identityEEEvT0_T1_T2_T3_T4_T6_E12temp_storage+28];
	add.f32 	%f147, %f145, %f146;
	ld.shared.f32 	%f148, [_ZZN3cub18CUB_300001_SM_10006detail6reduce28DeviceReduceSingleTileKernelINS2_10policy_hubIfjN4cuda3std3__44plusIfEEE10Policy1000EPfSC_iS9_ffNS7_10__identityEEEvT0_T1_T2_T3_T4_T6_E12temp_storage+32];
	add.f32 	%f149, %f147, %f148;
	ld.shared.f32 	%f150, [_ZZN3cub18CUB_300001_SM_10006detail6reduce28DeviceReduceSingleTileKernelINS2_10policy_hubIfjN4cuda3std3__44plusIfEEE10Policy1000EPfSC_iS9_ffNS7_10__identityEEEvT0_T1_T2_T3_T4_T6_E12temp_storage+36];
	add.f32 	%f151, %f149, %f150;
	ld.shared.f32 	%f152, [_ZZN3cub18CUB_300001_SM_10006detail6reduce28DeviceReduceSingleTileKernelINS2_10policy_hubIfjN4cuda3std3__44plusIfEEE10Policy1000EPfSC_iS9_ffNS7_10__identityEEEvT0_T1_T2_T3_T4_T6_E12temp_storage+40];
	add.f32 	%f153, %f151, %f152;
	ld.shared.f32 	%f154, [_ZZN3cub18CUB_300001_SM_10006detail6reduce28DeviceReduceSingleTileKernelINS2_10policy_hubIfjN4cuda3std3__44plusIfEEE10Policy1000EPfSC_iS9_ffNS7_10__identityEEEvT0_T1_T2_T3_T4_T6_E12temp_storage+44];
	add.f32 	%f155, %f153, %f154;
	ld.shared.f32 	%f156, [_ZZN3cub18CUB_300001_SM_10006detail6reduce28DeviceReduceSingleTileKernelINS2_10policy_hubIfjN4cuda3std3__44plusIfEEE10Policy1000EPfSC_iS9_ffNS7_10__identityEEEvT0_T1_T2_T3_T4_T6_E12temp_storage+48];
	add.f32 	%f157, %f155, %f156;
	ld.shared.f32 	%f158, [_ZZN3cub18CUB_300001_SM_10006detail6reduce28DeviceReduceSingleTileKernelINS2_10policy_hubIfjN4cuda3std3__44plusIfEEE10Policy1000EPfSC_iS9_ffNS7_10__identityEEEvT0_T1_T2_T3_T4_T6_E12temp_storage+52];
	add.f32 	%f159, %f157, %f158;
	ld.shared.f32 	%f160, [_ZZN3cub18CUB_300001_SM_10006detail6reduce28DeviceReduceSingleTileKernelINS2_10policy_hubIfjN4cuda3std3__44plusIfEEE10Policy1000EPfSC_iS9_ffNS7_10__identityEEEvT0_T1_T2_T3_T4_T6_E12temp_storage+56];
	add.f32 	%f161, %f159, %f160;
	ld.shared.f32 	%f162, [_ZZN3cub18CUB_300001_SM_10006detail6reduce28DeviceReduceSingleTileKernelINS2_10policy_hubIfjN4cuda3std3__44plusIfEEE10Policy1000EPfSC_iS9_ffNS7_10__identityEEEvT0_T1_T2_T3_T4_T6_E12temp_storage+60];
	add.f32 	%f163, %f161, %f162;
	ld.shared.f32 	%f164, [_ZZN3cub18CUB_300001_SM_10006detail6reduce28DeviceReduceSingleTileKernelINS2_10policy_hubIfjN4cuda3std3__44plusIfEEE10Policy1000EPfSC_iS9_ffNS7_10__identityEEEvT0_T1_T2_T3_T4_T6_E12temp_storage+64];
	add.f32 	%f165, %f163, %f164;
	ld.shared.f32 	%f166, [_ZZN3cub18CUB_300001_SM_10006detail6reduce28DeviceReduceSingleTileKernelINS2_10policy_hubIfjN4cuda3std3__44plusIfEEE10Policy1000EPfSC_iS9_ffNS7_10__identityEEEvT0_T1_T2_T3_T4_T6_E12temp_storage+68];
	add.f32 	%f167, %f165, %f166;
	ld.shared.f32 	%f168, [_ZZN3cub18CUB_300001_SM_10006detail6reduce28DeviceReduceSingleTileKernelINS2_10policy_hubIfjN4cuda3std3__44plusIfEEE10Policy1000EPfSC_iS9_ffNS7_10__identityEEEvT0_T1_T2_T3_T4_T6_E12temp_storage+72];
	add.f32 	%f169, %f167, %f168;
	ld.shared.f32 	%f170, [_ZZN3cub18CUB_300001_SM_10006detail6reduce28DeviceReduceSingleTileKernelINS2_10policy_hubIfjN4cuda3std3__44plusIfEEE10Policy1000EPfSC_iS9_ffNS7_10__identityEEEvT0_T1_T2_T3_T4_T6_E12temp_storage+76];
	add.f32 	%f530, %f169, %f170;
$L__BB6_72:
	mov.u32 	%r379, %tid.x;
	setp.ne.s32 	%p111, %r379, 0;
	@%p111 bra 	$L__BB6_74;
	add.f32 	%f503, %f58, %f530;
	st.global.f32 	[%rd1], %f503;
$L__BB6_74:
	ret;

}
	// .globl	_ZN3cub18CUB_300001_SM_10006detail6reduce28DeviceReduceSingleTileKernelINS2_10policy_hubIfyN4cuda3std3__44plusIfEEE10Policy1000EN6thrust24THRUST_300001_SM_1000_NS6detail15normal_iteratorINSD_10device_ptrINSD_7complexIfEEEEEEPfyS9_ff19real_part_extractorEEvT0_T1_T2_T3_T4_T6_
.visible .entry _ZN3cub18CUB_300001_SM_10006detail6reduce28DeviceReduceSingleTileKernelINS2_10policy_hubIfyN4cuda3std3__44plusIfEEE10Policy1000EN6thrust24THRUST_300001_SM_1000_NS6detail15normal_iteratorINSD_10device_ptrINSD_7complexIfEEEEEEPfyS9_ff19real_part_extractorEEvT0_T1_T2_T3_T4_T6_(
	.param .align 8 .b8 _ZN3cub18CUB_300001_SM_10006detail6reduce28DeviceReduceSingleTileKernelINS2_10policy_hubIfyN4cuda3std3__44plusIfEEE10Policy1000EN6thrust24THRUST_300001_SM_1000_NS6detail15normal_iteratorINSD_10device_ptrINSD_7complexIfEEEEEEPfyS9_ff19real_part_extractorEEvT0_T1_T2_T3_T4_T6__param_0[8],
	.param .u64 .ptr .align 1 _ZN3cub18CUB_300001_SM_10006detail6reduce28DeviceReduceSingleTileKernelINS2_10policy_hubIfyN4cuda3std3__44plusIfEEE10Policy1000EN6thrust24THRUST_300001_SM_1000_NS6detail15normal_iteratorINSD_10device_ptrINSD_7complexIfEEEEEEPfyS9_ff19real_part_extractorEEvT0_T1_T2_T3_T4_T6__param_1,
	.param .u64 _ZN3cub18CUB_300001_SM_10006detail6reduce28DeviceReduceSingleTileKernelINS2_10policy_hubIfyN4cuda3std3__44plusIfEEE10Policy1000EN6thrust24THRUST_300001_SM_1000_NS6detail15normal_iteratorINSD_10device_ptrINSD_7complexIfEEEEEEPfyS9_ff19real_part_extractorEEvT0_T1_T2_T3_T4_T6__param_2,
	.param .align 1 .b8 _ZN3cub18CUB_300001_SM_10006detail6reduce28DeviceReduceSingleTileKernelINS2_10policy_hubIfyN4cuda3std3__44plusIfEEE10Policy1000EN6thrust24THRUST_300001_SM_1000_NS6detail15normal_iteratorINSD_10device_ptrINSD_7complexIfEEEEEEPfyS9_ff19real_part_extractorEEvT0_T1_T2_T3_T4_T6__param_3[1],
	.param .f32 _ZN3cub18CUB_300001_SM_10006detail6reduce28DeviceReduceSingleTileKernelINS2_10policy_hubIfyN4cuda3std3__44plusIfEEE10Policy1000EN6thrust24THRUST_300001_SM_1000_NS6detail15normal_iteratorINSD_10device_ptrINSD_7complexIfEEEEEEPfyS9_ff19real_part_extractorEEvT0_T1_T2_T3_T4_T6__param_4,
	.param .align 1 .b8 _ZN3cub18CUB_300001_SM_10006detail6reduce28DeviceReduceSingleTileKernelINS2_10policy_hubIfyN4cuda3std3__44plusIfEEE10Policy1000EN6thrust24THRUST_300001_SM_1000_NS6detail15normal_iteratorINSD_10device_ptrINSD_7complexIfEEEEEEPfyS9_ff19real_part_extractorEEvT0_T1_T2_T3_T4_T6__param_5[1]
)
.maxntid 256
.minnctapersm 1
{
	.reg .pred 	%p<59>;
	.reg .b32 	%r<171>;
	.reg .b32 	%f<328>;
	.reg .b64 	%rd<56>;
	// demoted variable
	.shared .align 4 .b8 _ZZN3cub18CUB_300001_SM_10006detail6reduce28DeviceReduceSingleTileKernelINS2_10policy_hubIfyN4cuda3std3__44plusIfEEE10Policy1000EN6thrust24THRUST_300001_SM_1000_NS6detail15normal_iteratorINSD_10device_ptrINSD_7complexIfEEEEEEPfyS9_ff19real_part_extractorEEvT0_T1_T2_T3_T4_T6_E12temp_storage[44];
	ld.param.u64 	%rd18, [_ZN3cub18CUB_300001_SM_10006detail6reduce28DeviceReduceSingleTileKernelINS2_10policy_hubIfyN4cuda3std3__44plusIfEEE10Policy1000EN6thrust24THRUST_300001_SM_1000_NS6detail15normal_iteratorINSD_10device_ptrINSD_7complexIfEEEEEEPfyS9_ff19real_part_extractorEEvT0_T1_T2_T3_T4_T6__param_0];
	ld.param.u64 	%rd20, [_ZN3cub18CUB_300001_SM_10006detail6reduce28DeviceReduceSingleTileKernelINS2_10policy_hubIfyN4cuda3std3__44plusIfEEE10Policy1000EN6thrust24THRUST_300001_SM_1000_NS6detail15normal_iteratorINSD_10device_ptrINSD_7complexIfEEEEEEPfyS9_ff19real_part_extractorEEvT0_T1_T2_T3_T4_T6__param_1];
	ld.param.u64 	%rd19, [_ZN3cub18CUB_300001_SM_10006detail6reduce28DeviceReduceSingleTileKernelINS2_10policy_hubIfyN4cuda3std3__44plusIfEEE10Policy1000EN6thrust24THRUST_300001_SM_1000_NS6detail15normal_iteratorINSD_10device_ptrINSD_7complexIfEEEEEEPfyS9_ff19real_part_extractorEEvT0_T1_T2_T3_T4_T6__param_2];
	ld.param.f32 	%f42, [_ZN3cub18CUB_300001_SM_10006detail6reduce28DeviceReduceSingleTileKernelINS2_10policy_hubIfyN4cuda3std3__44plusIfEEE10Policy1000EN6thrust24THRUST_300001_SM_1000_NS6detail15normal_iteratorINSD_10device_ptrINSD_7complexIfEEEEEEPfyS9_ff19real_part_extractorEEvT0_T1_T2_T3_T4_T6__param_4];
	cvta.to.global.u64 	%rd1, %rd20;
	setp.ne.s64 	%p1, %rd19, 0;
	@%p1 bra 	$L__BB7_3;
	mov.u32 	%r156, %tid.x;
	setp.ne.s32 	%p58, %r156, 0;
	@%p58 bra 	$L__BB7_51;
	st.global.f32 	[%rd1], %f42;
	bra.uni 	$L__BB7_51;
$L__BB7_3:
	cvta.to.global.u64 	%rd2, %rd18;
	setp.gt.u64 	%p2, %rd19, 4095;
	@%p2 bra 	$L__BB7_28;
	cvt.u32.u64 	%r1, %rd19;
	mov.u32 	%r2, %tid.x;
	setp.ge.u32 	%p24, %r2, %r1;
	mov.f32 	%f315, 0f00000000;
	mov.u32 	%r160, %r2;
	@%p24 bra 	$L__BB7_6;
	mul.wide.u32 	%rd41, %r2, 8;
	add.s64 	%rd42, %rd2, %rd41;
	ld.global.f32 	%f315, [%rd42];
	add.s32 	%r160, %r2, 256;
$L__BB7_6:
	setp.ge.u32 	%p25, %r160, %r1;
	@%p25 bra 	$L__BB7_19;
	not.b32 	%r83, %r160;
	add.s32 	%r84, %r83, %r1;
	shr.u32 	%r85, %r84, 8;
	add.s32 	%r5, %r85, 1;
	and.b32  	%r6, %r5, 15;
	setp.lt.u32 	%p26, %r84, 3840;
	@%p26 bra 	$L__BB7_10;
	and.b32  	%r86, %r5, 33554416;
	neg.s32 	%r158, %r86;
	mul.wide.u32 	%rd43, %r160, 8;
	add.s64 	%rd44, %rd43, %rd2;
	add.s64 	%rd51, %rd44, 16384;
$L__BB7_9:
	.pragma "nounroll";
	ld.global.f32 	%f189, [%rd51+-16384];
	add.f32 	%f190, %f315, %f189;
	ld.global.f32 	%f191, [%rd51+-14336];
	add.f32 	%f192, %f190, %f191;
	ld.global.f32 	%f193, [%rd51+-12288];
	add.f32 	%f194, %f192, %f193;
	ld.global.f32 	%f195, [%rd51+-10240];
	add.f32 	%f196, %f194, %f195;
	ld.global.f32 	%f197, [%rd51+-8192];
	add.f32 	%f198, %f196, %f197;
	ld.global.f32 	%f199, [%rd51+-6144];
	add.f32 	%f200, %f198, %f199;
	ld.global.f32 	%f201, [%rd51+-4096];
	add.f32 	%f202, %f200, %f201;
	ld.global.f32 	%f203, [%rd51+-2048];
	add.f32 	%f204, %f202, %f203;
	ld.global.f32 	%f205, [%rd51];
	add.f32 	%f206, %f204, %f205;
	ld.global.f32 	%f207, [%rd51+2048];
	add.f32 	%f208, %f206, %f207;
	ld.global.f32 	%f209, [%rd51+4096];
	add.f32 	%f210, %f208, %f209;
	ld.global.f32 	%f211, [%rd51+6144];
	add.f32 	%f212, %f210, %f211;
	ld.global.f32 	%f213, [%rd51+8192];
	add.f32 	%f214, %f212, %f213;
	ld.global.f32 	%f215, [%rd51+10240];
	add.f32 	%f216, %f214, %f215;
	ld.global.f32 	%f217, [%rd51+12288];
	add.f32 	%f218, %f216, %f217;
	ld.global.f32 	%f219, [%rd51+14336];
	add.f32 	%f315, %f218, %f219;
	add.s32 	%r160, %r160, 4096;
	add.s32 	%r158, %r158, 16;
	add.s64 	%rd51, %rd51, 32768;
	setp.ne.s32 	%p27, %r158, 0;
	@%p27 bra 	$L__BB7_9;
$L__BB7_10:
	setp.eq.s32 	%p28, %r6, 0;
	@%p28 bra 	$L__BB7_19;
	and.b32  	%r13, %r5, 7;
	setp.lt.u32 	%p29, %r6, 8;
	@%p29 bra 	$L__BB7_13;
	mul.wide.s32 	%rd45, %r160, 8;
	add.s64 	%rd46, %rd2, %rd45;
	ld.global.f32 	%f221, [%rd46];
	add.f32 	%f222, %f315, %f221;
	ld.global.f32 	%f223, [%rd46+2048];
	add.f32 	%f224, %f222, %f223;
	ld.global.f32 	%f225, [%rd46+4096];
	add.f32 	%f226, %f224, %f225;
	ld.global.f32 	%f227, [%rd46+6144];
	add.f32 	%f228, %f226, %f227;
	ld.global.f32 	%f229, [%rd46+8192];
	add.f32 	%f230, %f228, %f229;
	ld.global.f32 	%f231, [%rd46+10240];
	add.f32 	%f232, %f230, %f231;
	ld.global.f32 	%f233, [%rd46+12288];
	add.f32 	%f234, %f232, %f233;
	ld.global.f32 	%f235, [%rd46+14336];
	add.f32 	%f315, %f234, %f235;
	add.s32 	%r160, %r160, 2048;
$L__BB7_13:
	setp.eq.s32 	%p30, %r13, 0;
	@%p30 bra 	$L__BB7_19;
	and.b32  	%r16, %r5, 3;
	setp.lt.u32 	%p31, %r13, 4;
	@%p31 bra 	$L__BB7_16;
	mul.wide.s32 	%rd47, %r160, 8;
	add.s64 	%rd48, %rd2, %rd47;
	ld.global.f32 	%f237, [%rd48];
	add.f32 	%f238, %f315, %f237;
	ld.global.f32 	%f239, [%rd48+2048];
	add.f32 	%f240, %f238, %f239;
	ld.global.f32 	%f241, [%rd48+4096];
	add.f32 	%f242, %f240, %f241;
	ld.global.f32 	%f243, [%rd48+6144];
	add.f32 	%f315, %f242, %f243;
	add.s32 	%r160, %r160, 1024;
$L__BB7_16:
	setp.eq.s32 	%p32, %r16, 0;
	@%p32 bra 	$L__BB7_19;
	neg.s32 	%r163, %r16;
$L__BB7_18:
	.pragma "nounroll";
	mul.wide.s32 	%rd49, %r160, 8;
	add.s64 	%rd50, %rd2, %rd49;
	ld.global.f32 	%f244, [%rd50];
	add.f32 	%f315, %f315, %f244;
	add.s32 	%r160, %r160, 256;
	add.s32 	%r163, %r163, 1;
	setp.ne.s32 	%p33, %r163, 0;
	@%p33 bra 	$L__BB7_18;
$L__BB7_19:
	setp.lt.u64 	%p34, %rd19, 256;
	@%p34 bra 	$L__BB7_24;
	// begin inline asm
	mov.u32 %r125, %laneid;
	// end inline asm
	mov.b32 	%r127, %f315;
	mov.b32 	%r128, 1;
	mov.b32 	%r149, 31;
	mov.b32 	%r150, -1;
	// begin inline asm
	shfl.sync.down.b32 %r126, %r127, %r128, %r149, %r150;
	// end inline asm
	setp.gt.s32 	%p50, %r125, 30;
	mov.b32 	%f279, %r126;
	add.f32 	%f280, %f315, %f279;
	selp.f32 	%f281, %f315, %f280, %p50;
	mov.b32 	%r132, %f281;
	mov.b32 	%r133, 2;
	// begin inline asm
	shfl.sync.down.b32 %r131, %r132, %r133, %r149, %r150;
	// end inline asm
	setp.gt.s32 	%p51, %r125, 29;
	mov.b32 	%f282, %r131;
	add.f32 	%f283, %f281, %f282;
	selp.f32 	%f284, %f281, %f283, %p51;
	mov.b32 	%r137, %f284;
	mov.b32 	%r138, 4;
	// begin inline asm
	shfl.sync.down.b32 %r136, %r137, %r138, %r149, %r150;
	// end inline asm
	setp.gt.s32 	%p52, %r125, 27;
	mov.b32 	%f285, %r136;
	add.f32 	%f286, %f284, %f285;
	selp.f32 	%f287, %f284, %f286, %p52;
	mov.b32 	%r142, %f287;
	mov.b32 	%r143, 8;
	// begin inline asm
	shfl.sync.down.b32 %r141, %r142, %r143, %r149, %r150;
	// end inline asm
	setp.gt.s32 	%p53, %r125, 23;
	mov.b32 	%f288, %r141;
	add.f32 	%f289, %f287, %f288;
	selp.f32 	%f290, %f287, %f289, %p53;
	mov.b32 	%r147, %f290;
	mov.b32 	%r148, 16;
	// begin inline asm
	shfl.sync.down.b32 %r146, %r147, %r148, %r149, %r150;
	// end inline asm
	setp.gt.s32 	%p54, %r125, 15;
	mov.b32 	%f291, %r146;
	add.f32 	%f16, %f290, %f291;
	selp.f32 	%f327, %f290, %f16, %p54;
	setp.ne.s32 	%p55, %r125, 0;
	@%p55 bra 	$L__BB7_22;
	shr.u32 	%r151, %r2, 3;
	and.b32  	%r152, %r151, 124;
	mov.u32 	%r153, _ZZN3cub18CUB_300001_SM_10006detail6reduce28DeviceReduceSingleTileKernelINS2_10policy_hubIfyN4cuda3std3__44plusIfEEE10Policy1000EN6thrust24THRUST_300001_SM_1000_NS6detail15normal_iteratorINSD_10device_ptrINSD_7complexIfEEEEEEPfyS9_ff19real_part_extractorEEvT0_T1_T2_T3_T4_T6_E12temp_storage;
	add.s32 	%r154, %r153, %r152;
	st.shared.f32 	[%r154+8], %f16;
$L__BB7_22:
	bar.sync 	0;
	setp.ne.s32 	%p56, %r2, 0;
	@%p56 bra 	$L__BB7_49;
	ld.shared.f32 	%f292, [_ZZN3cub18CUB_300001_SM_10006detail6reduce28DeviceReduceSingleTileKernelINS2_10policy_hubIfyN4cuda3std3__44plusIfEEE10Policy1000EN6thrust24THRUST_300001_SM_1000_NS6detail15normal_iteratorINSD_10device_ptrINSD_7complexIfEEEEEEPfyS9_ff19real_part_extractorEEvT0_T1_T2_T3_T4_T6_E12temp_storage+12];
	add.f32 	%f293, %f327, %f292;
	ld.shared.f32 	%f294, [_ZZN3cub18CUB_300001_SM_10006detail6reduce28DeviceReduceSingleTileKernelINS2_10policy_hubIfyN4cuda3std3__44plusIfEEE10Policy1000EN6thrust24THRUST_300001_SM_1000_NS6detail15normal_iteratorINSD_10device_ptrINSD_7complexIfEEEEEEPfyS9_ff19real_part_extractorEEvT0_T1_T2_T3_T4_T6_E12temp_storage+16];
	add.f32 	%f295, %f293, %f294;
	ld.shared.f32 	%f296, [_ZZN3cub18CUB_300001_SM_10006detail6reduce28DeviceReduceSingleTileKernelINS2_10policy_hubIfyN4cuda3std3__44plusIfEEE10Policy1000EN6thrust24THRUST_300001_SM_1000_NS6detail15normal_iteratorINSD_10device_ptrINSD_7complexIfEEEEEEPfyS9_ff19real_part_extractorEEvT0_T1_T2_T3_T4_T6_E12temp_storage+20];
	add.f32 	%f297, %f295, %f296;
	ld.shared.f32 	%f298, [_ZZN3cub18CUB_300001_SM_10006detail6reduce28DeviceReduceSingleTileKernelINS2_10policy_hubIfyN4cuda3std3__44plusIfEEE10Policy1000EN6thrust24THRUST_300001_SM_1000_NS6detail15normal_iteratorINSD_10device_ptrINSD_7complexIfEEEEEEPfyS9_ff19real_part_extractorEEvT0_T1_T2_T3_T4_T6_E12temp_storage+24];
	add.f32 	%f299, %f297, %f298;
	ld.shared.f32 	%f300, [_ZZN3cub18CUB_300001_SM_10006detail6reduce28DeviceReduceSingleTileKernelINS2_10policy_hubIfyN4cuda3std3__44plusIfEEE10Policy1000EN6thrust24THRUST_300001_SM_1000_NS6detail15normal_iteratorINSD_10device_ptrINSD_7complexIfEEEEEEPfyS9_ff19real_part_extractorEEvT0_T1_T2_T3_T4_T6_E12temp_storage+28];
	add.f32 	%f301, %f299, %f300;
	ld.shared.f32 	%f302, [_ZZN3cub18CUB_300001_SM_10006detail6reduce28DeviceReduceSingleTileKernelINS2_10policy_hubIfyN4cuda3std3__44plusIfEEE10Policy1000EN6thrust24THRUST_300001_SM_1000_NS6detail15normal_iteratorINSD_10device_ptrINSD_7complexIfEEEEEEPfyS9_ff19real_part_extractorEEvT0_T1_T2_T3_T4_T6_E12temp_storage+32];
	add.f32 	%f303, %f301, %f302;
	ld.shared.f32 	%f304, [_ZZN3cub18CUB_300001_SM_10006detail6reduce28DeviceReduceSingleTileKernelINS2_10policy_hubIfyN4cuda3std3__44plusIfEEE10Policy1000EN6thrust24THRUST_300001_SM_1000_NS6detail15normal_iteratorINSD_10device_ptrINSD_7complexIfEEEEEEPfyS9_ff19real_part_extractorEEvT0_T1_T2_T3_T4_T6_E12temp_storage+36];
	add.f32 	%f327, %f303, %f304;
	bra.uni 	$L__BB7_49;
$L__BB7_24:
	// begin inline asm
	mov.u32 %r87, %laneid;
	// end inline asm
	and.b32  	%r113, %r2, 992;
	add.s32 	%r114, %r113, 32;
	setp.gt.u32 	%p35, %r114, %r1;
	not.b32 	%r115, %r113;
	add.s32 	%r116, %r1, %r115;
	selp.b32 	%r111, %r116, 31, %p35;
	mov.b32 	%r89, %f315;
	mov.b32 	%r90, 1;
	mov.b32 	%r112, -1;
	// begin inline asm
	shfl.sync.down.b32 %r88, %r89, %r90, %r111, %r112;
	// end inline asm
	setp.lt.s32 	%p36, %r87, %r111;
	mov.b32 	%f245, %r88;
	add.f32 	%f246, %f315, %f245;
	selp.f32 	%f247, %f246, %f315, %p36;
	mov.b32 	%r94, %f247;
	mov.b32 	%r95, 2;
	// begin inline asm
	shfl.sync.down.b32 %r93, %r94, %r95, %r111, %r112;
	// end inline asm
	add.s32 	%r117, %r87, 2;
	setp.gt.s32 	%p37, %r117, %r111;
	mov.b32 	%f248, %r93;
	add.f32 	%f249, %f247, %f248;
	selp.f32 	%f250, %f247, %f249, %p37;
	mov.b32 	%r99, %f250;
	mov.b32 	%r100, 4;
	// begin inline asm
	shfl.sync.down.b32 %r98, %r99, %r100, %r111, %r112;
	// end inline asm
	add.s32 	%r118, %r87, 4;
	setp.gt.s32 	%p38, %r118, %r111;
	mov.b32 	%f251, %r98;
	add.f32 	%f252, %f250, %f251;
	selp.f32 	%f253, %f250, %f252, %p38;
	mov.b32 	%r104, %f253;
	mov.b32 	%r105, 8;
	// begin inline asm
	shfl.sync.down.b32 %r103, %r104, %r105, %r111, %r112;
	// end inline asm
	add.s32 	%r119, %r87, 8;
	setp.gt.s32 	%p39, %r119, %r111;
	mov.b32 	%f254, %r103;
	add.f32 	%f255, %f253, %f254;
	selp.f32 	%f256, %f253, %f255, %p39;
	mov.b32 	%r109, %f256;
	mov.b32 	%r110, 16;
	// begin inline asm
	shfl.sync.down.b32 %r108, %r109, %r110, %r111, %r112;
	// end inline asm
	add.s32 	%r120, %r87, 16;
	setp.gt.s32 	%p40, %r120, %r111;
	mov.b32 	%f257, %r108;
	add.f32 	%f258, %f256, %f257;
	selp.f32 	%f327, %f256, %f258, %p40;
	setp.ne.s32 	%p41, %r87, 0;
	@%p41 bra 	$L__BB7_26;
	shr.u32 	%r121, %r2, 3;
	and.b32  	%r122, %r121, 124;
	mov.u32 	%r123, _ZZN3cub18CUB_300001_SM_10006detail6reduce28DeviceReduceSingleTileKernelINS2_10policy_hubIfyN4cuda3std3__44plusIfEEE10Policy1000EN6thrust24THRUST_300001_SM_1000_NS6detail15normal_iteratorINSD_10device_ptrINSD_7complexIfEEEEEEPfyS9_ff19real_part_extractorEEvT0_T1_T2_T3_T4_T6_E12temp_storage;
	add.s32 	%r124, %r123, %r122;
	st.shared.f32 	[%r124+8], %f327;
$L__BB7_26:
	bar.sync 	0;
	setp.ne.s32 	%p42, %r2, 0;
	@%p42 bra 	$L__BB7_49;
	setp.gt.u64 	%p43, %rd19, 32;
	ld.shared.f32 	%f259, [_ZZN3cub18CUB_300001_SM_10006detail6reduce28DeviceReduceSingleTileKernelINS2_10policy_hubIfyN4cuda3std3__44plusIfEEE10Policy1000EN6thrust24THRUST_300001_SM_1000_NS6detail15normal_iteratorINSD_10device_ptrINSD_7complexIfEEEEEEPfyS9_ff19real_part_extractorEEvT0_T1_T2_T3_T4_T6_E12temp_storage+12];
	add.f32 	%f260, %f327, %f259;
	selp.f32 	%f261, %f260, %f327, %p43;
	setp.gt.u64 	%p44, %rd19, 64;
	ld.shared.f32 	%f262, [_ZZN3cub18CUB_300001_SM_10006detail6reduce28DeviceReduceSingleTileKernelINS2_10policy_hubIfyN4cuda3std3__44plusIfEEE10Policy1000EN6thrust24THRUST_300001_SM_1000_NS6detail15normal_iteratorINSD_10device_ptrINSD_7complexIfEEEEEEPfyS9_ff19real_part_extractorEEvT0_T1_T2_T3_T4_T6_E12temp_storage+16];
	add.f32 	%f263, %f262, %f261;
	selp.f32 	%f264, %f263, %f261, %p44;
	setp.gt.u64 	%p45, %rd19, 96;
	ld.shared.f32 	%f265, [_ZZN3cub18CUB_300001_SM_10006detail6reduce28DeviceReduceSingleTileKernelINS2_10policy_hubIfyN4cuda3std3__44plusIfEEE10Policy1000EN6thrust24THRUST_300001_SM_1000_NS6detail15normal_iteratorINSD_10device_ptrINSD_7complexIfEEEEEEPfyS9_ff19real_part_extractorEEvT0_T1_T2_T3_T4_T6_E12temp_storage+20];
	add.f32 	%f266, %f265, %f264;
	selp.f32 	%f267, %f266, %f264, %p45;
	setp.gt.u64 	%p46, %rd19, 128;
	ld.shared.f32 	%f268, [_ZZN3cub18CUB_300001_SM_10006detail6reduce28DeviceReduceSingleTileKernelINS2_10policy_hubIfyN4cuda3std3__44plusIfEEE10Policy1000EN6thrust24THRUST_300001_SM_1000_NS6detail15normal_iteratorINSD_10device_ptrINSD_7complexIfEEEEEEPfyS9_ff19real_part_extractorEEvT0_T1_T2_T3_T4_T6_E12temp_storage+24];
	add.f32 	%f269, %f268, %f267;
	selp.f32 	%f270, %f269, %f267, %p46;
	setp.gt.u64 	%p47, %rd19, 160;
	ld.shared.f32 	%f271, [_ZZN3cub18CUB_300001_SM_10006detail6reduce28DeviceReduceSingleTileKernelINS2_10policy_hubIfyN4cuda3std3__44plusIfEEE10Policy1000EN6thrust24THRUST_300001_SM_1000_NS6detail15normal_iteratorINSD_10device_ptrINSD_7complexIfEEEEEEPfyS9_ff19real_part_extractorEEvT0_T1_T2_T3_T4_T6_E12temp_storage+28];
	add.f32 	%f272, %f271, %f270;
	selp.f32 	%f273, %f272, %f270, %p47;
	setp.gt.u64 	%p48, %rd19, 192;
	ld.shared.f32 	%f274, [_ZZN3cub18CUB_300001_SM_10006detail6reduce28DeviceReduceSingleTileKernelINS2_10policy_hubIfyN4cuda3std3__44plusIfEEE10Policy1000EN6thrust24THRUST_300001_SM_1000_NS6detail15normal_iteratorINSD_10device_ptrINSD_7complexIfEEEEEEPfyS9_ff19real_part_extractorEEvT0_T1_T2_T3_T4_T6_E12temp_storage+32];
	add.f32 	%f275, %f274, %f273;
	selp.f32 	%f276, %f275, %f273, %p48;
	setp.gt.u64 	%p49, %rd19, 224;
	ld.shared.f32 	%f277, [_ZZN3cub18CUB_300001_SM_10006detail6reduce28DeviceReduceSingleTileKernelINS2_10policy_hubIfyN4cuda3std3__44plusIfEEE10Policy1000EN6thrust24THRUST_300001_SM_1000_NS6detail15normal_iteratorINSD_10device_ptrINSD_7complexIfEEEEEEPfyS9_ff19real_part_extractorEEvT0_T1_T2_T3_T4_T6_E12temp_storage+36];
	add.f32 	%f278, %f277, %f276;
	selp.f32 	%f327, %f278, %f276, %p49;
	bra.uni 	$L__BB7_49;
$L__BB7_28:
	mov.u32 	%r24, %tid.x;
	cvt.u64.u32 	%rd6, %r24;
	mul.wide.u32 	%rd22, %r24, 8;
	add.s64 	%rd7, %rd2, %rd22;
	ld.global.f32 	%f43, [%rd7];
	ld.global.f32 	%f44, [%rd7+2048];
	ld.global.f32 	%f45, [%rd7+4096];
	ld.global.f32 	%f46, [%rd7+6144];
	ld.global.f32 	%f47, [%rd7+8192];
	ld.global.f32 	%f48, [%rd7+10240];
	ld.global.f32 	%f49, [%rd7+12288];
	ld.global.f32 	%f50, [%rd7+14336];
	ld.global.f32 	%f51, [%rd7+16384];
	ld.global.f32 	%f52, [%rd7+18432];
	ld.global.f32 	%f53, [%rd7+20480];
	ld.global.f32 	%f54, [%rd7+22528];
	ld.global.f32 	%f55, [%rd7+24576];
	ld.global.f32 	%f56, [%rd7+26624];
	ld.global.f32 	%f57, [%rd7+28672];
	ld.global.f32 	%f58, [%rd7+30720];
	add.f32 	%f59, %f43, %f44;
	add.f32 	%f60, %f45, %f46;
	add.f32 	%f61, %f47, %f48;
	add.f32 	%f62, %f49, %f50;
	add.f32 	%f63, %f51, %f52;
	add.f32 	%f64, %f53, %f54;
	add.f32 	%f65, %f55, %f56;
	add.f32 	%f66, %f57, %f58;
	add.f32 	%f67, %f59, %f60;
	add.f32 	%f68, %f61, %f62;
	add.f32 	%f69, %f63, %f64;
	add.f32 	%f70, %f65, %f66;
	add.f32 	%f71, %f67, %f68;
	add.f32 	%f72, %f69, %f70;
	add.f32 	%f326, %f71, %f72;
	add.s64 	%rd8, %rd19, -4096;
	setp.lt.u64 	%p3, %rd8, 4096;
	mov.b64 	%rd53, 4096;
	@%p3 bra 	$L__BB7_32;
	mov.b64 	%rd53, 4096;
$L__BB7_30:
	shl.b64 	%rd24, %rd53, 3;
	add.s64 	%rd25, %rd7, %rd24;
	ld.global.f32 	%f73, [%rd25];
	ld.global.f32 	%f74, [%rd25+2048];
	ld.global.f32 	%f75, [%rd25+4096];
	ld.global.f32 	%f76, [%rd25+6144];
	ld.global.f32 	%f77, [%rd25+8192];
	ld.global.f32 	%f78, [%rd25+10240];
	ld.global.f32 	%f79, [%rd25+12288];
	ld.global.f32 	%f80, [%rd25+14336];
	ld.global.f32 	%f81, [%rd25+16384];
	ld.global.f32 	%f82, [%rd25+18432];
	ld.global.f32 	%f83, [%rd25+20480];
	ld.global.f32 	%f84, [%rd25+22528];
	ld.global.f32 	%f85, [%rd25+24576];
	ld.global.f32 	%f86, [%rd25+26624];
	ld.global.f32 	%f87, [%rd25+28672];
	ld.global.f32 	%f88, [%rd25+30720];
	add.f32 	%f89, %f326, %f73;
	add.f32 	%f90, %f74, %f75;
	add.f32 	%f91, %f76, %f77;
	add.f32 	%f92, %f78, %f79;
	add.f32 	%f93, %f80, %f81;
	add.f32 	%f94, %f82, %f83;
	add.f32 	%f95, %f84, %f85;
	add.f32 	%f96, %f86, %f87;
	add.f32 	%f97, %f89, %f90;
	add.f32 	%f98, %f91, %f92;
	add.f32 	%f99, %f93, %f94;
	add.f32 	%f100, %f95, %f96;
	add.f32 	%f101, %f97, %f98;
	add.f32 	%f102, %f99, %f100;
	add.f32 	%f103, %f101, %f102;
	add.f32 	%f326, %f103, %f88;
	sub.s64 	%rd26, %rd19, %rd53;
	setp.lt.u64 	%p4, %rd26, 4096;
	@%p4 bra 	$L__BB7_45;
	add.s64 	%rd53, %rd53, 4096;
	setp.le.u64 	%p5, %rd53, %rd8;
	@%p5 bra 	$L__BB7_30;
$L__BB7_32:
	setp.le.u64 	%p6, %rd19, %rd53;
	cvt.u32.u64 	%r42, %rd53;
	cvt.u32.u64 	%r43, %rd19;
	sub.s32 	%r44, %r43, %r42;
	setp.ge.s32 	%p7, %r24, %r44;
	or.pred  	%p8, %p6, %p7;
	@%p8 bra 	$L__BB7_45;
	not.b32 	%r47, %r24;
	add.s32 	%r48, %r47, %r43;
	sub.s32 	%r50, %r48, %r42;
	shr.u32 	%r51, %r50, 8;
	add.s32 	%r25, %r51, 1;
	and.b32  	%r26, %r25, 15;
	setp.lt.u32 	%p9, %r50, 3840;
	mov.u32 	%r167, %r24;
	@%p9 bra 	$L__BB7_36;
	and.b32  	%r52, %r25, 33554416;
	neg.s32 	%r165, %r52;
	add.s64 	%rd27, %rd53, %rd6;
	shl.b64 	%rd28, %rd27, 3;
	add.s64 	%rd29, %rd28, %rd2;
	add.s64 	%rd54, %rd29, 16384;
	mov.u32 	%r167, %r24;
$L__BB7_35:
	.pragma "nounroll";
	ld.global.f32 	%f105, [%rd54+-16384];
	add.f32 	%f106, %f326, %f105;
	ld.global.f32 	%f107, [%rd54+-14336];
	add.f32 	%f108, %f106, %f107;
	ld.global.f32 	%f109, [%rd54+-12288];
	add.f32 	%f110, %f108, %f109;
	ld.global.f32 	%f111, [%rd54+-10240];
	add.f32 	%f112, %f110, %f111;
	ld.global.f32 	%f113, [%rd54+-8192];
	add.f32 	%f114, %f112, %f113;
	ld.global.f32 	%f115, [%rd54+-6144];
	add.f32 	%f116, %f114, %f115;
	ld.global.f32 	%f117, [%rd54+-4096];
	add.f32 	%f118, %f116, %f117;
	ld.global.f32 	%f119, [%rd54+-2048];
	add.f32 	%f120, %f118, %f119;
	ld.global.f32 	%f121, [%rd54];
	add.f32 	%f122, %f120, %f121;
	ld.global.f32 	%f123, [%rd54+2048];
	add.f32 	%f124, %f122, %f123;
	ld.global.f32 	%f125, [%rd54+4096];
	add.f32 	%f126, %f124, %f125;
	ld.global.f32 	%f127, [%rd54+6144];
	add.f32 	%f128, %f126, %f127;
	ld.global.f32 	%f129, [%rd54+8192];
	add.f32 	%f130, %f128, %f129;
	ld.global.f32 	%f131, [%rd54+10240];
	add.f32 	%f132, %f130, %f131;
	ld.global.f32 	%f133, [%rd54+12288];
	add.f32 	%f134, %f132, %f133;
	ld.global.f32 	%f135, [%rd54+14336];
	add.f32 	%f326, %f134, %f135;
	add.s32 	%r167, %r167, 4096;
	add.s32 	%r165, %r165, 16;
	add.s64 	%rd54, %rd54, 32768;
	setp.ne.s32 	%p10, %r165, 0;
	@%p10 bra 	$L__BB7_35;
$L__BB7_36:
	setp.eq.s32 	%p11, %r26, 0;
	@%p11 bra 	$L__BB7_45;
	and.b32  	%r33, %r25, 7;
	setp.lt.u32 	%p12, %r26, 8;
	@%p12 bra 	$L__BB7_39;
	cvt.u64.u32 	%rd30, %r167;
	add.s64 	%rd31, %rd53, %rd30;
	shl.b64 	%rd32, %rd31, 3;
	add.s64 	%rd33, %rd2, %rd32;
	ld.global.f32 	%f137, [%rd33];
	add.f32 	%f138, %f326, %f137;
	ld.global.f32 	%f139, [%rd33+2048];
	add.f32 	%f140, %f138, %f139;
	ld.global.f32 	%f141, [%rd33+4096];
	add.f32 	%f142, %f140, %f141;
	ld.global.f32 	%f143, [%rd33+6144];
	add.f32 	%f144, %f142, %f143;
	ld.global.f32 	%f145, [%rd33+8192];
	add.f32 	%f146, %f144, %f145;
	ld.global.f32 	%f147, [%rd33+10240];
	add.f32 	%f148, %f146, %f147;
	ld.global.f32 	%f149, [%rd33+12288];
	add.f32 	%f150, %f148, %f149;
	ld.global.f32 	%f151, [%rd33+14336];
	add.f32 	%f326, %f150, %f151;
	add.s32 	%r167, %r167, 2048;
$L__BB7_39:
	setp.eq.s32 	%p13, %r33, 0;
	@%p13 bra 	$L__BB7_45;
	and.b32  	%r36, %r25, 3;
	setp.lt.u32 	%p14, %r33, 4;
	@%p14 bra 	$L__BB7_42;
	cvt.u64.u32 	%rd34, %r167;
	add.s64 	%rd35, %rd53, %rd34;
	shl.b64 	%rd36, %rd35, 3;
	add.s64 	%rd37, %rd2, %rd36;
	ld.global.f32 	%f153, [%rd37];
	add.f32 	%f154, %f326, %f153;
	ld.global.f32 	%f155, [%rd37+2048];
	add.f32 	%f156, %f154, %f155;
	ld.global.f32 	%f157, [%rd37+4096];
	add.f32 	%f158, %f156, %f157;
	ld.global.f32 	%f159, [%rd37+6144];
	add.f32 	%f326, %f158, %f159;
	add.s32 	%r167, %r167, 1024;
$L__BB7_42:
	setp.eq.s32 	%p15, %r36, 0;
	@%p15 bra 	$L__BB7_45;
	cvt.u64.u32 	%rd38, %r167;
	add.s64 	%rd39, %rd53, %rd38;
	shl.b64 	%rd40, %rd39, 3;
	add.s64 	%rd55, %rd2, %rd40;
	neg.s32 	%r170, %r36;
$L__BB7_44:
	.pragma "nounroll";
	ld.global.f32 	%f160, [%rd55];
	add.f32 	%f326, %f326, %f160;
	add.s64 	%rd55, %rd55, 2048;
	add.s32 	%r170, %r170, 1;
	setp.ne.s32 	%p16, %r170, 0;
	@%p16 bra 	$L__BB7_44;
$L__BB7_45:
	// begin inline asm
	mov.u32 %r53, %laneid;
	// end inline asm
	mov.b32 	%r55, %f326;
	mov.b32 	%r56, 1;
	mov.b32 	%r77, 31;
	mov.b32 	%r78, -1;
	// begin inline asm
	shfl.sync.down.b32 %r54, %r55, %r56, %r77, %r78;
	// end inline asm
	setp.gt.s32 	%p17, %r53, 30;
	mov.b32 	%f161, %r54;
	add.f32 	%f162, %f326, %f161;
	selp.f32 	%f163, %f326, %f162, %p17;
	mov.b32 	%r60, %f163;
	mov.b32 	%r61, 2;
	// begin inline asm
	shfl.sync.down.b32 %r59, %r60, %r61, %r77, %r78;
	// end inline asm
	setp.gt.s32 	%p18, %r53, 29;
	mov.b32 	%f164, %r59;
	add.f32 	%f165, %f163, %f164;
	selp.f32 	%f166, %f163, %f165, %p18;
	mov.b32 	%r65, %f166;
	mov.b32 	%r66, 4;
	// begin inline asm
	shfl.sync.down.b32 %r64, %r65, %r66, %r77, %r78;
	// end inline asm
	setp.gt.s32 	%p19, %r53, 27;
	mov.b32 	%f167, %r64;
	add.f32 	%f168, %f166, %f167;
	selp.f32 	%f169, %f166, %f168, %p19;
	mov.b32 	%r70, %f169;
	mov.b32 	%r71, 8;
	// begin inline asm
	shfl.sync.down.b32 %r69, %r70, %r71, %r77, %r78;
	// end inline asm
	setp.gt.s32 	%p20, %r53, 23;
	mov.b32 	%f170, %r69;
	add.f32 	%f171, %f169, %f170;
	selp.f32 	%f172, %f169, %f171, %p20;
	mov.b32 	%r75, %f172;
	mov.b32 	%r76, 16;
	// begin inline asm
	shfl.sync.down.b32 %r74, %r75, %r76, %r77, %r78;
	// end inline asm
	setp.gt.s32 	%p21, %r53, 15;
	mov.b32 	%f173, %r74;
	add.f32 	%f38, %f172, %f173;
	selp.f32 	%f327, %f172, %f38, %p21;
	setp.ne.s32 	%p22, %r53, 0;
	@%p22 bra 	$L__BB7_47;
	shr.u32 	%r79, %r24, 3;
	and.b32  	%r80, %r79, 124;
	mov.u32 	%r81, _ZZN3cub18CUB_300001_SM_10006detail6reduce28DeviceReduceSingleTileKernelINS2_10policy_hubIfyN4cuda3std3__44plusIfEEE10Policy1000EN6thrust24THRUST_300001_SM_1000_NS6detail15normal_iteratorINSD_10device_ptrINSD_7complexIfEEEEEEPfyS9_ff19real_part_extractorEEvT0_T1_T2_T3_T4_T6_E12temp_storage;
	add.s32 	%r82, %r81, %r80;
	st.shared.f32 	[%r82+8], %f38;
$L__BB7_47:
	bar.sync 	0;
	setp.ne.s32 	%p23, %r24, 0;
	@%p23 bra 	$L__BB7_49;
	ld.shared.f32 	%f174, [_ZZN3cub18CUB_300001_SM_10006detail6reduce28DeviceReduceSingleTileKernelINS2_10policy_hubIfyN4cuda3std3__44plusIfEEE10Policy1000EN6thrust24THRUST_300001_SM_1000_NS6detail15normal_iteratorINSD_10device_ptrINSD_7complexIfEEEEEEPfyS9_ff19real_part_extractorEEvT0_T1_T2_T3_T4_T6_E12temp_storage+12];
	add.f32 	%f175, %f327, %f174;
	ld.shared.f32 	%f176, [_ZZN3cub18CUB_300001_SM_10006detail6reduce28DeviceReduceSingleTileKernelINS2_10policy_hubIfyN4cuda3std3__44plusIfEEE10Policy1000EN6thrust24THRUST_300001_SM_1000_NS6detail15normal_iteratorINSD_10device_ptrINSD_7complexIfEEEEEEPfyS9_ff19real_part_extractorEEvT0_T1_T2_T3_T4_T6_E12temp_storage+16];
	add.f32 	%f177, %f175, %f176;
	ld.shared.f32 	%f178, [_ZZN3cub18CUB_300001_SM_10006detail6reduce28DeviceReduceSingleTileKernelINS2_10policy_hubIfyN4cuda3std3__44plusIfEEE10Policy1000EN6thrust24THRUST_300001_SM_1000_NS6detail15normal_iteratorINSD_10device_ptrINSD_7complexIfEEEEEEPfyS9_ff19real_part_extractorEEvT0_T1_T2_T3_T4_T6_E12temp_storage+20];
	add.f32 	%f179, %f177, %f178;
	ld.shared.f32 	%f180, [_ZZN3cub18CUB_300001_SM_10006detail6reduce28DeviceReduceSingleTileKernelINS2_10policy_hubIfyN4cuda3std3__44plusIfEEE10Policy1000EN6thrust24THRUST_300001_SM_1000_NS6detail15normal_iteratorINSD_10device_ptrINSD_7complexIfEEEEEEPfyS9_ff19real_part_extractorEEvT0_T1_T2_T3_T4_T6_E12temp_storage+24];
	add.f32 	%f181, %f179, %f180;
	ld.shared.f32 	%f182, [_ZZN3cub18CUB_300001_SM_10006detail6reduce28DeviceReduceSingleTileKernelINS2_10policy_hubIfyN4cuda3std3__44plusIfEEE10Policy1000EN6thrust24THRUST_300001_SM_1000_NS6detail15normal_iteratorINSD_10device_ptrINSD_7complexIfEEEEEEPfyS9_ff19real_part_extractorEEvT0_T1_T2_T3_T4_T6_E12temp_storage+28];
	add.f32 	%f183, %f181, %f182;
	ld.shared.f32 	%f184, [_ZZN3cub18CUB_300001_SM_10006detail6reduce28DeviceReduceSingleTileKernelINS2_10policy_hubIfyN4cuda3std3__44plusIfEEE10Policy1000EN6thrust24THRUST_300001_SM_1000_NS6detail15normal_iteratorINSD_10device_ptrINSD_7complexIfEEEEEEPfyS9_ff19real_part_extractorEEvT0_T1_T2_T3_T4_T6_E12temp_storage+32];
	add.f32 	%f185, %f183, %f184;
	ld.shared.f32 	%f186, [_ZZN3cub18CUB_300001_SM_10006detail6reduce28DeviceReduceSingleTileKernelINS2_10policy_hubIfyN4cuda3std3__44plusIfEEE10Policy1000EN6thrust24THRUST_300001_SM_1000_NS6detail15normal_iteratorINSD_10device_ptrINSD_7complexIfEEEEEEPfyS9_ff19real_part_extractorEEvT0_T1_T2_T3_T4_T6_E12temp_storage+36];
	add.f32 	%f327, %f185, %f186;
$L__BB7_49:
	mov.u32 	%r155, %tid.x;
	setp.ne.s32 	%p57, %r155, 0;
	@%p57 bra 	$L__BB7_51;
	add.f32 	%f305, %f42, %f327;
	st.global.f32 	[%rd1], %f305;
$L__BB7_51:
	ret;

}
	// .globl	_ZN3cub18CUB_300001_SM_10006detail6reduce18DeviceReduceKernelINS2_10policy_hubIfyN4cuda3std3__44plusIfEEE10Policy1000EN6thrust24THRUST_300001_SM_1000_NS6detail15normal_iteratorINSD_10device_ptrINSD_7complexIfEEEEEEyS9_f19real_part_extractorEEvT0_PT3_T1_NS0_13GridEvenShareISP_EET2_T4_
.visible .entry _ZN3cub18CUB_300001_SM_10006detail6reduce18DeviceReduceKernelINS2_10policy_hubIfyN4cuda3std3__44plusIfEEE10Policy1000EN6thrust24THRUST_300001_SM_1000_NS6detail15normal_iteratorINSD_10device_ptrINSD_7complexIfEEEEEEyS9_f19real_part_extractorEEvT0_PT3_T1_NS0_13GridEvenShareISP_EET2_T4_(
	.param .align 8 .b8 _ZN3cub18CUB_300001_SM_10006detail6reduce18DeviceReduceKernelINS2_10policy_hubIfyN4cuda3std3__44plusIfEEE10Policy1000EN6thrust24THRUST_300001_SM_1000_NS6detail15normal_iteratorINSD_10device_ptrINSD_7complexIfEEEEEEyS9_f19real_part_extractorEEvT0_PT3_T1_NS0_13GridEvenShareISP_EET2_T4__param_0[8],
	.param .u64 .ptr .align 1 _ZN3cub18CUB_300001_SM_10006detail6reduce18DeviceReduceKernelINS2_10policy_hubIfyN4cuda3std3__44plusIfEEE10Policy1000EN6thrust24THRUST_300001_SM_1000_NS6detail15normal_iteratorINSD_10device_ptrINSD_7complexIfEEEEEEyS9_f19real_part_extractorEEvT0_PT3_T1_NS0_13GridEvenShareISP_EET2_T4__param_1,
	.param .u64 _ZN3cub18CUB_300001_SM_10006detail6reduce18DeviceReduceKernelINS2_10policy_hubIfyN4cuda3std3__44plusIfEEE10Policy1000EN6thrust24THRUST_300001_SM_1000_NS6detail15normal_iteratorINSD_10device_ptrINSD_7complexIfEEEEEEyS9_f19real_part_extractorEEvT0_PT3_T1_NS0_13GridEvenShareISP_EET2_T4__param_2,
	.param .align 8 .b8 _ZN3cub18CUB_300001_SM_10006detail6reduce18DeviceReduceKernelINS2_10policy_hubIfyN4cuda3std3__44plusIfEEE10Policy1000EN6thrust24THRUST_300001_SM_1000_NS6detail15normal_iteratorINSD_10device_ptrINSD_7complexIfEEEEEEyS9_f19real_part_extractorEEvT0_PT3_T1_NS0_13GridEvenShareISP_EET2_T4__param_3[72],
	.param .align 1 .b8 _ZN3cub18CUB_300001_SM_10006detail6reduce18DeviceReduceKernelINS2_10policy_hubIfyN4cuda3std3__44plusIfEEE10Policy1000EN6thrust24THRUST_300001_SM_1000_NS6detail15normal_iteratorINSD_10device_ptrINSD_7complexIfEEEEEEyS9_f19real_part_extractorEEvT0_PT3_T1_NS0_13GridEvenShareISP_EET2_T4__param_4[1],
	.param .align 1 .b8 _ZN3cub18CUB_300001_SM_10006detail6reduce18DeviceReduceKernelINS2_10policy_hubIfyN4cuda3std3__44plusIfEEE10Policy1000EN6thrust24THRUST_300001_SM_1000_NS6detail15normal_iteratorINSD_10device_ptrINSD_7complexIfEEEEEEyS9_f19real_part_extractorEEvT0_PT3_T1_NS0_13GridEvenShareISP_EET2_T4__param_5[1]
)
.maxntid 256
{
	.reg .pred 	%p<57>;
	.reg .b16 	%rs<4>;
	.reg .b32 	%r<206>;
	.reg .b32 	%f<324>;
	.reg .b64 	%rd<78>;
	// demoted variable
	.shared .align 4 .b8 _ZZN3cub18CUB_300001_SM_10006detail6reduce18DeviceReduceKernelINS2_10policy_hubIfyN4cuda3std3__44plusIfEEE10Policy1000EN6thrust24THRUST_300001_SM_1000_NS6detail15normal_iteratorINSD_10device_ptrINSD_7complexIfEEEEEEyS9_f19real_part_extractorEEvT0_PT3_T1_NS0_13GridEvenShareISP_EET2_T4_E12temp_storage[44];
	ld.param.u64 	%rd1, [_ZN3cub18CUB_300001_SM_10006detail6reduce18DeviceReduceKernelINS2_10policy_hubIfyN4cuda3std3__44plusIfEEE10Policy1000EN6thrust24THRUST_300001_SM_1000_NS6detail15normal_iteratorINSD_10device_ptrINSD_7complexIfEEEEEEyS9_f19real_part_extractorEEvT0_PT3_T1_NS0_13GridEvenShareISP_EET2_T4__param_3+32];
	ld.param.u32 	%r1, [_ZN3cub18CUB_300001_SM_10006detail6reduce18DeviceReduceKernelINS2_10policy_hubIfyN4cuda3std3__44plusIfEEE10Policy1000EN6thrust24THRUST_300001_SM_1000_NS6detail15normal_iteratorINSD_10device_ptrINSD_7complexIfEEEEEEyS9_f19real_part_extractorEEvT0_PT3_T1_NS0_13GridEvenShareISP_EET2_T4__param_3+40];
	ld.param.u64 	%rd25, [_ZN3cub18CUB_300001_SM_10006detail6reduce18DeviceReduceKernelINS2_10policy_hubIfyN4cuda3std3__44plusIfEEE10Policy1000EN6thrust24THRUST_300001_SM_1000_NS6detail15normal_iteratorINSD_10device_ptrINSD_7complexIfEEEEEEyS9_f19real_part_extractorEEvT0_PT3_T1_NS0_13GridEvenShareISP_EET2_T4__param_0];
	cvta.to.global.u64 	%rd2, %rd25;
	mov.u32 	%r2, %ctaid.x;
	shl.b32 	%r50, %r1, 12;
	cvt.s64.s32 	%rd3, %r50;
	shl.b32 	%r51, %r2, 12;
	cvt.u64.u32 	%rd4, %r51;
	sub.s64 	%rd5, %rd1, %rd4;
	setp.gt.u64 	%p1, %rd5, 4095;
	@%p1 bra 	$L__BB8_25;
	cvt.u32.u64 	%r112, %rd4;
	cvt.u32.u64 	%r3, %rd1;
	sub.s32 	%r4, %r3, %r112;
	mov.u32 	%r5, %tid.x;
	setp.ge.s32 	%p23, %r5, %r4;
	mov.f32 	%f312, 0f00000000;
	mov.u32 	%r193, %r5;
	@%p23 bra 	$L__BB8_3;
	add.s32 	%r114, %r112, %r5;
	mul.wide.u32 	%rd51, %r114, 8;
	add.s64 	%rd52, %rd2, %rd51;
	ld.global.f32 	%f312, [%rd52];
	add.s32 	%r193, %r5, 256;
$L__BB8_3:
	setp.ge.s32 	%p24, %r193, %r4;
	@%p24 bra 	$L__BB8_16;
	not.b32 	%r116, %r193;
	add.s32 	%r117, %r116, %r3;
	sub.s32 	%r118, %r117, %r112;
	shr.u32 	%r119, %r118, 8;
	add.s32 	%r8, %r119, 1;
	and.b32  	%r9, %r8, 15;
	setp.lt.u32 	%p25, %r118, 3840;
	@%p25 bra 	$L__BB8_7;
	and.b32  	%r120, %r8, 33554416;
	neg.s32 	%r191, %r120;
	mul.wide.u32 	%rd53, %r2, 32768;
	mul.wide.u32 	%rd54, %r193, 8;
	or.b64  	%rd55, %rd53, %rd54;
	add.s64 	%rd56, %rd55, %rd2;
	add.s64 	%rd72, %rd56, 16384;
$L__BB8_6:
	.pragma "nounroll";
	ld.global.f32 	%f187, [%rd72+-16384];
	add.f32 	%f188, %f312, %f187;
	ld.global.f32 	%f189, [%rd72+-14336];
	add.f32 	%f190, %f188, %f189;
	ld.global.f32 	%f191, [%rd72+-12288];
	add.f32 	%f192, %f190, %f191;
	ld.global.f32 	%f193, [%rd72+-10240];
	add.f32 	%f194, %f192, %f193;
	ld.global.f32 	%f195, [%rd72+-8192];
	add.f32 	%f196, %f194, %f195;
	ld.global.f32 	%f197, [%rd72+-6144];
	add.f32 	%f198, %f196, %f197;
	ld.global.f32 	%f199, [%rd72+-4096];
	add.f32 	%f200, %f198, %f199;
	ld.global.f32 	%f201, [%rd72+-2048];
	add.f32 	%f202, %f200, %f201;
	ld.global.f32 	%f203, [%rd72];
	add.f32 	%f204, %f202, %f203;
	ld.global.f32 	%f205, [%rd72+2048];
	add.f32 	%f206, %f204, %f205;
	ld.global.f32 	%f207, [%rd72+4096];
	add.f32 	%f208, %f206, %f207;
	ld.global.f32 	%f209, [%rd72+6144];
	add.f32 	%f210, %f208, %f209;
	ld.global.f32 	%f211, [%rd72+8192];
	add.f32 	%f212, %f210, %f211;
	ld.global.f32 	%f213, [%rd72+10240];
	add.f32 	%f214, %f212, %f213;
	ld.global.f32 	%f215, [%rd72+12288];
	add.f32 	%f216, %f214, %f215;
	ld.global.f32 	%f217, [%rd72+14336];
	add.f32 	%f312, %f216, %f217;
	add.s32 	%r193, %r193, 4096;
	add.s32 	%r191, %r191, 16;
	add.s64 	%rd72, %rd72, 32768;
	setp.ne.s32 	%p26, %r191, 0;
	@%p26 bra 	$L__BB8_6;
$L__BB8_7:
	setp.eq.s32 	%p27, %r9, 0;
	@%p27 bra 	$L__BB8_16;
	and.b32  	%r16, %r8, 7;
	setp.lt.u32 	%p28, %r9, 8;
	@%p28 bra 	$L__BB8_10;
	cvt.s64.s32 	%rd57, %r193;
	add.s64 	%rd58, %rd57, %rd4;
	shl.b64 	%rd59, %rd58, 3;
	add.s64 	%rd60, %rd2, %rd59;
	ld.global.f32 	%f219, [%rd60];
	add.f32 	%f220, %f312, %f219;
	ld.global.f32 	%f221, [%rd60+2048];
	add.f32 	%f222, %f220, %f221;
	ld.global.f32 	%f223, [%rd60+4096];
	add.f32 	%f224, %f222, %f223;
	ld.global.f32 	%f225, [%rd60+6144];
	add.f32 	%f226, %f224, %f225;
	ld.global.f32 	%f227, [%rd60+8192];
	add.f32 	%f228, %f226, %f227;
	ld.global.f32 	%f229, [%rd60+10240];
	add.f32 	%f230, %f228, %f229;
	ld.global.f32 	%f231, [%rd60+12288];
	add.f32 	%f232, %f230, %f231;
	ld.global.f32 	%f233, [%rd60+14336];
	add.f32 	%f312, %f232, %f233;
	add.s32 	%r193, %r193, 2048;
$L__BB8_10:
	setp.eq.s32 	%p29, %r16, 0;
	@%p29 bra 	$L__BB8_16;
	and.b32  	%r19, %r8, 3;
	setp.lt.u32 	%p30, %r16, 4;
	@%p30 bra 	$L__BB8_13;
	cvt.s64.s32 	%rd61, %r193;
	add.s64 	%rd62, %rd61, %rd4;
	shl.b64 	%rd63, %rd62, 3;
	add.s64 	%rd64, %rd2, %rd63;
	ld.global.f32 	%f235, [%rd64];
	add.f32 	%f236, %f312, %f235;
	ld.global.f32 	%f237, [%rd64+2048];
	add.f32 	%f238, %f236, %f237;
	ld.global.f32 	%f239, [%rd64+4096];
	add.f32 	%f240, %f238, %f239;
	ld.global.f32 	%f241, [%rd64+6144];
	add.f32 	%f312, %f240, %f241;
	add.s32 	%r193, %r193, 1024;
$L__BB8_13:
	setp.eq.s32 	%p31, %r19, 0;
	@%p31 bra 	$L__BB8_16;
	mul.wide.u32 	%rd65, %r2, 32768;
	add.s64 	%rd9, %rd2, %rd65;
	neg.s32 	%r196, %r19;
$L__BB8_15:
	.pragma "nounroll";
	mul.wide.s32 	%rd66, %r193, 8;
	add.s64 	%rd67, %rd9, %rd66;
	ld.global.f32 	%f242, [%rd67];
	add.f32 	%f312, %f312, %f242;
	add.s32 	%r193, %r193, 256;
	add.s32 	%r196, %r196, 1;
	setp.ne.s32 	%p32, %r196, 0;
	@%p32 bra 	$L__BB8_15;
$L__BB8_16:
	setp.lt.s32 	%p33, %r4, 256;
	@%p33 bra 	$L__BB8_21;
	// begin inline asm
	mov.u32 %r159, %laneid;
	// end inline asm
	mov.b32 	%r161, %f312;
	mov.b32 	%r162, 1;
	mov.b32 	%r183, 31;
	mov.b32 	%r184, -1;
	// begin inline asm
	shfl.sync.down.b32 %r160, %r161, %r162, %r183, %r184;
	// end inline asm
	setp.gt.s32 	%p49, %r159, 30;
	mov.b32 	%f277, %r160;
	add.f32 	%f278, %f312, %f277;
	selp.f32 	%f279, %f312, %f278, %p49;
	mov.b32 	%r166, %f279;
	mov.b32 	%r167, 2;
	// begin inline asm
	shfl.sync.down.b32 %r165, %r166, %r167, %r183, %r184;
	// end inline asm
	setp.gt.s32 	%p50, %r159, 29;
	mov.b32 	%f280, %r165;
	add.f32 	%f281, %f279, %f280;
	selp.f32 	%f282, %f279, %f281, %p50;
	mov.b32 	%r171, %f282;
	mov.b32 	%r172, 4;
	// begin inline asm
	shfl.sync.down.b32 %r170, %r171, %r172, %r183, %r184;
	// end inline asm
	setp.gt.s32 	%p51, %r159, 27;
	mov.b32 	%f283, %r170;
	add.f32 	%f284, %f282, %f283;
	selp.f32 	%f285, %f282, %f284, %p51;
	mov.b32 	%r176, %f285;
	mov.b32 	%r177, 8;
	// begin inline asm
	shfl.sync.down.b32 %r175, %r176, %r177, %r183, %r184;
	// end inline asm
	setp.gt.s32 	%p52, %r159, 23;
	mov.b32 	%f286, %r175;
	add.f32 	%f287, %f285, %f286;
	selp.f32 	%f288, %f285, %f287, %p52;
	mov.b32 	%r181, %f288;
	mov.b32 	%r182, 16;
	// begin inline asm
	shfl.sync.down.b32 %r180, %r181, %r182, %r183, %r184;
	// end inline asm
	setp.gt.s32 	%p53, %r159, 15;
	mov.b32 	%f289, %r180;
	add.f32 	%f16, %f288, %f289;
	selp.f32 	%f323, %f288, %f16, %p53;
	setp.ne.s32 	%p54, %r159, 0;
	@%p54 bra 	$L__BB8_19;
	shr.u32 	%r185, %r5, 3;
	and.b32  	%r186, %r185, 124;
	mov.u32 	%r187, _ZZN3cub18CUB_300001_SM_10006detail6reduce18DeviceReduceKernelINS2_10policy_hubIfyN4cuda3std3__44plusIfEEE10Policy1000EN6thrust24THRUST_300001_SM_1000_NS6detail15normal_iteratorINSD_10device_ptrINSD_7complexIfEEEEEEyS9_f19real_part_extractorEEvT0_PT3_T1_NS0_13GridEvenShareISP_EET2_T4_E12temp_storage;
	add.s32 	%r188, %r187, %r186;
	st.shared.f32 	[%r188+8], %f16;
$L__BB8_19:
	bar.sync 	0;
	setp.ne.s32 	%p55, %r5, 0;
	@%p55 bra 	$L__BB8_46;
	ld.shared.f32 	%f290, [_ZZN3cub18CUB_300001_SM_10006detail6reduce18DeviceReduceKernelINS2_10policy_hubIfyN4cuda3std3__44plusIfEEE10Policy1000EN6thrust24THRUST_300001_SM_1000_NS6detail15normal_iteratorINSD_10device_ptrINSD_7complexIfEEEEEEyS9_f19real_part_extractorEEvT0_PT3_T1_NS0_13GridEvenShareISP_EET2_T4_E12temp_storage+12];
	add.f32 	%f291, %f323, %f290;
	ld.shared.f32 	%f292, [_ZZN3cub18CUB_300001_SM_10006detail6reduce18DeviceReduceKernelINS2_10policy_hubIfyN4cuda3std3__44plusIfEEE10Policy1000EN6thrust24THRUST_300001_SM_1000_NS6detail15normal_iteratorINSD_10device_ptrINSD_7complexIfEEEEEEyS9_f19real_part_extractorEEvT0_PT3_T1_NS0_13GridEvenShareISP_EET2_T4_E12temp_storage+16];
	add.f32 	%f293, %f291, %f292;
	ld.shared.f32 	%f294, [_ZZN3cub18CUB_300001_SM_10006detail6reduce18DeviceReduceKernelINS2_10policy_hubIfyN4cuda3std3__44plusIfEEE10Policy1000EN6thrust24THRUST_300001_SM_1000_NS6detail15normal_iteratorINSD_10device_ptrINSD_7complexIfEEEEEEyS9_f19real_part_extractorEEvT0_PT3_T1_NS0_13GridEvenShareISP_EET2_T4_E12temp_storage+20];
	add.f32 	%f295, %f293, %f294;
	ld.shared.f32 	%f296, [_ZZN3cub18CUB_300001_SM_10006detail6reduce18DeviceReduceKernelINS2_10policy_hubIfyN4cuda3std3__44plusIfEEE10Policy1000EN6thrust24THRUST_300001_SM_1000_NS6detail15normal_iteratorINSD_10device_ptrINSD_7complexIfEEEEEEyS9_f19real_part_extractorEEvT0_PT3_T1_NS0_13GridEvenShareISP_EET2_T4_E12temp_storage+24];
	add.f32 	%f297, %f295, %f296;
	ld.shared.f32 	%f298, [_ZZN3cub18CUB_300001_SM_10006detail6reduce18DeviceReduceKernelINS2_10policy_hubIfyN4cuda3std3__44plusIfEEE10Policy1000EN6thrust24THRUST_300001_SM_1000_NS6detail15normal_iteratorINSD_10device_ptrINSD_7complexIfEEEEEEyS9_f19real_part_extractorEEvT0_PT3_T1_NS0_13GridEvenShareISP_EET2_T4_E12temp_storage+28];
	add.f32 	%f299, %f297, %f298;
	ld.shared.f32 	%f300, [_ZZN3cub18CUB_300001_SM_10006detail6reduce18DeviceReduceKernelINS2_10policy_hubIfyN4cuda3std3__44plusIfEEE10Policy1000EN6thrust24THRUST_300001_SM_1000_NS6detail15normal_iteratorINSD_10device_ptrINSD_7complexIfEEEEEEyS9_f19real_part_extractorEEvT0_PT3_T1_NS0_13GridEvenShareISP_EET2_T4_E12temp_storage+32];
	add.f32 	%f301, %f299, %f300;
	ld.shared.f32 	%f302, [_ZZN3cub18CUB_300001_SM_10006detail6reduce18DeviceReduceKernelINS2_10policy_hubIfyN4cuda3std3__44plusIfEEE10Policy1000EN6thrust24THRUST_300001_SM_1000_NS6detail15normal_iteratorINSD_10device_ptrINSD_7complexIfEEEEEEyS9_f19real_part_extractorEEvT0_PT3_T1_NS0_13GridEvenShareISP_EET2_T4_E12temp_storage+36];
	add.f32 	%f323, %f301, %f302;
	bra.uni 	$L__BB8_46;
$L__BB8_21:
	// begin inline asm
	mov.u32 %r121, %laneid;
	// end inline asm
	and.b32  	%r147, %r5, 992;
	add.s32 	%r148, %r147, 32;
	setp.gt.s32 	%p34, %r148, %r4;
	not.b32 	%r149, %r147;
	add.s32 	%r150, %r4, %r149;
	selp.b32 	%r145, %r150, 31, %p34;
	mov.b32 	%r123, %f312;
	mov.b32 	%r124, 1;
	mov.b32 	%r146, -1;
	// begin inline asm
	shfl.sync.down.b32 %r122, %r123, %r124, %r145, %r146;
	// end inline asm
	setp.lt.s32 	%p35, %r121, %r145;
	mov.b32 	%f243, %r122;
	add.f32 	%f244, %f312, %f243;
	selp.f32 	%f245, %f244, %f312, %p35;
	mov.b32 	%r128, %f245;
	mov.b32 	%r129, 2;
	// begin inline asm
	shfl.sync.down.b32 %r127, %r128, %r129, %r145, %r146;
	// end inline asm
	add.s32 	%r151, %r121, 2;
	setp.gt.s32 	%p36, %r151, %r145;
	mov.b32 	%f246, %r127;
	add.f32 	%f247, %f245, %f246;
	selp.f32 	%f248, %f245, %f247, %p36;
	mov.b32 	%r133, %f248;
	mov.b32 	%r134, 4;
	// begin inline asm
	shfl.sync.down.b32 %r132, %r133, %r134, %r145, %r146;
	// end inline asm
	add.s32 	%r152, %r121, 4;
	setp.gt.s32 	%p37, %r152, %r145;
	mov.b32 	%f249, %r132;
	add.f32 	%f250, %f248, %f249;
	selp.f32 	%f251, %f248, %f250, %p37;
	mov.b32 	%r138, %f251;
	mov.b32 	%r139, 8;
	// begin inline asm
	shfl.sync.down.b32 %r137, %r138, %r139, %r145, %r146;
	// end inline asm
	add.s32 	%r153, %r121, 8;
	setp.gt.s32 	%p38, %r153, %r145;
	mov.b32 	%f252, %r137;
	add.f32 	%f253, %f251, %f252;
	selp.f32 	%f254, %f251, %f253, %p38;
	mov.b32 	%r143, %f254;
	mov.b32 	%r144, 16;
	// begin inline asm
	shfl.sync.down.b32 %r142, %r143, %r144, %r145, %r146;
	// end inline asm
	add.s32 	%r154, %r121, 16;
	setp.gt.s32 	%p39, %r154, %r145;
	mov.b32 	%f255, %r142;
	add.f32 	%f256, %f254, %f255;
	selp.f32 	%f323, %f254, %f256, %p39;
	setp.ne.s32 	%p40, %r121, 0;
	@%p40 bra 	$L__BB8_23;
	shr.u32 	%r155, %r5, 3;
	and.b32  	%r156, %r155, 124;
	mov.u32 	%r157, _ZZN3cub18CUB_300001_SM_10006detail6reduce18DeviceReduceKernelINS2_10policy_hubIfyN4cuda3std3__44plusIfEEE10Policy1000EN6thrust24THRUST_300001_SM_1000_NS6detail15normal_iteratorINSD_10device_ptrINSD_7complexIfEEEEEEyS9_f19real_part_extractorEEvT0_PT3_T1_NS0_13GridEvenShareISP_EET2_T4_E12temp_storage;
	add.s32 	%r158, %r157, %r156;
	st.shared.f32 	[%r158+8], %f323;
$L__BB8_23:
	bar.sync 	0;
	setp.ne.s32 	%p41, %r5, 0;
	@%p41 bra 	$L__BB8_46;
	setp.gt.s32 	%p42, %r4, 32;
	ld.shared.f32 	%f257, [_ZZN3cub18CUB_300001_SM_10006detail6reduce18DeviceReduceKernelINS2_10policy_hubIfyN4cuda3std3__44plusIfEEE10Policy1000EN6thrust24THRUST_300001_SM_1000_NS6detail15normal_iteratorINSD_10device_ptrINSD_7complexIfEEEEEEyS9_f19real_part_extractorEEvT0_PT3_T1_NS0_13GridEvenShareISP_EET2_T4_E12temp_storage+12];
	add.f32 	%f258, %f323, %f257;
	selp.f32 	%f259, %f258, %f323, %p42;
	setp.gt.s32 	%p43, %r4, 64;
	ld.shared.f32 	%f260, [_ZZN3cub18CUB_300001_SM_10006detail6reduce18DeviceReduceKernelINS2_10policy_hubIfyN4cuda3std3__44plusIfEEE10Policy1000EN6thrust24THRUST_300001_SM_1000_NS6detail15normal_iteratorINSD_10device_ptrINSD_7complexIfEEEEEEyS9_f19real_part_extractorEEvT0_PT3_T1_NS0_13GridEvenShareISP_EET2_T4_E12temp_storage+16];
	add.f32 	%f261, %f260, %f259;
	selp.f32 	%f262, %f261, %f259, %p43;
	setp.gt.s32 	%p44, %r4, 96;
	ld.shared.f32 	%f263, [_ZZN3cub18CUB_300001_SM_10006detail6reduce18DeviceReduceKernelINS2_10policy_hubIfyN4cuda3std3__44plusIfEEE10Policy1000EN6thrust24THRUST_300001_SM_1000_NS6detail15normal_iteratorINSD_10device_ptrINSD_7complexIfEEEEEEyS9_f19real_part_extractorEEvT0_PT3_T1_NS0_13GridEvenShareISP_EET2_T4_E12temp_storage+20];
	add.f32 	%f264, %f263, %f262;
	selp.f32 	%f265, %f264, %f262, %p44;
	setp.gt.s32 	%p45, %r4, 128;
	ld.shared.f32 	%f266, [_ZZN3cub18CUB_300001_SM_10006detail6reduce18DeviceReduceKernelINS2_10policy_hubIfyN4cuda3std3__44plusIfEEE10Policy1000EN6thrust24THRUST_300001_SM_1000_NS6detail15normal_iteratorINSD_10device_ptrINSD_7complexIfEEEEEEyS9_f19real_part_extractorEEvT0_PT3_T1_NS0_13GridEvenShareISP_EET2_T4_E12temp_storage+24];
	add.f32 	%f267, %f266, %f265;
	selp.f32 	%f268, %f267, %f265, %p45;
	setp.gt.s32 	%p46, %r4, 160;
	ld.shared.f32 	%f269, [_ZZN3cub18CUB_300001_SM_10006detail6reduce18DeviceReduceKernelINS2_10policy_hubIfyN4cuda3std3__44plusIfEEE10Policy1000EN6thrust24THRUST_300001_SM_1000_NS6detail15normal_iteratorINSD_10device_ptrINSD_7complexIfEEEEEEyS9_f19real_part_extractorEEvT0_PT3_T1_NS0_13GridEvenShareISP_EET2_T4_E12temp_storage+28];
	add.f32 	%f270, %f269, %f268;
	selp.f32 	%f271, %f270, %f268, %p46;
	setp.gt.s32 	%p47, %r4, 192;
	ld.shared.f32 	%f272, [_ZZN3cub18CUB_300001_SM_10006detail6reduce18DeviceReduceKernelINS2_10policy_hubIfyN4cuda3std3__44plusIfEEE10Policy1000EN6thrust24THRUST_300001_SM_1000_NS6detail15normal_iteratorINSD_10device_ptrINSD_7complexIfEEEEEEyS9_f19real_part_extractorEEvT0_PT3_T1_NS0_13GridEvenShareISP_EET2_T4_E12temp_storage+32];
	add.f32 	%f273, %f272, %f271;
	selp.f32 	%f274, %f273, %f271, %p47;
	setp.gt.s32 	%p48, %r4, 224;
	ld.shared.f32 	%f275, [_ZZN3cub18CUB_300001_SM_10006detail6reduce18DeviceReduceKernelINS2_10policy_hubIfyN4cuda3std3__44plusIfEEE10Policy1000EN6thrust24THRUST_300001_SM_1000_NS6detail15normal_iteratorINSD_10device_ptrINSD_7complexIfEEEEEEyS9_f19real_part_extractorEEvT0_PT3_T1_NS0_13GridEvenShareISP_EET2_T4_E12temp_storage+36];
	add.f32 	%f276, %f275, %f274;
	selp.f32 	%f323, %f276, %f274, %p48;
	bra.uni 	$L__BB8_46;
$L__BB8_25:
	cvt.u32.u64 	%r52, %rd4;
	mov.u32 	%r27, %tid.x;
	add.s32 	%r53, %r27, %r52;
	mul.wide.u32 	%rd26, %r53, 8;
	add.s64 	%rd27, %rd2, %rd26;
	ld.global.f32 	%f41, [%rd27];
	ld.global.f32 	%f42, [%rd27+2048];
	ld.global.f32 	%f43, [%rd27+4096];
	ld.global.f32 	%f44, [%rd27+6144];
	ld.global.f32 	%f45, [%rd27+8192];
	ld.global.f32 	%f46, [%rd27+10240];
	ld.global.f32 	%f47, [%rd27+12288];
	ld.global.f32 	%f48, [%rd27+14336];
	ld.global.f32 	%f49, [%rd27+16384];
	ld.global.f32 	%f50, [%rd27+18432];
	ld.global.f32 	%f51, [%rd27+20480];
	ld.global.f32 	%f52, [%rd27+22528];
	ld.global.f32 	%f53, [%rd27+24576];
	ld.global.f32 	%f54, [%rd27+26624];
	ld.global.f32 	%f55, [%rd27+28672];
	ld.global.f32 	%f56, [%rd27+30720];
	add.f32 	%f57, %f41, %f42;
	add.f32 	%f58, %f43, %f44;
	add.f32 	%f59, %f45, %f46;
	add.f32 	%f60, %f47, %f48;
	add.f32 	%f61, %f49, %f50;
	add.f32 	%f62, %f51, %f52;
	add.f32 	%f63, %f53, %f54;
	add.f32 	%f64, %f55, %f56;
	add.f32 	%f65, %f57, %f58;
	add.f32 	%f66, %f59, %f60;
	add.f32 	%f67, %f61, %f62;
	add.f32 	%f68, %f63, %f64;
	add.f32 	%f69, %f65, %f66;
	add.f32 	%f70, %f67, %f68;
	add.f32 	%f322, %f69, %f70;
	setp.lt.u64 	%p2, %rd5, %rd3;
	@%p2 bra 	$L__BB8_42;
	cvt.u32.u64 	%r55, %rd3;
	cvt.u64.u32 	%rd28, %r27;
	add.s64 	%rd74, %rd4, %rd3;
	cvt.u32.u64 	%r28, %rd1;
	not.b32 	%r57, %r27;
	add.s32 	%r58, %r57, %r28;
	sub.s32 	%r59, %r58, %r55;
	sub.s32 	%r198, %r59, %r52;
	add.s64 	%rd29, %rd74, %rd28;
	shl.b64 	%rd30, %rd29, 3;
	add.s64 	%rd31, %rd30, %rd2;
	add.s64 	%rd73, %rd31, 16384;
	mov.b32 	%r199, 0;
	shl.b32 	%r60, %r1, 12;
	mov.u64 	%rd75, %rd4;
$L__BB8_27:
	cvt.s64.s32 	%rd15, %r60;
	add.s64 	%rd75, %rd75, %rd15;
	add.s64 	%rd32, %rd1, -4096;
	setp.gt.u64 	%p3, %rd75, %rd32;
	@%p3 bra 	$L__BB8_29;
	shl.b32 	%r61, %r1, 12;
	cvt.s64.s32 	%rd33, %r61;
	cvt.u64.u32 	%rd34, %r27;
	add.s64 	%rd35, %rd75, %rd34;
	shl.b64 	%rd36, %rd35, 3;
	add.s64 	%rd37, %rd2, %rd36;
	ld.global.f32 	%f71, [%rd37];
	ld.global.f32 	%f72, [%rd37+2048];
	ld.global.f32 	%f73, [%rd37+4096];
	ld.global.f32 	%f74, [%rd37+6144];
	ld.global.f32 	%f75, [%rd37+8192];
	ld.global.f32 	%f76, [%rd37+10240];
	ld.global.f32 	%f77, [%rd37+12288];
	ld.global.f32 	%f78, [%rd37+14336];
	ld.global.f32 	%f79, [%rd37+16384];
	ld.global.f32 	%f80, [%rd37+18432];
	ld.global.f32 	%f81, [%rd37+20480];
	ld.global.f32 	%f82, [%rd37+22528];
	ld.global.f32 	%f83, [%rd37+24576];
	ld.global.f32 	%f84, [%rd37+26624];
	ld.global.f32 	%f85, [%rd37+28672];
	ld.global.f32 	%f86, [%rd37+30720];
	add.f32 	%f87, %f322, %f71;
	add.f32 	%f88, %f72, %f73;
	add.f32 	%f89, %f74, %f75;
	add.f32 	%f90, %f76, %f77;
	add.f32 	%f91, %f78, %f79;
	add.f32 	%f92, %f80, %f81;
	add.f32 	%f93, %f82, %f83;
	add.f32 	%f94, %f84, %f85;
	add.f32 	%f95, %f87, %f88;
	add.f32 	%f96, %f89, %f90;
	add.f32 	%f97, %f91, %f92;
	add.f32 	%f98, %f93, %f94;
	add.f32 	%f99, %f95, %f96;
	add.f32 	%f100, %f97, %f98;
	add.f32 	%f101, %f99, %f100;
	add.f32 	%f322, %f101, %f86;
	sub.s64 	%rd38, %rd1, %rd75;
	setp.lt.u64 	%p4, %rd38, %rd33;
	add.s32 	%r199, %r199, 1;
	add.s64 	%rd74, %rd74, %rd33;
	sub.s32 	%r198, %r198, %r61;
	mul.wide.s32 	%rd39, %r61, 8;
	add.s64 	%rd73, %rd73, %rd39;
	@%p4 bra 	$L__BB8_42;
	bra.uni 	$L__BB8_27;
$L__BB8_29:
	setp.le.u64 	%p5, %rd1, %rd75;
	cvt.u32.u64 	%r62, %rd75;
	cvt.u32.u64 	%r63, %rd1;
	sub.s32 	%r64, %r63, %r62;
	setp.ge.s32 	%p6, %r27, %r64;
	or.pred  	%p7, %p5, %p6;
	@%p7 bra 	$L__BB8_42;
	cvt.u32.u64 	%r66, %rd15;
	cvt.u32.u64 	%r67, %rd4;
	not.b32 	%r68, %r27;
	add.s32 	%r69, %r68, %r28;
	add.s32 	%r70, %r66, %r67;
	sub.s32 	%r71, %r69, %r70;
	mul.lo.s32 	%r72, %r1, %r199;
	shl.b32 	%r73, %r72, 12;
	sub.s32 	%r74, %r71, %r73;
	shr.u32 	%r75, %r74, 8;
	add.s32 	%r34, %r75, 1;
	and.b32  	%r35, %r34, 15;
	setp.lt.u32 	%p8, %r74, 3840;
	mov.u32 	%r202, %r27;
	@%p8 bra 	$L__BB8_33;
	shr.u32 	%r76, %r198, 8;
	add.s32 	%r77, %r76, 1;
	and.b32  	%r78, %r77, 33554416;
	neg.s32 	%r200, %r78;
	mov.u32 	%r202, %r27;
$L__BB8_32:
	.pragma "nounroll";
	ld.global.f32 	%f103, [%rd73+-16384];
	add.f32 	%f104, %f322, %f103;
	ld.global.f32 	%f105, [%rd73+-14336];
	add.f32 	%f106, %f104, %f105;
	ld.global.f32 	%f107, [%rd73+-12288];
	add.f32 	%f108, %f106, %f107;
	ld.global.f32 	%f109, [%rd73+-10240];
	add.f32 	%f110, %f108, %f109;
	ld.global.f32 	%f111, [%rd73+-8192];
	add.f32 	%f112, %f110, %f111;
	ld.global.f32 	%f113, [%rd73+-6144];
	add.f32 	%f114, %f112, %f113;
	ld.global.f32 	%f115, [%rd73+-4096];
	add.f32 	%f116, %f114, %f115;
	ld.global.f32 	%f117, [%rd73+-2048];
	add.f32 	%f118, %f116, %f117;
	ld.global.f32 	%f119, [%rd73];
	add.f32 	%f120, %f118, %f119;
	ld.global.f32 	%f121, [%rd73+2048];
	add.f32 	%f122, %f120, %f121;
	ld.global.f32 	%f123, [%rd73+4096];
	add.f32 	%f124, %f122, %f123;
	ld.global.f32 	%f125, [%rd73+6144];
	add.f32 	%f126, %f124, %f125;
	ld.global.f32 	%f127, [%rd73+8192];
	add.f32 	%f128, %f126, %f127;
	ld.global.f32 	%f129, [%rd73+10240];
	add.f32 	%f130, %f128, %f129;
	ld.global.f32 	%f131, [%rd73+12288];
	add.f32 	%f132, %f130, %f131;
	ld.global.f32 	%f133, [%rd73+14336];
	add.f32 	%f322, %f132, %f133;
	add.s32 	%r202, %r202, 4096;
	add.s32 	%r200, %r200, 16;
	add.s64 	%rd73, %rd73, 32768;
	setp.ne.s32 	%p9, %r200, 0;
	@%p9 bra 	$L__BB8_32;
$L__BB8_33:
	setp.eq.s32 	%p10, %r35, 0;
	@%p10 bra 	$L__BB8_42;
	and.b32  	%r42, %r34, 7;
	setp.lt.u32 	%p11, %r35, 8;
	@%p11 bra 	$L__BB8_36;
	cvt.u64.u32 	%rd40, %r202;
	add.s64 	%rd41, %rd75, %rd40;
	shl.b64 	%rd42, %rd41, 3;
	add.s64 	%rd43, %rd2, %rd42;
	ld.global.f32 	%f135, [%rd43];
	add.f32 	%f136, %f322, %f135;
	ld.global.f32 	%f137, [%rd43+2048];
	add.f32 	%f138, %f136, %f137;
	ld.global.f32 	%f139, [%rd43+4096];
	add.f32 	%f140, %f138, %f139;
	ld.global.f32 	%f141, [%rd43+6144];
	add.f32 	%f142, %f140, %f141;
	ld.global.f32 	%f143, [%rd43+8192];
	add.f32 	%f144, %f142, %f143;
	ld.global.f32 	%f145, [%rd43+10240];
	add.f32 	%f146, %f144, %f145;
	ld.global.f32 	%f147, [%rd43+12288];
	add.f32 	%f148, %f146, %f147;
	ld.global.f32 	%f149, [%rd43+14336];
	add.f32 	%f322, %f148, %f149;
	add.s32 	%r202, %r202, 2048;
$L__BB8_36:
	setp.eq.s32 	%p12, %r42, 0;
	@%p12 bra 	$L__BB8_42;
	setp.lt.u32 	%p13, %r42, 4;
	@%p13 bra 	$L__BB8_39;
	cvt.u64.u32 	%rd44, %r202;
	add.s64 	%rd45, %rd75, %rd44;
	shl.b64 	%rd46, %rd45, 3;
	add.s64 	%rd47, %rd2, %rd46;
	ld.global.f32 	%f151, [%rd47];
	add.f32 	%f152, %f322, %f151;
	ld.global.f32 	%f153, [%rd47+2048];
	add.f32 	%f154, %f152, %f153;
	ld.global.f32 	%f155, [%rd47+4096];
	add.f32 	%f156, %f154, %f155;
	ld.global.f32 	%f157, [%rd47+6144];
	add.f32 	%f322, %f156, %f157;
	add.s32 	%r202, %r202, 1024;
$L__BB8_39:
	and.b32  	%r79, %r34, 3;
	setp.eq.s32 	%p14, %r79, 0;
	@%p14 bra 	$L__BB8_42;
	cvt.u64.u32 	%rd48, %r202;
	add.s64 	%rd49, %rd48, %rd74;
	shl.b64 	%rd50, %rd49, 3;
	add.s64 	%rd77, %rd2, %rd50;
	cvt.u16.u32 	%rs1, %r198;
	shr.u16 	%rs2, %rs1, 8;
	add.s16 	%rs3, %rs2, 1;
	cvt.u32.u16 	%r80, %rs3;
	and.b32  	%r81, %r80, 3;
	neg.s32 	%r205, %r81;
$L__BB8_41:
	.pragma "nounroll";
	ld.global.f32 	%f158, [%rd77];
	add.f32 	%f322, %f322, %f158;
	add.s64 	%rd77, %rd77, 2048;
	add.s32 	%r205, %r205, 1;
	setp.ne.s32 	%p15, %r205, 0;
	@%p15 bra 	$L__BB8_41;
$L__BB8_42:
	// begin inline asm
	mov.u32 %r82, %laneid;
	// end inline asm
	mov.b32 	%r84, %f322;
	mov.b32 	%r85, 1;
	mov.b32 	%r106, 31;
	mov.b32 	%r107, -1;
	// begin inline asm
	shfl.sync.down.b32 %r83, %r84, %r85, %r106, %r107;
	// end inline asm
	setp.gt.s32 	%p16, %r82, 30;
	mov.b32 	%f159, %r83;
	add.f32 	%f160, %f322, %f159;
	selp.f32 	%f161, %f322, %f160, %p16;
	mov.b32 	%r89, %f161;
	mov.b32 	%r90, 2;
	// begin inline asm
	shfl.sync.down.b32 %r88, %r89, %r90, %r106, %r107;
	// end inline asm
	setp.gt.s32 	%p17, %r82, 29;
	mov.b32 	%f162, %r88;
	add.f32 	%f163, %f161, %f162;
	selp.f32 	%f164, %f161, %f163, %p17;
	mov.b32 	%r94, %f164;
	mov.b32 	%r95, 4;
	// begin inline asm
	shfl.sync.down.b32 %r93, %r94, %r95, %r106, %r107;
	// end inline asm
	setp.gt.s32 	%p18, %r82, 27;
	mov.b32 	%f165, %r93;
	add.f32 	%f166, %f164, %f165;
	selp.f32 	%f167, %f164, %f166, %p18;
	mov.b32 	%r99, %f167;
	mov.b32 	%r100, 8;
	// begin inline asm
	shfl.sync.down.b32 %r98, %r99, %r100, %r106, %r107;
	// end inline asm
	setp.gt.s32 	%p19, %r82, 23;
	mov.b32 	%f168, %r98;
	add.f32 	%f169, %f167, %f168;
	selp.f32 	%f170, %f167, %f169, %p19;
	mov.b32 	%r104, %f170;
	mov.b32 	%r105, 16;
	// begin inline asm
	shfl.sync.down.b32 %r103, %r104, %r105, %r106, %r107;
	// end inline asm
	setp.gt.s32 	%p20, %r82, 15;
	mov.b32 	%f171, %r103;
	add.f32 	%f37, %f170, %f171;
	selp.f32 	%f323, %f170, %f37, %p20;
	setp.ne.s32 	%p21, %r82, 0;
	@%p21 bra 	$L__BB8_44;
	shr.u32 	%r108, %r27, 3;
	and.b32  	%r109, %r108, 124;
	mov.u32 	%r110, _ZZN3cub18CUB_300001_SM_10006detail6reduce18DeviceReduceKernelINS2_10policy_hubIfyN4cuda3std3__44plusIfEEE10Policy1000EN6thrust24THRUST_300001_SM_1000_NS6detail15normal_iteratorINSD_10device_ptrINSD_7complexIfEEEEEEyS9_f19real_part_extractorEEvT0_PT3_T1_NS0_13GridEvenShareISP_EET2_T4_E12temp_storage;
	add.s32 	%r111, %r110, %r109;
	st.shared.f32 	[%r111+8], %f37;
$L__BB8_44:
	bar.sync 	0;
	setp.ne.s32 	%p22, %r27, 0;
	@%p22 bra 	$L__BB8_46;
	ld.shared.f32 	%f172, [_ZZN3cub18CUB_300001_SM_10006detail6reduce18DeviceReduceKernelINS2_10policy_hubIfyN4cuda3std3__44plusIfEEE10Policy1000EN6thrust24THRUST_300001_SM_1000_NS6detail15normal_iteratorINSD_10device_ptrINSD_7complexIfEEEEEEyS9_f19real_part_extractorEEvT0_PT3_T1_NS0_13GridEvenShareISP_EET2_T4_E12temp_storage+12];
	add.f32 	%f173, %f323, %f172;
	ld.shared.f32 	%f174, [_ZZN3cub18CUB_300001_SM_10006detail6reduce18DeviceReduceKernelINS2_10policy_hubIfyN4cuda3std3__44plusIfEEE10Policy1000EN6thrust24THRUST_300001_SM_1000_NS6detail15normal_iteratorINSD_10device_ptrINSD_7complexIfEEEEEEyS9_f19real_part_extractorEEvT0_PT3_T1_NS0_13GridEvenShareISP_EET2_T4_E12temp_storage+16];
	add.f32 	%f175, %f173, %f174;
	ld.shared.f32 	%f176, [_ZZN3cub18CUB_300001_SM_10006detail6reduce18DeviceReduceKernelINS2_10policy_hubIfyN4cuda3std3__44plusIfEEE10Policy1000EN6thrust24THRUST_300001_SM_1000_NS6detail15normal_iteratorINSD_10device_ptrINSD_7complexIfEEEEEEyS9_f19real_part_extractorEEvT0_PT3_T1_NS0_13GridEvenShareISP_EET2_T4_E12temp_storage+20];
	add.f32 	%f177, %f175, %f176;
	ld.shared.f32 	%f178, [_ZZN3cub18CUB_300001_SM_10006detail6reduce18DeviceReduceKernelINS2_10policy_hubIfyN4cuda3std3__44plusIfEEE10Policy1000EN6thrust24THRUST_300001_SM_1000_NS6detail15normal_iteratorINSD_10device_ptrINSD_7complexIfEEEEEEyS9_f19real_part_extractorEEvT0_PT3_T1_NS0_13GridEvenShareISP_EET2_T4_E12temp_storage+24];
	add.f32 	%f179, %f177, %f178;
	ld.shared.f32 	%f180, [_ZZN3cub18CUB_300001_SM_10006detail6reduce18DeviceReduceKernelINS2_10policy_hubIfyN4cuda3std3__44plusIfEEE10Policy1000EN6thrust24THRUST_300001_SM_1000_NS6detail15normal_iteratorINSD_10device_ptrINSD_7complexIfEEEEEEyS9_f19real_part_extractorEEvT0_PT3_T1_NS0_13GridEvenShareISP_EET2_T4_E12temp_storage+28];
	add.f32 	%f181, %f179, %f180;
	ld.shared.f32 	%f182, [_ZZN3cub18CUB_300001_SM_10006detail6reduce18DeviceReduceKernelINS2_10policy_hubIfyN4cuda3std3__44plusIfEEE10Policy1000EN6thrust24THRUST_300001_SM_1000_NS6detail15normal_iteratorINSD_10device_ptrINSD_7complexIfEEEEEEyS9_f19real_part_extractorEEvT0_PT3_T1_NS0_13GridEvenShareISP_EET2_T4_E12temp_storage+32];
	add.f32 	%f183, %f181, %f182;
	ld.shared.f32 	%f184, [_ZZN3cub18CUB_300001_SM_10006detail6reduce18DeviceReduceKernelINS2_10policy_hubIfyN4cuda3std3__44plusIfEEE10Policy1000EN6thrust24THRUST_300001_SM_1000_NS6detail15normal_iteratorINSD_10device_ptrINSD_7complexIfEEEEEEyS9_f19real_part_extractorEEvT0_PT3_T1_NS0_13GridEvenShareISP_EET2_T4_E12temp_storage+36];
	add.f32 	%f323, %f183, %f184;
$L__BB8_46:
	mov.u32 	%r189, %tid.x;
	setp.ne.s32 	%p56, %r189, 0;
	@%p56 bra 	$L__BB8_48;
	ld.param.u64 	%rd71, [_ZN3cub18CUB_300001_SM_10006detail6reduce18DeviceReduceKernelINS2_10policy_hubIfyN4cuda3std3__44plusIfEEE10Policy1000EN6thrust24THRUST_300001_SM_1000_NS6detail15normal_iteratorINSD_10device_ptrINSD_7complexIfEEEEEEyS9_f19real_part_extractorEEvT0_PT3_T1_NS0_13GridEvenShareISP_EET2_T4__param_1];
	cvta.to.global.u64 	%rd68, %rd71;
	mul.wide.u32 	%rd69, %r2, 4;
	add.s64 	%rd70, %rd68, %rd69;
	st.global.f32 	[%rd70], %f323;
$L__BB8_48:
	ret;

}
	// .globl	_ZN3cub18CUB_300001_SM_10006detail6reduce28DeviceReduceSingleTileKernelINS2_10policy_hubIfyN4cuda3std3__44plusIfEEE10Policy1000EPfSC_iS9_ffNS7_10__identityEEEvT0_T1_T2_T3_T4_T6_
.visible .entry _ZN3cub18CUB_300001_SM_10006detail6reduce28DeviceReduceSingleTileKernelINS2_10policy_hubIfyN4cuda3std3__44plusIfEEE10Policy1000EPfSC_iS9_ffNS7_10__identityEEEvT0_T1_T2_T3_T4_T6_(
	.param .u64 .ptr .align 1 _ZN3cub18CUB_300001_SM_10006detail6reduce28DeviceReduceSingleTileKernelINS2_10policy_hubIfyN4cuda3std3__44plusIfEEE10Policy1000EPfSC_iS9_ffNS7_10__identityEEEvT0_T1_T2_T3_T4_T6__param_0,
	.param .u64 .ptr .align 1 _ZN3cub18CUB_300001_SM_10006detail6reduce28DeviceReduceSingleTileKernelINS2_10policy_hubIfyN4cuda3std3__44plusIfEEE10Policy1000EPfSC_iS9_ffNS7_10__identityEEEvT0_T1_T2_T3_T4_T6__param_1,
	.param .u32 _ZN3cub18CUB_300001_SM_10006detail6reduce28DeviceReduceSingleTileKernelINS2_10policy_hubIfyN4cuda3std3__44plusIfEEE10Policy1000EPfSC_iS9_ffNS7_10__identityEEEvT0_T1_T2_T3_T4_T6__param_2,
	.param .align 1 .b8 _ZN3cub18CUB_300001_SM_10006detail6reduce28DeviceReduceSingleTileKernelINS2_10policy_hubIfyN4cuda3std3__44plusIfEEE10Policy1000EPfSC_iS9_ffNS7_10__identityEEEvT0_T1_T2_T3_T4_T6__param_3[1],
	.param .f32 _ZN3cub18CUB_300001_SM_10006detail6reduce28DeviceReduceSingleTileKernelINS2_10policy_hubIfyN4cuda3std3__44plusIfEEE10Policy1000EPfSC_iS9_ffNS7_10__identityEEEvT0_T1_T2_T3_T4_T6__param_4,
	.param .align 1 .b8 _ZN3cub18CUB_300001_SM_10006detail6reduce28DeviceReduceSingleTileKernelINS2_10policy_hubIfyN4cuda3std3__44plusIfEEE10Policy1000EPfSC_iS9_ffNS7_10__identityEEEvT0_T1_T2_T3_T4_T6__param_5[1]
)
.maxntid 256
.minnctapersm 1
{
	.reg .pred 	%p<97>;
	.reg .b32 	%r<407>;
	.reg .b32 	%f<419>;
	.reg .b64 	%rd<125>;
	// demoted variable
	.shared .align 4 .b8 _ZZN3cub18CUB_300001_SM_10006detail6reduce28DeviceReduceSingleTileKernelINS2_10policy_hubIfyN4cuda3std3__44plusIfEEE10Policy1000EPfSC_iS9_ffNS7_10__identityEEEvT0_T1_T2_T3_T4_T6_E12temp_storage[44];
	ld.param.u64 	%rd16, [_ZN3cub18CUB_300001_SM_10006detail6reduce28DeviceReduceSingleTileKernelINS2_10policy_hubIfyN4cuda3std3__44plusIfEEE10Policy1000EPfSC_iS9_ffNS7_10__identityEEEvT0_T1_T2_T3_T4_T6__param_0];
	ld.param.u64 	%rd17, [_ZN3cub18CUB_300001_SM_10006detail6reduce28DeviceReduceSingleTileKernelINS2_10policy_hubIfyN4cuda3std3__44plusIfEEE10Policy1000EPfSC_iS9_ffNS7_10__identityEEEvT0_T1_T2_T3_T4_T6__param_1];
	ld.param.u32 	%r67, [_ZN3cub18CUB_300001_SM_10006detail6reduce28DeviceReduceSingleTileKernelINS2_10policy_hubIfyN4cuda3std3__44plusIfEEE10Policy1000EPfSC_iS9_ffNS7_10__identityEEEvT0_T1_T2_T3_T4_T6__param_2];
	ld.param.f32 	%f58, [_ZN3cub18CUB_300001_SM_10006detail6reduce28DeviceReduceSingleTileKernelINS2_10policy_hubIfyN4cuda3std3__44plusIfEEE10Policy1000EPfSC_iS9_ffNS7_10__identityEEEvT0_T1_T2_T3_T4_T6__param_4];
	cvta.to.global.u64 	%rd1, %rd17;
	setp.ne.s32 	%p1, %r67, 0;
	@%p1 bra 	$L__BB9_3;
	mov.u32 	%r380, %tid.x;
	setp.ne.s32 	%p96, %r380, 0;
	@%p96 bra 	$L__BB9_74;
	st.global.f32 	[%rd1], %f58;
	bra.uni 	$L__BB9_74;
$L__BB9_3:
	and.b64  	%rd18, %rd16, 15;
	setp.ne.s64 	%p2, %rd18, 0;
	@%p2 bra 	$L__BB9_38;
	setp.gt.s32 	%p49, %r67, 4095;
	@%p49 bra 	$L__BB9_22;
	mov.u32 	%r1, %tid.x;
	setp.ge.s32 	%p66, %r1, %r67;
	mov.f32 	%f397, 0f00000000;
	mov.u32 	%r384, %r1;
	@%p66 bra 	$L__BB9_7;
	mul.wide.u32 	%rd113, %r1, 4;
	add.s64 	%rd112, %rd16, %rd113;
	// begin inline asm
	ld.global.nc.u32 %r300, [%rd112];
	// end inline asm
	mov.b32 	%f397, %r300;
	add.s32 	%r384, %r1, 256;
$L__BB9_7:
	setp.ge.s32 	%p67, %r384, %r67;
	@%p67 bra 	$L__BB9_13;
	not.b32 	%r301, %r384;
	add.s32 	%r4, %r67, %r301;
	and.b32  	%r302, %r4, 768;
	setp.eq.s32 	%p68, %r302, 768;
	@%p68 bra 	$L__BB9_11;
	mul.wide.u32 	%rd114, %r384, 4;
	add.s64 	%rd121, %rd16, %rd114;
	shr.u32 	%r303, %r4, 8;
	add.s32 	%r304, %r303, 1;
	and.b32  	%r305, %r304, 3;
	neg.s32 	%r382, %r305;
$L__BB9_10:
	.pragma "nounroll";
	// begin inline asm
	ld.global.nc.u32 %r306, [%rd121];
	// end inline asm
	mov.b32 	%f323, %r306;
	add.f32 	%f397, %f397, %f323;
	add.s32 	%r384, %r384, 256;
	add.s64 	%rd121, %rd121, 1024;
	add.s32 	%r382, %r382, 1;
	setp.ne.s32 	%p69, %r382, 0;
	@%p69 bra 	$L__BB9_10;
$L__BB9_11:
	setp.lt.u32 	%p70, %r4, 768;
	@%p70 bra 	$L__BB9_13;
$L__BB9_12:
	mul.wide.s32 	%rd120, %r384, 4;
	add.s64 	%rd116, %rd16, %rd120;
	// begin inline asm
	ld.global.nc.u32 %r307, [%rd116];
	// end inline asm
	mov.b32 	%f324, %r307;
	add.f32 	%f325, %f397, %f324;
	add.s64 	%rd117, %rd116, 1024;
	// begin inline asm
	ld.global.nc.u32 %r308, [%rd117];
	// end inline asm
	mov.b32 	%f326, %r308;
	add.f32 	%f327, %f325, %f326;
	add.s64 	%rd118, %rd116, 2048;
	// begin inline asm
	ld.global.nc.u32 %r309, [%rd118];
	// end inline asm
	mov.b32 	%f328, %r309;
	add.f32 	%f329, %f327, %f328;
	add.s64 	%rd119, %rd116, 3072;
	// begin inline asm
	ld.global.nc.u32 %r310, [%rd119];
	// end inline asm
	mov.b32 	%f330, %r310;
	add.f32 	%f397, %f329, %f330;
	add.s32 	%r384, %r384, 1024;
	setp.lt.s32 	%p71, %r384, %r67;
	@%p71 bra 	$L__BB9_12;
$L__BB9_13:
	setp.lt.s32 	%p72, %r67, 256;
	@%p72 bra 	$L__BB9_18;
	// begin inline asm
	mov.u32 %r349, %laneid;
	// end inline asm
	mov.b32 	%r351, %f397;
	mov.b32 	%r352, 1;
	mov.b32 	%r373, 31;
	mov.b32 	%r374, -1;
	// begin inline asm
	shfl.sync.down.b32 %r350, %r351, %r352, %r373, %r374;
	// end inline asm
	setp.gt.s32 	%p88, %r349, 30;
	mov.b32 	%f365, %r350;
	add.f32 	%f366, %f397, %f365;
	selp.f32 	%f367, %f397, %f366, %p88;
	mov.b32 	%r356, %f367;
	mov.b32 	%r357, 2;
	// begin inline asm
	shfl.sync.down.b32 %r355, %r356, %r357, %r373, %r374;
	// end inline asm
	setp.gt.s32 	%p89, %r349, 29;
	mov.b32 	%f368, %r355;
	add.f32 	%f369, %f367, %f368;
	selp.f32 	%f370, %f367, %f369, %p89;
	mov.b32 	%r361, %f370;
	mov.b32 	%r362, 4;
	// begin inline asm
	shfl.sync.down.b32 %r360, %r361, %r362, %r373, %r374;
	// end inline asm
	setp.gt.s32 	%p90, %r349, 27;
	mov.b32 	%f371, %r360;
	add.f32 	%f372, %f370, %f371;
	selp.f32 	%f373, %f370, %f372, %p90;
	mov.b32 	%r366, %f373;
	mov.b32 	%r367, 8;
	// begin inline asm
	shfl.sync.down.b32 %r365, %r366, %r367, %r373, %r374;
	// end inline asm
	setp.gt.s32 	%p91, %r349, 23;
	mov.b32 	%f374, %r365;
	add.f32 	%f375, %f373, %f374;
	selp.f32 	%f376, %f373, %f375, %p91;
	mov.b32 	%r371, %f376;
	mov.b32 	%r372, 16;
	// begin inline asm
	shfl.sync.down.b32 %r370, %r371, %r372, %r373, %r374;
	// end inline asm
	setp.gt.s32 	%p92, %r349, 15;
	mov.b32 	%f377, %r370;
	add.f32 	%f10, %f376, %f377;
	selp.f32 	%f418, %f376, %f10, %p92;
	setp.ne.s32 	%p93, %r349, 0;
	@%p93 bra 	$L__BB9_16;
	shr.u32 	%r375, %r1, 3;
	and.b32  	%r376, %r375, 124;
	mov.u32 	%r377, _ZZN3cub18CUB_300001_SM_10006detail6reduce28DeviceReduceSingleTileKernelINS2_10policy_hubIfyN4cuda3std3__44plusIfEEE10Policy1000EPfSC_iS9_ffNS7_10__identityEEEvT0_T1_T2_T3_T4_T6_E12temp_storage;
	add.s32 	%r378, %r377, %r376;
	st.shared.f32 	[%r378+8], %f10;
$L__BB9_16:
	bar.sync 	0;
	setp.ne.s32 	%p94, %r1, 0;
	@%p94 bra 	$L__BB9_72;
	ld.shared.f32 	%f378, [_ZZN3cub18CUB_300001_SM_10006detail6reduce28DeviceReduceSingleTileKernelINS2_10policy_hubIfyN4cuda3std3__44plusIfEEE10Policy1000EPfSC_iS9_ffNS7_10__identityEEEvT0_T1_T2_T3_T4_T6_E12temp_storage+12];
	add.f32 	%f379, %f418, %f378;
	ld.shared.f32 	%f380, [_ZZN3cub18CUB_300001_SM_10006detail6reduce28DeviceReduceSingleTileKernelINS2_10policy_hubIfyN4cuda3std3__44plusIfEEE10Policy1000EPfSC_iS9_ffNS7_10__identityEEEvT0_T1_T2_T3_T4_T6_E12temp_storage+16];
	add.f32 	%f381, %f379, %f380;
	ld.shared.f32 	%f382, [_ZZN3cub18CUB_300001_SM_10006detail6reduce28DeviceReduceSingleTileKernelINS2_10policy_hubIfyN4cuda3std3__44plusIfEEE10Policy1000EPfSC_iS9_ffNS7_10__identityEEEvT0_T1_T2_T3_T4_T6_E12temp_storage+20];
	add.f32 	%f383, %f381, %f382;
	ld.shared.f32 	%f384, [_ZZN3cub18CUB_300001_SM_10006detail6reduce28DeviceReduceSingleTileKernelINS2_10policy_hubIfyN4cuda3std3__44plusIfEEE10Policy1000EPfSC_iS9_ffNS7_10__identityEEEvT0_T1_T2_T3_T4_T6_E12temp_storage+24];
	add.f32 	%f385, %f383, %f384;
	ld.shared.f32 	%f386, [_ZZN3cub18CUB_300001_SM_10006detail6reduce28DeviceReduceSingleTileKernelINS2_10policy_hubIfyN4cuda3std3__44plusIfEEE10Policy1000EPfSC_iS9_ffNS7_10__identityEEEvT0_T1_T2_T3_T4_T6_E12temp_storage+28];
	add.f32 	%f387, %f385, %f386;
	ld.shared.f32 	%f388, [_ZZN3cub18CUB_300001_SM_10006detail6reduce28DeviceReduceSingleTileKernelINS2_10policy_hubIfyN4cuda3std3__44plusIfEEE10Policy1000EPfSC_iS9_ffNS7_10__identityEEEvT0_T1_T2_T3_T4_T6_E12temp_storage+32];
	add.f32 	%f389, %f387, %f388;
	ld.shared.f32 	%f390, [_ZZN3cub18CUB_300001_SM_10006detail6reduce28DeviceReduceSingleTileKernelINS2_10policy_hubIfyN4cuda3std3__44plusIfEEE10Policy1000EPfSC_iS9_ffNS7_10__identityEEEvT0_T1_T2_T3_T4_T6_E12temp_storage+36];
	add.f32 	%f418, %f389, %f390;
	bra.uni 	$L__BB9_72;
$L__BB9_18:
	// begin inline asm
	mov.u32 %r311, %laneid;
	// end inline asm
	and.b32  	%r337, %r1, 992;
	add.s32 	%r338, %r337, 32;
	setp.gt.s32 	%p73, %r338, %r67;
	not.b32 	%r339, %r337;
	add.s32 	%r340, %r67, %r339;
	selp.b32 	%r335, %r340, 31, %p73;
	mov.b32 	%r313, %f397;
	mov.b32 	%r314, 1;
	mov.b32 	%r336, -1;
	// begin inline asm
	shfl.sync.down.b32 %r312, %r313, %r314, %r335, %r336;
	// end inline asm
	setp.lt.s32 	%p74, %r311, %r335;
	mov.b32 	%f331, %r312;
	add.f32 	%f332, %f397, %f331;
	selp.f32 	%f333, %f332, %f397, %p74;
	mov.b32 	%r318, %f333;
	mov.b32 	%r319, 2;
	// begin inline asm
	shfl.sync.down.b32 %r317, %r318, %r319, %r335, %r336;
	// end inline asm
	add.s32 	%r341, %r311, 2;
	setp.gt.s32 	%p75, %r341, %r335;
	mov.b32 	%f334, %r317;
	add.f32 	%f335, %f333, %f334;
	selp.f32 	%f336, %f333, %f335, %p75;
	mov.b32 	%r323, %f336;
	mov.b32 	%r324, 4;
	// begin inline asm
	shfl.sync.down.b32 %r322, %r323, %r324, %r335, %r336;
	// end inline asm
	add.s32 	%r342, %r311, 4;
	setp.gt.s32 	%p76, %r342, %r335;
	mov.b32 	%f337, %r322;
	add.f32 	%f338, %f336, %f337;
	selp.f32 	%f339, %f336, %f338, %p76;
	mov.b32 	%r328, %f339;
	mov.b32 	%r329, 8;
	// begin inline asm
	shfl.sync.down.b32 %r327, %r328, %r329, %r335, %r336;
	// end inline asm
	add.s32 	%r343, %r311, 8;
	setp.gt.s32 	%p77, %r343, %r335;
	mov.b32 	%f340, %r327;
	add.f32 	%f341, %f339, %f340;
	selp.f32 	%f342, %f339, %f341, %p77;
	mov.b32 	%r333, %f342;
	mov.b32 	%r334, 16;
	// begin inline asm
	shfl.sync.down.b32 %r332, %r333, %r334, %r335, %r336;
	// end inline asm
	add.s32 	%r344, %r311, 16;
	setp.gt.s32 	%p78, %r344, %r335;
	mov.b32 	%f343, %r332;
	add.f32 	%f344, %f342, %f343;
	selp.f32 	%f418, %f342, %f344, %p78;
	setp.ne.s32 	%p79, %r311, 0;
	@%p79 bra 	$L__BB9_20;
	shr.u32 	%r345, %r1, 3;
	and.b32  	%r346, %r345, 124;
	mov.u32 	%r347, _ZZN3cub18CUB_300001_SM_10006detail6reduce28DeviceReduceSingleTileKernelINS2_10policy_hubIfyN4cuda3std3__44plusIfEEE10Policy1000EPfSC_iS9_ffNS7_10__identityEEEvT0_T1_T2_T3_T4_T6_E12temp_storage;
	add.s32 	%r348, %r347, %r346;
	st.shared.f32 	[%r348+8], %f418;
$L__BB9_20:
	bar.sync 	0;
	setp.ne.s32 	%p80, %r1, 0;
	@%p80 bra 	$L__BB9_72;
	setp.gt.s32 	%p81, %r67, 32;
	ld.shared.f32 	%f345, [_ZZN3cub18CUB_300001_SM_10006detail6reduce28DeviceReduceSingleTileKernelINS2_10policy_hubIfyN4cuda3std3__44plusIfEEE10Policy1000EPfSC_iS9_ffNS7_10__identityEEEvT0_T1_T2_T3_T4_T6_E12temp_storage+12];
	add.f32 	%f346, %f418, %f345;
	selp.f32 	%f347, %f346, %f418, %p81;
	setp.gt.s32 	%p82, %r67, 64;
	ld.shared.f32 	%f348, [_ZZN3cub18CUB_300001_SM_10006detail6reduce28DeviceReduceSingleTileKernelINS2_10policy_hubIfyN4cuda3std3__44plusIfEEE10Policy1000EPfSC_iS9_ffNS7_10__identityEEEvT0_T1_T2_T3_T4_T6_E12temp_storage+16];
	add.f32 	%f349, %f348, %f347;
	selp.f32 	%f350, %f349, %f347, %p82;
	setp.gt.s32 	%p83, %r67, 96;
	ld.shared.f32 	%f351, [_ZZN3cub18CUB_300001_SM_10006detail6reduce28DeviceReduceSingleTileKernelINS2_10policy_hubIfyN4cuda3std3__44plusIfEEE10Policy1000EPfSC_iS9_ffNS7_10__identityEEEvT0_T1_T2_T3_T4_T6_E12temp_storage+20];
	add.f32 	%f352, %f351, %f350;
	selp.f32 	%f353, %f352, %f350, %p83;
	setp.gt.s32 	%p84, %r67, 128;
	ld.shared.f32 	%f354, [_ZZN3cub18CUB_300001_SM_10006detail6reduce28DeviceReduceSingleTileKernelINS2_10policy_hubIfyN4cuda3std3__44plusIfEEE10Policy1000EPfSC_iS9_ffNS7_10__identityEEEvT0_T1_T2_T3_T4_T6_E12temp_storage+24];
	add.f32 	%f355, %f354, %f353;
	selp.f32 	%f356, %f355, %f353, %p84;
	setp.gt.s32 	%p85, %r67, 160;
	ld.shared.f32 	%f357, [_ZZN3cub18CUB_300001_SM_10006detail6reduce28DeviceReduceSingleTileKernelINS2_10policy_hubIfyN4cuda3std3__44plusIfEEE10Policy1000EPfSC_iS9_ffNS7_10__identityEEEvT0_T1_T2_T3_T4_T6_E12temp_storage+28];
	add.f32 	%f358, %f357, %f356;
	selp.f32 	%f359, %f358, %f356, %p85;
	setp.gt.s32 	%p86, %r67, 192;
	ld.shared.f32 	%f360, [_ZZN3cub18CUB_300001_SM_10006detail6reduce28DeviceReduceSingleTileKernelINS2_10policy_hubIfyN4cuda3std3__44plusIfEEE10Policy1000EPfSC_iS9_ffNS7_10__identityEEEvT0_T1_T2_T3_T4_T6_E12temp_storage+32];
	add.f32 	%f361, %f360, %f359;
	selp.f32 	%f362, %f361, %f359, %p86;
	setp.gt.s32 	%p87, %r67, 224;
	ld.shared.f32 	%f363, [_ZZN3cub18CUB_300001_SM_10006detail6reduce28DeviceReduceSingleTileKernelINS2_10policy_hubIfyN4cuda3std3__44plusIfEEE10Policy1000EPfSC_iS9_ffNS7_10__identityEEEvT0_T1_T2_T3_T4_T6_E12temp_storage+36];
	add.f32 	%f364, %f363, %f362;
	selp.f32 	%f418, %f364, %f362, %p87;
	bra.uni 	$L__BB9_72;
$L__BB9_22:
	mov.u32 	%r13, %tid.x;
	shl.b32 	%r224, %r13, 2;
	mul.wide.u32 	%rd86, %r224, 4;
	add.s64 	%rd76, %rd16, %rd86;
	// begin inline asm
	ld.global.nc.v2.u64 {%rd74, %rd75}, [%rd76];
	// end inline asm
	mov.b64 	{%r225, %r226}, %rd75;
	mov.b64 	{%r227, %r228}, %rd74;
	mov.b32 	%f225, %r228;
	mov.b32 	%f226, %r227;
	mov.b32 	%f227, %r226;
	mov.b32 	%f228, %r225;
	add.s64 	%rd79, %rd76, 4096;
	// begin inline asm
	ld.global.nc.v2.u64 {%rd77, %rd78}, [%rd79];
	// end inline asm
	mov.b64 	{%r229, %r230}, %rd78;
	mov.b64 	{%r231, %r232}, %rd77;
	mov.b32 	%f229, %r232;
	mov.b32 	%f230, %r231;
	mov.b32 	%f231, %r230;
	mov.b32 	%f232, %r229;
	add.s64 	%rd82, %rd76, 8192;
	// begin inline asm
	ld.global.nc.v2.u64 {%rd80, %rd81}, [%rd82];
	// end inline asm
	mov.b64 	{%r233, %r234}, %rd81;
	mov.b64 	{%r235, %r236}, %rd80;
	mov.b32 	%f233, %r236;
	mov.b32 	%f234, %r235;
	mov.b32 	%f235, %r234;
	mov.b32 	%f236, %r233;
	add.s64 	%rd85, %rd76, 12288;
	// begin inline asm
	ld.global.nc.v2.u64 {%rd83, %rd84}, [%rd85];
	// end inline asm
	mov.b64 	{%r237, %r238}, %rd84;
	mov.b64 	{%r239, %r240}, %rd83;
	mov.b32 	%f237, %r240;
	mov.b32 	%f238, %r239;
	mov.b32 	%f239, %r238;
	mov.b32 	%f240, %r237;
	add.f32 	%f241, %f226, %f225;
	add.f32 	%f242, %f228, %f227;
	add.f32 	%f243, %f230, %f229;
	add.f32 	%f244, %f232, %f231;
	add.f32 	%f245, %f234, %f233;
	add.f32 	%f246, %f236, %f235;
	add.f32 	%f247, %f238, %f237;
	add.f32 	%f248, %f240, %f239;
	add.f32 	%f249, %f241, %f242;
	add.f32 	%f250, %f243, %f244;
	add.f32 	%f251, %f245, %f246;
	add.f32 	%f252, %f247, %f248;
	add.f32 	%f253, %f249, %f250;
	add.f32 	%f254, %f251, %f252;
	add.f32 	%f404, %f253, %f254;
	setp.lt.u32 	%p50, %r67, 8192;
	mov.b32 	%r387, 4096;
	@%p50 bra 	$L__BB9_26;
	add.s32 	%r14, %r67, -4096;
	mov.b32 	%r387, 4096;
$L__BB9_24:
	mul.wide.s32 	%rd99, %r387, 4;
	add.s64 	%rd89, %rd76, %rd99;
	// begin inline asm
	ld.global.nc.v2.u64 {%rd87, %rd88}, [%rd89];
	// end inline asm
	mov.b64 	{%r242, %r243}, %rd88;
	mov.b64 	{%r244, %r245}, %rd87;
	mov.b32 	%f255, %r245;
	mov.b32 	%f256, %r244;
	mov.b32 	%f257, %r243;
	mov.b32 	%f258, %r242;
	add.s64 	%rd92, %rd89, 4096;
	// begin inline asm
	ld.global.nc.v2.u64 {%rd90, %rd91}, [%rd92];
	// end inline asm
	mov.b64 	{%r246, %r247}, %rd91;
	mov.b64 	{%r248, %r249}, %rd90;
	mov.b32 	%f259, %r249;
	mov.b32 	%f260, %r248;
	mov.b32 	%f261, %r247;
	mov.b32 	%f262, %r246;
	add.s64 	%rd95, %rd89, 8192;
	// begin inline asm
	ld.global.nc.v2.u64 {%rd93, %rd94}, [%rd95];
	// end inline asm
	mov.b64 	{%r250, %r251}, %rd94;
	mov.b64 	{%r252, %r253}, %rd93;
	mov.b32 	%f263, %r253;
	mov.b32 	%f264, %r252;
	mov.b32 	%f265, %r251;
	mov.b32 	%f266, %r250;
	add.s64 	%rd98, %rd89, 12288;
	// begin inline asm
	ld.global.nc.v2.u64 {%rd96, %rd97}, [%rd98];
	// end inline asm
	mov.b64 	{%r254, %r255}, %rd97;
	mov.b64 	{%r256, %r257}, %rd96;
	mov.b32 	%f267, %r257;
	mov.b32 	%f268, %r256;
	mov.b32 	%f269, %r255;
	mov.b32 	%f270, %r254;
	add.f32 	%f271, %f404, %f256;
	add.f32 	%f272, %f255, %f258;
	add.f32 	%f273, %f257, %f260;
	add.f32 	%f274, %f259, %f262;
	add.f32 	%f275, %f261, %f264;
	add.f32 	%f276, %f263, %f266;
	add.f32 	%f277, %f265, %f268;
	add.f32 	%f278, %f267, %f270;
	add.f32 	%f279, %f271, %f272;
	add.f32 	%f280, %f273, %f274;
	add.f32 	%f281, %f275, %f276;
	add.f32 	%f282, %f277, %f278;
	add.f32 	%f283, %f279, %f280;
	add.f32 	%f284, %f281, %f282;
	add.f32 	%f285, %f283, %f284;
	add.f32 	%f404, %f285, %f269;
	sub.s32 	%r258, %r67, %r387;
	setp.lt.s32 	%p51, %r258, 4096;
	@%p51 bra 	$L__BB9_34;
	add.s32 	%r387, %r387, 4096;
	setp.le.s32 	%p52, %r387, %r14;
	@%p52 bra 	$L__BB9_24;
$L__BB9_26:
	setp.le.s32 	%p53, %r67, %r387;
	@%p53 bra 	$L__BB9_34;
	sub.s32 	%r18, %r67, %r387;
	setp.ge.s32 	%p54, %r13, %r18;
	@%p54 bra 	$L__BB9_34;
	not.b32 	%r259, %r13;
	add.s32 	%r260, %r67, %r259;
	sub.s32 	%r19, %r260, %r387;
	and.b32  	%r261, %r19, 768;
	setp.eq.s32 	%p55, %r261, 768;
	mov.u32 	%r391, %r13;
	@%p55 bra 	$L__BB9_31;
	add.s32 	%r389, %r13, %r387;
	shr.u32 	%r262, %r19, 8;
	add.s32 	%r263, %r262, 1;
	and.b32  	%r264, %r263, 3;
	neg.s32 	%r388, %r264;
	mov.u32 	%r391, %r13;
$L__BB9_30:
	.pragma "nounroll";
	mul.wide.u32 	%rd101, %r389, 4;
	add.s64 	%rd100, %rd16, %rd101;
	// begin inline asm
	ld.global.nc.u32 %r265, [%rd100];
	// end inline asm
	mov.b32 	%f287, %r265;
	add.f32 	%f404, %f404, %f287;
	add.s32 	%r391, %r391, 256;
	add.s32 	%r389, %r389, 256;
	add.s32 	%r388, %r388, 1;
	setp.ne.s32 	%p56, %r388, 0;
	@%p56 bra 	$L__BB9_30;
$L__BB9_31:
	setp.lt.u32 	%p57, %r19, 768;
	@%p57 bra 	$L__BB9_34;
	cvt.u64.u32 	%rd102, %r391;
	cvt.u64.u32 	%rd103, %r387;
	add.s64 	%rd104, %rd102, %rd103;
	shl.b64 	%rd105, %rd104, 2;
	add.s64 	%rd106, %rd105, %rd16;
	add.s64 	%rd122, %rd106, 2048;
	add.s32 	%r392, %r391, %r387;
$L__BB9_33:
	mul.wide.u32 	%rd111, %r392, 4;
	add.s64 	%rd107, %rd16, %rd111;
	// begin inline asm
	ld.global.nc.u32 %r266, [%rd107];
	// end inline asm
	mov.b32 	%f288, %r266;
	add.f32 	%f289, %f404, %f288;
	add.s64 	%rd108, %rd122, -1024;
	// begin inline asm
	ld.global.nc.u32 %r267, [%rd108];
	// end inline asm
	mov.b32 	%f290, %r267;
	add.f32 	%f291, %f289, %f290;
	// begin inline asm
	ld.global.nc.u32 %r268, [%rd122];
	// end inline asm
	mov.b32 	%f292, %r268;
	add.f32 	%f293, %f291, %f292;
	add.s64 	%rd110, %rd122, 1024;
	// begin inline asm
	ld.global.nc.u32 %r269, [%rd110];
	// end inline asm
	mov.b32 	%f294, %r269;
	add.f32 	%f404, %f293, %f294;
	add.s32 	%r391, %r391, 1024;
	add.s64 	%rd122, %rd122, 4096;
	add.s32 	%r392, %r392, 1024;
	setp.lt.s32 	%p58, %r391, %r18;
	@%p58 bra 	$L__BB9_33;
$L__BB9_34:
	// begin inline asm
	mov.u32 %r270, %laneid;
	// end inline asm
	mov.b32 	%r272, %f404;
	mov.b32 	%r273, 1;
	mov.b32 	%r294, 31;
	mov.b32 	%r295, -1;
	// begin inline asm
	shfl.sync.down.b32 %r271, %r272, %r273, %r294, %r295;
	// end inline asm
	setp.gt.s32 	%p59, %r270, 30;
	mov.b32 	%f295, %r271;
	add.f32 	%f296, %f404, %f295;
	selp.f32 	%f297, %f404, %f296, %p59;
	mov.b32 	%r277, %f297;
	mov.b32 	%r278, 2;
	// begin inline asm
	shfl.sync.down.b32 %r276, %r277, %r278, %r294, %r295;
	// end inline asm
	setp.gt.s32 	%p60, %r270, 29;
	mov.b32 	%f298, %r276;
	add.f32 	%f299, %f297, %f298;
	selp.f32 	%f300, %f297, %f299, %p60;
	mov.b32 	%r282, %f300;
	mov.b32 	%r283, 4;
	// begin inline asm
	shfl.sync.down.b32 %r281, %r282, %r283, %r294, %r295;
	// end inline asm
	setp.gt.s32 	%p61, %r270, 27;
	mov.b32 	%f301, %r281;
	add.f32 	%f302, %f300, %f301;
	selp.f32 	%f303, %f300, %f302, %p61;
	mov.b32 	%r287, %f303;
	mov.b32 	%r288, 8;
	// begin inline asm
	shfl.sync.down.b32 %r286, %r287, %r288, %r294, %r295;
	// end inline asm
	setp.gt.s32 	%p62, %r270, 23;
	mov.b32 	%f304, %r286;
	add.f32 	%f305, %f303, %f304;
	selp.f32 	%f306, %f303, %f305, %p62;
	mov.b32 	%r292, %f306;
	mov.b32 	%r293, 16;
	// begin inline asm
	shfl.sync.down.b32 %r291, %r292, %r293, %r294, %r295;
	// end inline asm
	setp.gt.s32 	%p63, %r270, 15;
	mov.b32 	%f307, %r291;
	add.f32 	%f26, %f306, %f307;
	selp.f32 	%f418, %f306, %f26, %p63;
	setp.ne.s32 	%p64, %r270, 0;
	@%p64 bra 	$L__BB9_36;
	shr.u32 	%r296, %r13, 3;
	and.b32  	%r297, %r296, 124;
	mov.u32 	%r298, _ZZN3cub18CUB_300001_SM_10006detail6reduce28DeviceReduceSingleTileKernelINS2_10policy_hubIfyN4cuda3std3__44plusIfEEE10Policy1000EPfSC_iS9_ffNS7_10__identityEEEvT0_T1_T2_T3_T4_T6_E12temp_storage;
	add.s32 	%r299, %r298, %r297;
	st.shared.f32 	[%r299+8], %f26;
$L__BB9_36:
	bar.sync 	0;
	setp.ne.s32 	%p65, %r13, 0;
	@%p65 bra 	$L__BB9_72;
	ld.shared.f32 	%f308, [_ZZN3cub18CUB_300001_SM_10006detail6reduce28DeviceReduceSingleTileKernelINS2_10policy_hubIfyN4cuda3std3__44plusIfEEE10Policy1000EPfSC_iS9_ffNS7_10__identityEEEvT0_T1_T2_T3_T4_T6_E12temp_storage+12];
	add.f32 	%f309, %f418, %f308;
	ld.shared.f32 	%f310, [_ZZN3cub18CUB_300001_SM_10006detail6reduce28DeviceReduceSingleTileKernelINS2_10policy_hubIfyN4cuda3std3__44plusIfEEE10Policy1000EPfSC_iS9_ffNS7_10__identityEEEvT0_T1_T2_T3_T4_T6_E12temp_storage+16];
	add.f32 	%f311, %f309, %f310;
	ld.shared.f32 	%f312, [_ZZN3cub18CUB_300001_SM_10006detail6reduce28DeviceReduceSingleTileKernelINS2_10policy_hubIfyN4cuda3std3__44plusIfEEE10Policy1000EPfSC_iS9_ffNS7_10__identityEEEvT0_T1_T2_T3_T4_T6_E12temp_storage+20];
	add.f32 	%f313, %f311, %f312;
	ld.shared.f32 	%f314, [_ZZN3cub18CUB_300001_SM_10006detail6reduce28DeviceReduceSingleTileKernelINS2_10policy_hubIfyN4cuda3std3__44plusIfEEE10Policy1000EPfSC_iS9_ffNS7_10__identityEEEvT0_T1_T2_T3_T4_T6_E12temp_storage+24];
	add.f32 	%f315, %f313, %f314;
	ld.shared.f32 	%f316, [_ZZN3cub18CUB_300001_SM_10006detail6reduce28DeviceReduceSingleTileKernelINS2_10policy_hubIfyN4cuda3std3__44plusIfEEE10Policy1000EPfSC_iS9_ffNS7_10__identityEEEvT0_T1_T2_T3_T4_T6_E12temp_storage+28];
	add.f32 	%f317, %f315, %f316;
	ld.shared.f32 	%f318, [_ZZN3cub18CUB_300001_SM_10006detail6reduce28DeviceReduceSingleTileKernelINS2_10policy_hubIfyN4cuda3std3__44plusIfEEE10Policy1000EPfSC_iS9_ffNS7_10__identityEEEvT0_T1_T2_T3_T4_T6_E12temp_storage+32];
	add.f32 	%f319, %f317, %f318;
	ld.shared.f32 	%f320, [_ZZN3cub18CUB_300001_SM_10006detail6reduce28DeviceReduceSingleTileKernelINS2_10policy_hubIfyN4cuda3std3__44plusIfEEE10Policy1000EPfSC_iS9_ffNS7_10__identityEEEvT0_T1_T2_T3_T4_T6_E12temp_storage+36];
	add.f32 	%f418, %f319, %f320;
	bra.uni 	$L__BB9_72;
$L__BB9_38:
	setp.gt.s32 	%p3, %r67, 4095;
	@%p3 bra 	$L__BB9_56;
	mov.u32 	%r34, %tid.x;
	setp.ge.s32 	%p20, %r34, %r67;
	mov.f32 	%f410, 0f00000000;
	mov.u32 	%r397, %r34;
	@%p20 bra 	$L__BB9_41;
	mul.wide.u32 	%rd66, %r34, 4;
	add.s64 	%rd65, %rd16, %rd66;
	// begin inline asm
	ld.global.nc.u32 %r144, [%rd65];
	// end inline asm
	mov.b32 	%f410, %r144;
	add.s32 	%r397, %r34, 256;
$L__BB9_41:
	setp.ge.s32 	%p21, %r397, %r67;
	@%p21 bra 	$L__BB9_47;
	not.b32 	%r145, %r397;
	add.s32 	%r37, %r67, %r145;
	and.b32  	%r146, %r37, 768;
	setp.eq.s32 	%p22, %r146, 768;
	@%p22 bra 	$L__BB9_45;
	mul.wide.u32 	%rd67, %r397, 4;
	add.s64 	%rd123, %rd16, %rd67;
	shr.u32 	%r147, %r37, 8;
	add.s32 	%r148, %r147, 1;
	and.b32  	%r149, %r148, 3;
	neg.s32 	%r395, %r149;
$L__BB9_44:
	.pragma "nounroll";
	// begin inline asm
	ld.global.nc.u32 %r150, [%rd123];
	// end inline asm
	mov.b32 	%f157, %r150;
	add.f32 	%f410, %f410, %f157;
	add.s32 	%r397, %r397, 256;
	add.s64 	%rd123, %rd123, 1024;
	add.s32 	%r395, %r395, 1;
	setp.ne.s32 	%p23, %r395, 0;
	@%p23 bra 	$L__BB9_44;
$L__BB9_45:
	setp.lt.u32 	%p24, %r37, 768;
	@%p24 bra 	$L__BB9_47;
$L__BB9_46:
	mul.wide.s32 	%rd73, %r397, 4;
	add.s64 	%rd69, %rd16, %rd73;
	// begin inline asm
	ld.global.nc.u32 %r151, [%rd69];
	// end inline asm
	mov.b32 	%f158, %r151;
	add.f32 	%f159, %f410, %f158;
	add.s64 	%rd70, %rd69, 1024;
	// begin inline asm
	ld.global.nc.u32 %r152, [%rd70];
	// end inline asm
	mov.b32 	%f160, %r152;
	add.f32 	%f161, %f159, %f160;
	add.s64 	%rd71, %rd69, 2048;
	// begin inline asm
	ld.global.nc.u32 %r153, [%rd71];
	// end inline asm
	mov.b32 	%f162, %r153;
	add.f32 	%f163, %f161, %f162;
	add.s64 	%rd72, %rd69, 3072;
	// begin inline asm
	ld.global.nc.u32 %r154, [%rd72];
	// end inline asm
	mov.b32 	%f164, %r154;
	add.f32 	%f410, %f163, %f164;
	add.s32 	%r397, %r397, 1024;
	setp.lt.s32 	%p25, %r397, %r67;
	@%p25 bra 	$L__BB9_46;
$L__BB9_47:
	setp.lt.s32 	%p26, %r67, 256;
	@%p26 bra 	$L__BB9_52;
	// begin inline asm
	mov.u32 %r193, %laneid;
	// end inline asm
	mov.b32 	%r195, %f410;
	mov.b32 	%r196, 1;
	mov.b32 	%r217, 31;
	mov.b32 	%r218, -1;
	// begin inline asm
	shfl.sync.down.b32 %r194, %r195, %r196, %r217, %r218;
	// end inline asm
	setp.gt.s32 	%p42, %r193, 30;
	mov.b32 	%f199, %r194;
	add.f32 	%f200, %f410, %f199;
	selp.f32 	%f201, %f410, %f200, %p42;
	mov.b32 	%r200, %f201;
	mov.b32 	%r201, 2;
	// begin inline asm
	shfl.sync.down.b32 %r199, %r200, %r201, %r217, %r218;
	// end inline asm
	setp.gt.s32 	%p43, %r193, 29;
	mov.b32 	%f202, %r199;
	add.f32 	%f203, %f201, %f202;
	selp.f32 	%f204, %f201, %f203, %p43;
	mov.b32 	%r205, %f204;
	mov.b32 	%r206, 4;
	// begin inline asm
	shfl.sync.down.b32 %r204, %r205, %r206, %r217, %r218;
	// end inline asm
	setp.gt.s32 	%p44, %r193, 27;
	mov.b32 	%f205, %r204;
	add.f32 	%f206, %f204, %f205;
	selp.f32 	%f207, %f204, %f206, %p44;
	mov.b32 	%r210, %f207;
	mov.b32 	%r211, 8;
	// begin inline asm
	shfl.sync.down.b32 %r209, %r210, %r211, %r217, %r218;
	// end inline asm
	setp.gt.s32 	%p45, %r193, 23;
	mov.b32 	%f208, %r209;
	add.f32 	%f209, %f207, %f208;
	selp.f32 	%f210, %f207, %f209, %p45;
	mov.b32 	%r215, %f210;
	mov.b32 	%r216, 16;
	// begin inline asm
	shfl.sync.down.b32 %r214, %r215, %r216, %r217, %r218;
	// end inline asm
	setp.gt.s32 	%p46, %r193, 15;
	mov.b32 	%f211, %r214;
	add.f32 	%f38, %f210, %f211;
	selp.f32 	%f418, %f210, %f38, %p46;
	setp.ne.s32 	%p47, %r193, 0;
	@%p47 bra 	$L__BB9_50;
	shr.u32 	%r219, %r34, 3;
	and.b32  	%r220, %r219, 124;
	mov.u32 	%r221, _ZZN3cub18CUB_300001_SM_10006detail6reduce28DeviceReduceSingleTileKernelINS2_10policy_hubIfyN4cuda3std3__44plusIfEEE10Policy1000EPfSC_iS9_ffNS7_10__identityEEEvT0_T1_T2_T3_T4_T6_E12temp_storage;
	add.s32 	%r222, %r221, %r220;
	st.shared.f32 	[%r222+8], %f38;
$L__BB9_50:
	bar.sync 	0;
	setp.ne.s32 	%p48, %r34, 0;
	@%p48 bra 	$L__BB9_72;
	ld.shared.f32 	%f212, [_ZZN3cub18CUB_300001_SM_10006detail6reduce28DeviceReduceSingleTileKernelINS2_10policy_hubIfyN4cuda3std3__44plusIfEEE10Policy1000EPfSC_iS9_ffNS7_10__identityEEEvT0_T1_T2_T3_T4_T6_E12temp_storage+12];
	add.f32 	%f213, %f418, %f212;
	ld.shared.f32 	%f214, [_ZZN3cub18CUB_300001_SM_10006detail6reduce28DeviceReduceSingleTileKernelINS2_10policy_hubIfyN4cuda3std3__44plusIfEEE10Policy1000EPfSC_iS9_ffNS7_10__identityEEEvT0_T1_T2_T3_T4_T6_E12temp_storage+16];
	add.f32 	%f215, %f213, %f214;
	ld.shared.f32 	%f216, [_ZZN3cub18CUB_300001_SM_10006detail6reduce28DeviceReduceSingleTileKernelINS2_10policy_hubIfyN4cuda3std3__44plusIfEEE10Policy1000EPfSC_iS9_ffNS7_10__identityEEEvT0_T1_T2_T3_T4_T6_E12temp_storage+20];
	add.f32 	%f217, %f215, %f216;
	ld.shared.f32 	%f218, [_ZZN3cub18CUB_300001_SM_10006detail6reduce28DeviceReduceSingleTileKernelINS2_10policy_hubIfyN4cuda3std3__44plusIfEEE10Policy1000EPfSC_iS9_ffNS7_10__identityEEEvT0_T1_T2_T3_T4_T6_E12temp_storage+24];
	add.f32 	%f219, %f217, %f218;
	ld.shared.f32 	%f220, [_ZZN3cub18CUB_300001_SM_10006detail6reduce28DeviceReduceSingleTileKernelINS2_10policy_hubIfyN4cuda3std3__44plusIfEEE10Policy1000EPfSC_iS9_ffNS7_10__identityEEEvT0_T1_T2_T3_T4_T6_E12temp_storage+28];
	add.f32 	%f221, %f219, %f220;
	ld.shared.f32 	%f222, [_ZZN3cub18CUB_300001_SM_10006detail6reduce28DeviceReduceSingleTileKernelINS2_10policy_hubIfyN4cuda3std3__44plusIfEEE10Policy1000EPfSC_iS9_ffNS7_10__identityEEEvT0_T1_T2_T3_T4_T6_E12temp_storage+32];
	add.f32 	%f223, %f221, %f222;
	ld.shared.f32 	%f224, [_ZZN3cub18CUB_300001_SM_10006detail6reduce28DeviceReduceSingleTileKernelINS2_10policy_hubIfyN4cuda3std3__44plusIfEEE10Policy1000EPfSC_iS9_ffNS7_10__identityEEEvT0_T1_T2_T3_T4_T6_E12temp_storage+36];
	add.f32 	%f418, %f223, %f224;
	bra.uni 	$L__BB9_72;
$L__BB9_52:
	// begin inline asm
	mov.u32 %r155, %laneid;
	// end inline asm
	and.b32  	%r181, %r34, 992;
	add.s32 	%r182, %r181, 32;
	setp.gt.s32 	%p27, %r182, %r67;
	not.b32 	%r183, %r181;
	add.s32 	%r184, %r67, %r183;
	selp.b32 	%r179, %r184, 31, %p27;
	mov.b32 	%r157, %f410;
	mov.b32 	%r158, 1;
	mov.b32 	%r180, -1;
	// begin inline asm
	shfl.sync.down.b32 %r156, %r157, %r158, %r179, %r180;
	// end inline asm
	setp.lt.s32 	%p28, %r155, %r179;
	mov.b32 	%f165, %r156;
	add.f32 	%f166, %f410, %f165;
	selp.f32 	%f167, %f166, %f410, %p28;
	mov.b32 	%r162, %f167;
	mov.b32 	%r163, 2;
	// begin inline asm
	shfl.sync.down.b32 %r161, %r162, %r163, %r179, %r180;
	// end inline asm
	add.s32 	%r185, %r155, 2;
	setp.gt.s32 	%p29, %r185, %r179;
	mov.b32 	%f168, %r161;
	add.f32 	%f169, %f167, %f168;
	selp.f32 	%f170, %f167, %f169, %p29;
	mov.b32 	%r167, %f170;
	mov.b32 	%r168, 4;
	// begin inline asm
	shfl.sync.down.b32 %r166, %r167, %r168, %r179, %r180;
	// end inline asm
	add.s32 	%r186, %r155, 4;
	setp.gt.s32 	%p30, %r186, %r179;
	mov.b32 	%f171, %r166;
	add.f32 	%f172, %f170, %f171;
	selp.f32 	%f173, %f170, %f172, %p30;
	mov.b32 	%r172, %f173;
	mov.b32 	%r173, 8;
	// begin inline asm
	shfl.sync.down.b32 %r171, %r172, %r173, %r179, %r180;
	// end inline asm
	add.s32 	%r187, %r155, 8;
	setp.gt.s32 	%p31, %r187, %r179;
	mov.b32 	%f174, %r171;
	add.f32 	%f175, %f173, %f174;
	selp.f32 	%f176, %f173, %f175, %p31;
	mov.b32 	%r177, %f176;
	mov.b32 	%r178, 16;
	// begin inline asm
	shfl.sync.down.b32 %r176, %r177, %r178, %r179, %r180;
	// end inline asm
	add.s32 	%r188, %r155, 16;
	setp.gt.s32 	%p32, %r188, %r179;
	mov.b32 	%f177, %r176;
	add.f32 	%f178, %f176, %f177;
	selp.f32 	%f418, %f176, %f178, %p32;
	setp.ne.s32 	%p33, %r155, 0;
	@%p33 bra 	$L__BB9_54;
	shr.u32 	%r189, %r34, 3;
	and.b32  	%r190, %r189, 124;
	mov.u32 	%r191, _ZZN3cub18CUB_300001_SM_10006detail6reduce28DeviceReduceSingleTileKernelINS2_10policy_hubIfyN4cuda3std3__44plusIfEEE10Policy1000EPfSC_iS9_ffNS7_10__identityEEEvT0_T1_T2_T3_T4_T6_E12temp_storage;
	add.s32 	%r192, %r191, %r190;
	st.shared.f32 	[%r192+8], %f418;
$L__BB9_54:
	bar.sync 	0;
	setp.ne.s32 	%p34, %r34, 0;
	@%p34 bra 	$L__BB9_72;
	setp.gt.s32 	%p35, %r67, 32;
	ld.shared.f32 	%f179, [_ZZN3cub18CUB_300001_SM_10006detail6reduce28DeviceReduceSingleTileKernelINS2_10policy_hubIfyN4cuda3std3__44plusIfEEE10Policy1000EPfSC_iS9_ffNS7_10__identityEEEvT0_T1_T2_T3_T4_T6_E12temp_storage+12];
	add.f32 	%f180, %f418, %f179;
	selp.f32 	%f181, %f180, %f418, %p35;
	setp.gt.s32 	%p36, %r67, 64;
	ld.shared.f32 	%f182, [_ZZN3cub18CUB_300001_SM_10006detail6reduce28DeviceReduceSingleTileKernelINS2_10policy_hubIfyN4cuda3std3__44plusIfEEE10Policy1000EPfSC_iS9_ffNS7_10__identityEEEvT0_T1_T2_T3_T4_T6_E12temp_storage+16];
	add.f32 	%f183, %f182, %f181;
	selp.f32 	%f184, %f183, %f181, %p36;
	setp.gt.s32 	%p37, %r67, 96;
	ld.shared.f32 	%f185, [_ZZN3cub18CUB_300001_SM_10006detail6reduce28DeviceReduceSingleTileKernelINS2_10policy_hubIfyN4cuda3std3__44plusIfEEE10Policy1000EPfSC_iS9_ffNS7_10__identityEEEvT0_T1_T2_T3_T4_T6_E12temp_storage+20];
	add.f32 	%f186, %f185, %f184;
	selp.f32 	%f187, %f186, %f184, %p37;
	setp.gt.s32 	%p38, %r67, 128;
	ld.shared.f32 	%f188, [_ZZN3cub18CUB_300001_SM_10006detail6reduce28DeviceReduceSingleTileKernelINS2_10policy_hubIfyN4cuda3std3__44plusIfEEE10Policy1000EPfSC_iS9_ffNS7_10__identityEEEvT0_T1_T2_T3_T4_T6_E12temp_storage+24];
	add.f32 	%f189, %f188, %f187;
	selp.f32 	%f190, %f189, %f187, %p38;
	setp.gt.s32 	%p39, %r67, 160;
	ld.shared.f32 	%f191, [_ZZN3cub18CUB_300001_SM_10006detail6reduce28DeviceReduceSingleTileKernelINS2_10policy_hubIfyN4cuda3std3__44plusIfEEE10Policy1000EPfSC_iS9_ffNS7_10__identityEEEvT0_T1_T2_T3_T4_T6_E12temp_storage+28];
	add.f32 	%f192, %f191, %f190;
	selp.f32 	%f193, %f192, %f190, %p39;
	setp.gt.s32 	%p40, %r67, 192;
	ld.shared.f32 	%f194, [_ZZN3cub18CUB_300001_SM_10006detail6reduce28DeviceReduceSingleTileKernelINS2_10policy_hubIfyN4cuda3std3__44plusIfEEE10Policy1000EPfSC_iS9_ffNS7_10__identityEEEvT0_T1_T2_T3_T4_T6_E12temp_storage+32];
	add.f32 	%f195, %f194, %f193;
	selp.f32 	%f196, %f195, %f193, %p40;
	setp.gt.s32 	%p41, %r67, 224;
	ld.shared.f32 	%f197, [_ZZN3cub18CUB_300001_SM_10006detail6reduce28DeviceReduceSingleTileKernelINS2_10policy_hubIfyN4cuda3std3__44plusIfEEE10Policy1000EPfSC_iS9_ffNS7_10__identityEEEvT0_T1_T2_T3_T4_T6_E12temp_storage+36];
	add.f32 	%f198, %f197, %f196;
	selp.f32 	%f418, %f198, %f196, %p41;
	bra.uni 	$L__BB9_72;
$L__BB9_56:
	mov.u32 	%r46, %tid.x;
	mul.wide.u32 	%rd35, %r46, 4;
	add.s64 	%rd19, %rd16, %rd35;
	// begin inline asm
	ld.global.nc.u32 %r68, [%rd19];
	// end inline asm
	mov.b32 	%f59, %r68;
	add.s64 	%rd20, %rd19, 1024;
	// begin inline asm
	ld.global.nc.u32 %r69, [%rd20];
	// end inline asm
	mov.b32 	%f60, %r69;
	add.s64 	%rd21, %rd19, 2048;
	// begin inline asm
	ld.global.nc.u32 %r70, [%rd21];
	// end inline asm
	mov.b32 	%f61, %r70;
	add.s64 	%rd22, %rd19, 3072;
	// begin inline asm
	ld.global.nc.u32 %r71, [%rd22];
	// end inline asm
	mov.b32 	%f62, %r71;
	add.s64 	%rd23, %rd19, 4096;
	// begin inline asm
	ld.global.nc.u32 %r72, [%rd23];
	// end inline asm
	mov.b32 	%f63, %r72;
	add.s64 	%rd24, %rd19, 5120;
	// begin inline asm
	ld.global.nc.u32 %r73, [%rd24];
	// end inline asm
	mov.b32 	%f64, %r73;
	add.s64 	%rd25, %rd19, 6144;
	// begin inline asm
	ld.global.nc.u32 %r74, [%rd25];
	// end inline asm
	mov.b32 	%f65, %r74;
	add.s64 	%rd26, %rd19, 7168;
	// begin inline asm
	ld.global.nc.u32 %r75, [%rd26];
	// end inline asm
	mov.b32 	%f66, %r75;
	add.s64 	%rd27, %rd19, 8192;
	// begin inline asm
	ld.global.nc.u32 %r76, [%rd27];
	// end inline asm
	mov.b32 	%f67, %r76;
	add.s64 	%rd28, %rd19, 9216;
	// begin inline asm
	ld.global.nc.u32 %r77, [%rd28];
	// end inline asm
	mov.b32 	%f68, %r77;
	add.s64 	%rd29, %rd19, 10240;
	// begin inline asm
	ld.global.nc.u32 %r78, [%rd29];
	// end inline asm
	mov.b32 	%f69, %r78;
	add.s64 	%rd30, %rd19, 11264;
	// begin inline asm
	ld.global.nc.u32 %r79, [%rd30];
	// end inline asm
	mov.b32 	%f70, %r79;
	add.s64 	%rd31, %rd19, 12288;
	// begin inline asm
	ld.global.nc.u32 %r80, [%rd31];
	// end inline asm
	mov.b32 	%f71, %r80;
	add.s64 	%rd32, %rd19, 13312;
	// begin inline asm
	ld.global.nc.u32 %r81, [%rd32];
	// end inline asm
	mov.b32 	%f72, %r81;
	add.s64 	%rd33, %rd19, 14336;
	// begin inline asm
	ld.global.nc.u32 %r82, [%rd33];
	// end inline asm
	mov.b32 	%f73, %r82;
	add.s64 	%rd34, %rd19, 15360;
	// begin inline asm
	ld.global.nc.u32 %r83, [%rd34];
	// end inline asm
	mov.b32 	%f74, %r83;
	add.f32 	%f75, %f59, %f60;
	add.f32 	%f76, %f61, %f62;
	add.f32 	%f77, %f63, %f64;
	add.f32 	%f78, %f65, %f66;
	add.f32 	%f79, %f67, %f68;
	add.f32 	%f80, %f69, %f70;
	add.f32 	%f81, %f71, %f72;
	add.f32 	%f82, %f73, %f74;
	add.f32 	%f83, %f75, %f76;
	add.f32 	%f84, %f77, %f78;
	add.f32 	%f85, %f79, %f80;
	add.f32 	%f86, %f81, %f82;
	add.f32 	%f87, %f83, %f84;
	add.f32 	%f88, %f85, %f86;
	add.f32 	%f417, %f87, %f88;
	setp.lt.u32 	%p4, %r67, 8192;
	mov.b32 	%r400, 4096;
	@%p4 bra 	$L__BB9_60;
	add.s32 	%r47, %r67, -4096;
	mov.b32 	%r400, 4096;
$L__BB9_58:
	mul.wide.s32 	%rd52, %r400, 4;
	add.s64 	%rd36, %rd19, %rd52;
	// begin inline asm
	ld.global.nc.u32 %r86, [%rd36];
	// end inline asm
	mov.b32 	%f89, %r86;
	add.s64 	%rd37, %rd36, 1024;
	// begin inline asm
	ld.global.nc.u32 %r87, [%rd37];
	// end inline asm
	mov.b32 	%f90, %r87;
	add.s64 	%rd38, %rd36, 2048;
	// begin inline asm
	ld.global.nc.u32 %r88, [%rd38];
	// end inline asm
	mov.b32 	%f91, %r88;
	add.s64 	%rd39, %rd36, 3072;
	// begin inline asm
	ld.global.nc.u32 %r89, [%rd39];
	// end inline asm
	mov.b32 	%f92, %r89;
	add.s64 	%rd40, %rd36, 4096;
	// begin inline asm
	ld.global.nc.u32 %r90, [%rd40];
	// end inline asm
	mov.b32 	%f93, %r90;
	add.s64 	%rd41, %rd36, 5120;
	// begin inline asm
	ld.global.nc.u32 %r91, [%rd41];
	// end inline asm
	mov.b32 	%f94, %r91;
	add.s64 	%rd42, %rd36, 6144;
	// begin inline asm
	ld.global.nc.u32 %r92, [%rd42];
	// end inline asm
	mov.b32 	%f95, %r92;
	add.s64 	%rd43, %rd36, 7168;
	// begin inline asm
	ld.global.nc.u32 %r93, [%rd43];
	// end inline asm
	mov.b32 	%f96, %r93;
	add.s64 	%rd44, %rd36, 8192;
	// begin inline asm
	ld.global.nc.u32 %r94, [%rd44];
	// end inline asm
	mov.b32 	%f97, %r94;
	add.s64 	%rd45, %rd36, 9216;
	// begin inline asm
	ld.global.nc.u32 %r95, [%rd45];
	// end inline asm
	mov.b32 	%f98, %r95;
	add.s64 	%rd46, %rd36, 10240;
	// begin inline asm
	ld.global.nc.u32 %r96, [%rd46];
	// end inline asm
	mov.b32 	%f99, %r96;
	add.s64 	%rd47, %rd36, 11264;
	// begin inline asm
	ld.global.nc.u32 %r97, [%rd47];
	// end inline asm
	mov.b32 	%f100, %r97;
	add.s64 	%rd48, %rd36, 12288;
	// begin inline asm
	ld.global.nc.u32 %r98, [%rd48];
	// end inline asm
	mov.b32 	%f101, %r98;
	add.s64 	%rd49, %rd36, 13312;
	// begin inline asm
	ld.global.nc.u32 %r99, [%rd49];
	// end inline asm
	mov.b32 	%f102, %r99;
	add.s64 	%rd50, %rd36, 14336;
	// begin inline asm
	ld.global.nc.u32 %r100, [%rd50];
	// end inline asm
	mov.b32 	%f103, %r100;
	add.s64 	%rd51, %rd36, 15360;
	// begin inline asm
	ld.global.nc.u32 %r101, [%rd51];
	// end inline asm
	mov.b32 	%f104, %r101;
	add.f32 	%f105, %f417, %f89;
	add.f32 	%f106, %f90, %f91;
	add.f32 	%f107, %f92, %f93;
	add.f32 	%f108, %f94, %f95;
	add.f32 	%f109, %f96, %f97;
	add.f32 	%f110, %f98, %f99;
	add.f32 	%f111, %f100, %f101;
	add.f32 	%f112, %f102, %f103;
	add.f32 	%f113, %f105, %f106;
	add.f32 	%f114, %f107, %f108;
	add.f32 	%f115, %f109, %f110;
	add.f32 	%f116, %f111, %f112;
	add.f32 	%f117, %f113, %f114;
	add.f32 	%f118, %f115, %f116;
	add.f32 	%f119, %f117, %f118;
	add.f32 	%f417, %f119, %f104;
	sub.s32 	%r102, %r67, %r400;
	setp.lt.s32 	%p5, %r102, 4096;
	@%p5 bra 	$L__BB9_68;
	add.s32 	%r400, %r400, 4096;
	setp.le.s32 	%p6, %r400, %r47;
	@%p6 bra 	$L__BB9_58;
$L__BB9_60:
	setp.le.s32 	%p7, %r67, %r400;
	@%p7 bra 	$L__BB9_68;
	sub.s32 	%r51, %r67, %r400;
	setp.ge.s32 	%p8, %r46, %r51;
	@%p8 bra 	$L__BB9_68;
	not.b32 	%r103, %r46;
	add.s32 	%r104, %r67, %r103;
	sub.s32 	%r52, %r104, %r400;
	and.b32  	%r105, %r52, 768;
	setp.eq.s32 	%p9, %r105, 768;
	mov.u32 	%r404, %r46;
	@%p9 bra 	$L__BB9_65;
	add.s32 	%r402, %r46, %r400;
	shr.u32 	%r106, %r52, 8;
	add.s32 	%r107, %r106, 1;
	and.b32  	%r108, %r107, 3;
	neg.s32 	%r401, %r108;
	mov.u32 	%r404, %r46;
$L__BB9_64:
	.pragma "nounroll";
	mul.wide.u32 	%rd54, %r402, 4;
	add.s64 	%rd53, %rd16, %rd54;
	// begin inline asm
	ld.global.nc.u32 %r109, [%rd53];
	// end inline asm
	mov.b32 	%f121, %r109;
	add.f32 	%f417, %f417, %f121;
	add.s32 	%r404, %r404, 256;
	add.s32 	%r402, %r402, 256;
	add.s32 	%r401, %r401, 1;
	setp.ne.s32 	%p10, %r401, 0;
	@%p10 bra 	$L__BB9_64;
$L__BB9_65:
	setp.lt.u32 	%p11, %r52, 768;
	@%p11 bra 	$L__BB9_68;
	cvt.u64.u32 	%rd55, %r404;
	cvt.u64.u32 	%rd56, %r400;
	add.s64 	%rd57, %rd55, %rd56;
	shl.b64 	%rd58, %rd57, 2;
	add.s64 	%rd59, %rd58, %rd16;
	add.s64 	%rd124, %rd59, 2048;
	add.s32 	%r405, %r404, %r400;
$L__BB9_67:
	mul.wide.u32 	%rd64, %r405, 4;
	add.s64 	%rd60, %rd16, %rd64;
	// begin inline asm
	ld.global.nc.u32 %r110, [%rd60];
	// end inline asm
	mov.b32 	%f122, %r110;
	add.f32 	%f123, %f417, %f122;
	add.s64 	%rd61, %rd124, -1024;
	// begin inline asm
	ld.global.nc.u32 %r111, [%rd61];
	// end inline asm
	mov.b32 	%f124, %r111;
	add.f32 	%f125, %f123, %f124;
	// begin inline asm
	ld.global.nc.u32 %r112, [%rd124];
	// end inline asm
	mov.b32 	%f126, %r112;
	add.f32 	%f127, %f125, %f126;
	add.s64 	%rd63, %rd124, 1024;
	// begin inline asm
	ld.global.nc.u32 %r113, [%rd63];
	// end inline asm
	mov.b32 	%f128, %r113;
	add.f32 	%f417, %f127, %f128;
	add.s32 	%r404, %r404, 1024;
	add.s64 	%rd124, %rd124, 4096;
	add.s32 	%r405, %r405, 1024;
	setp.lt.s32 	%p12, %r404, %r51;
	@%p12 bra 	$L__BB9_67;
$L__BB9_68:
	// begin inline asm
	mov.u32 %r114, %laneid;
	// end inline asm
	mov.b32 	%r116, %f417;
	mov.b32 	%r117, 1;
	mov.b32 	%r138, 31;
	mov.b32 	%r139, -1;
	// begin inline asm
	shfl.sync.down.b32 %r115, %r116, %r117, %r138, %r139;
	// end inline asm
	setp.gt.s32 	%p13, %r114, 30;
	mov.b32 	%f129, %r115;
	add.f32 	%f130, %f417, %f129;
	selp.f32 	%f131, %f417, %f130, %p13;
	mov.b32 	%r121, %f131;
	mov.b32 	%r122, 2;
	// begin inline asm
	shfl.sync.down.b32 %r120, %r121, %r122, %r138, %r139;
	// end inline asm
	setp.gt.s32 	%p14, %r114, 29;
	mov.b32 	%f132, %r120;
	add.f32 	%f133, %f131, %f132;
	selp.f32 	%f134, %f131, %f133, %p14;
	mov.b32 	%r126, %f134;
	mov.b32 	%r127, 4;
	// begin inline asm
	shfl.sync.down.b32 %r125, %r126, %r127, %r138, %r139;
	// end inline asm
	setp.gt.s32 	%p15, %r114, 27;
	mov.b32 	%f135, %r125;
	add.f32 	%f136, %f134, %f135;
	selp.f32 	%f137, %f134, %f136, %p15;
	mov.b32 	%r131, %f137;
	mov.b32 	%r132, 8;
	// begin inline asm
	shfl.sync.down.b32 %r130, %r131, %r132, %r138, %r139;
	// end inline asm
	setp.gt.s32 	%p16, %r114, 23;
	mov.b32 	%f138, %r130;
	add.f32 	%f139, %f137, %f138;
	selp.f32 	%f140, %f137, %f139, %p16;
	mov.b32 	%r136, %f140;
	mov.b32 	%r137, 16;
	// begin inline asm
	shfl.sync.down.b32 %r135, %r136, %r137, %r138, %r139;
	// end inline asm
	setp.gt.s32 	%p17, %r114, 15;
	mov.b32 	%f141, %r135;
	add.f32 	%f54, %f140, %f141;
	selp.f32 	%f418, %f140, %f54, %p17;
	setp.ne.s32 	%p18, %r114, 0;
	@%p18 bra 	$L__BB9_70;
	shr.u32 	%r140, %r46, 3;
	and.b32  	%r141, %r140, 124;
	mov.u32 	%r142, _ZZN3cub18CUB_300001_SM_10006detail6reduce28DeviceReduceSingleTileKernelINS2_10policy_hubIfyN4cuda3std3__44plusIfEEE10Policy1000EPfSC_iS9_ffNS7_10__identityEEEvT0_T1_T2_T3_T4_T6_E12temp_storage;
	add.s32 	%r143, %r142, %r141;
	st.shared.f32 	[%r143+8], %f54;
$L__BB9_70:
	bar.sync 	0;
	setp.ne.s32 	%p19, %r46, 0;
	@%p19 bra 	$L__BB9_72;
	ld.shared.f32 	%f142, [_ZZN3cub18CUB_300001_SM_10006detail6reduce28DeviceReduceSingleTileKernelINS2_10policy_hubIfyN4cuda3std3__44plusIfEEE10Policy1000EPfSC_iS9_ffNS7_10__identityEEEvT0_T1_T2_T3_T4_T6_E12temp_storage+12];
	add.f32 	%f143, %f418, %f142;
	ld.shared.f32 	%f144, [_ZZN3cub18CUB_300001_SM_10006detail6reduce28DeviceReduceSingleTileKernelINS2_10policy_hubIfyN4cuda3std3__44plusIfEEE10Policy1000EPfSC_iS9_ffNS7_10__identityEEEvT0_T1_T2_T3_T4_T6_E12temp_storage+16];
	add.f32 	%f145, %f143, %f144;
	ld.shared.f32 	%f146, [_ZZN3cub18CUB_300001_SM_10006detail6reduce28DeviceReduceSingleTileKernelINS2_10policy_hubIfyN4cuda3std3__44plusIfEEE10Policy1000EPfSC_iS9_ffNS7_10__identityEEEvT0_T1_T2_T3_T4_T6_E12temp_storage+20];
	add.f32 	%f147, %f145, %f146;
	ld.shared.f32 	%f148, [_ZZN3cub18CUB_300001_SM_10006detail6reduce28DeviceReduceSingleTileKernelINS2_10policy_hubIfyN4cuda3std3__44plusIfEEE10Policy1000EPfSC_iS9_ffNS7_10__identityEEEvT0_T1_T2_T3_T4_T6_E12temp_storage+24];
	add.f32 	%f149, %f147, %f148;
	ld.shared.f32 	%f150, [_ZZN3cub18CUB_300001_SM_10006detail6reduce28DeviceReduceSingleTileKernelINS2_10policy_hubIfyN4cuda3std3__44plusIfEEE10Policy1000EPfSC_iS9_ffNS7_10__identityEEEvT0_T1_T2_T3_T4_T6_E12temp_storage+28];
	add.f32 	%f151, %f149, %f150;
	ld.shared.f32 	%f152, [_ZZN3cub18CUB_300001_SM_10006detail6reduce28DeviceReduceSingleTileKernelINS2_10policy_hubIfyN4cuda3std3__44plusIfEEE10Policy1000EPfSC_iS9_ffNS7_10__identityEEEvT0_T1_T2_T3_T4_T6_E12temp_storage+32];
	add.f32 	%f153, %f151, %f152;
	ld.shared.f32 	%f154, [_ZZN3cub18CUB_300001_SM_10006detail6reduce28DeviceReduceSingleTileKernelINS2_10policy_hubIfyN4cuda3std3__44plusIfEEE10Policy1000EPfSC_iS9_ffNS7_10__identityEEEvT0_T1_T2_T3_T4_T6_E12temp_storage+36];
	add.f32 	%f418, %f153, %f154;
$L__BB9_72:
	mov.u32 	%r379, %tid.x;
	setp.ne.s32 	%p95, %r379, 0;
	@%p95 bra 	$L__BB9_74;
	add.f32 	%f391, %f58, %f418;
	st.global.f32 	[%rd1], %f391;
$L__BB9_74:
	ret;

}


// ===== COMPILED SASS (sm_100) =====

	.target	sm_100

	.elftype	@"ET_EXEC"


//--------------------- .note.nv.tkinfo           --------------------------
	.section	.note.nv.tkinfo,"",@"SHT_NOTE"
	.sectionflags	@"SHF_NOTE_NV_TKINFO"
	.tkinfo
        /*0018*/ 	.word	0x00000002
        /*0030*/ 	.string	""
        /*0030*/ 	.string	"ptxas"
        /*0030*/ 	.string	"Cuda compilation tools, release 13.0, V13.0.88"
        /*0030*/ 	.string	"Build cuda_13.0.r13.0/compiler.36424714_0"
        /*0030*/ 	.string	"-arch sm_100 -m 64 "



//--------------------- .note.nv.cuinfo           --------------------------
	.section	.note.nv.cuinfo,"",@"SHT_NOTE"
	.sectionflags	@"SHF_NOTE_NV_CUINFO"
        /*0018*/ 	.short	0x0002
        /*001a*/ 	.short	0x0064
        /*001c*/ 	.short	0x0082
	.zero		2


//--------------------- .nv.info                  --------------------------
	.section	.nv.info,"",@"SHT_CUDA_INFO"
	.align	4


	//----- nvinfo : EIATTR_REGCOUNT
	.align		4
        /*0000*/ 	.byte	0x04, 0x2f
        /*0002*/ 	.short	(.L_44 - .L_43)
	.align		4
.L_43:
        /*0004*/ 	.word	index@(_Z14Cart2SphKernelPN6thrust24THRUST_300001_SM_1000_NS7complexIfEES3_S3_S3_S3_S3_i)
        /*0008*/ 	.word	0x00000015


	//----- nvinfo : EIATTR_FRAME_SIZE
	.align		4
.L_44:
        /*000c*/ 	.byte	0x04, 0x11
        /*000e*/ 	.short	(.L_46 - .L_45)
	.align		4
.L_45:
        /*0010*/ 	.word	index@($__internal_2_$__cuda_sm3x_div_rn_noftz_f32_slowpath)
        /*0014*/ 	.word	0x00000000


	//----- nvinfo : EIATTR_FRAME_SIZE
	.align		4
.L_46:
        /*0018*/ 	.byte	0x04, 0x11
        /*001a*/ 	.short	(.L_48 - .L_47)
	.align		4
.L_47:
        /*001c*/ 	.word	index@($__internal_1_$__cuda_sm20_sqrt_rn_f32_slowpath)
        /*0020*/ 	.word	0x00000000


	//----- nvinfo : EIATTR_FRAME_SIZE
	.align		4
.L_48:
        /*0024*/ 	.byte	0x04, 0x11
        /*0026*/ 	.short	(.L_50 - .L_49)
	.align		4
.L_49:
        /*0028*/ 	.word	index@(_Z14Cart2SphKernelPN6thrust24THRUST_300001_SM_1000_NS7complexIfEES3_S3_S3_S3_S3_i)
        /*002c*/ 	.word	0x00000000


	//----- nvinfo : EIATTR_REGCOUNT
	.align		4
.L_50:
        /*0030*/ 	.byte	0x04, 0x2f
        /*0032*/ 	.short	(.L_52 - .L_51)
	.align		4
.L_51:
        /*0034*/ 	.word	index@(_Z11ShadeMatrixPN6thrust24THRUST_300001_SM_1000_NS7complexIfEES3_S3_S3_S3_S3_S3_iiffff)
        /*0038*/ 	.word	0x00000014


	//----- nvinfo : EIATTR_FRAME_SIZE
	.align		4
.L_52:
        /*003c*/ 	.byte	0x04, 0x11
        /*003e*/ 	.short	(.L_54 - .L_53)
	.align		4
.L_53:
        /*0040*/ 	.word	index@($__internal_0_$__cuda_sm3x_div_rn_noftz_f32_slowpath)
        /*0044*/ 	.word	0x00000000


	//----- nvinfo : EIATTR_FRAME_SIZE
	.align		4
.L_54:
        /*0048*/ 	.byte	0x04, 0x11
        /*004a*/ 	.short	(.L_56 - .L_55)
	.align		4
.L_55:
        /*004c*/ 	.word	index@(_Z11ShadeMatrixPN6thrust24THRUST_300001_SM_1000_NS7complexIfEES3_S3_S3_S3_S3_S3_iiffff)
        /*0050*/ 	.word	0x00000000


	//----- nvinfo : EIATTR_REGCOUNT
	.align		4
.L_56:
        /*0054*/ 	.byte	0x04, 0x2f
        /*0056*/ 	.short	(.L_58 - .L_57)
	.align		4
.L_57:
        /*0058*/ 	.word	index@(_ZN3cub18CUB_300001_SM_10006detail11EmptyKernelIvEEvv)
        /*005c*/ 	.word	0x00000004


	//----- nvinfo : EIATTR_FRAME_SIZE
	.align		4
.L_58:
        /*0060*/ 	.byte	0x04, 0x11
        /*0062*/ 	.short	(.L_60 - .L_59)
	.align		4
.L_59:
        /*0064*/ 	.word	index@(_ZN3cub18CUB_300001_SM_10006detail11EmptyKernelIvEEvv)
        /*0068*/ 	.word	0x00000000


	//----- nvinfo : EIATTR_REGCOUNT
	.align		4
.L_60:
        /*006c*/ 	.byte	0x04, 0x2f
        /*006e*/ 	.short	(.L_62 - .L_61)
	.align		4
.L_61:
        /*0070*/ 	.word	index@(_ZN3cub18CUB_300001_SM_10006detail8for_each13static_kernelINS2_12policy_hub_t12policy_500_tEmN6thrust24THRUST_300001_SM_1000_NS8cuda_cub20__uninitialized_fill7functorINS7_10device_ptrINS7_7complexIfEEEESD_EEEEvT0_T1_)
        /*0074*/ 	.word	0x00000009


	//----- nvinfo : EIATTR_FRAME_SIZE
	.align		4
.L_62:
        /*0078*/ 	.byte	0x04, 0x11
        /*007a*/ 	.short	(.L_64 - .L_63)
	.align		4
.L_63:
        /*007c*/ 	.word	index@(_ZN3cub18CUB_300001_SM_10006detail8for_each13static_kernelINS2_12policy_hub_t12policy_500_tEmN6thrust24THRUST_300001_SM_1000_NS8cuda_cub20__uninitialized_fill7functorINS7_10device_ptrINS7_7complexIfEEEESD_EEEEvT0_T1_)
        /*0080*/ 	.word	0x00000000


	//----- nvinfo : EIATTR_REGCOUNT
	.align		4
.L_64:
        /*0084*/ 	.byte	0x04, 0x2f
        /*0086*/ 	.short	(.L_66 - .L_65)
	.align		4
.L_65:
        /*0088*/ 	.word	index@(_ZN3cub18CUB_300001_SM_10006detail6reduce28DeviceReduceSingleTileKernelINS2_10policy_hubIfjN4cuda3std3__44plusIfEEE10Policy1000EN6thrust24THRUST_300001_SM_1000_NS6detail15normal_iteratorINSD_10device_ptrINSD_7complexIfEEEEEEPfjS9_ff19real_part_extractorEEvT0_T1_T2_T3_T4_T6_)
        /*008c*/ 	.word	0x00000020


	//----- nvinfo : EIATTR_FRAME_SIZE
	.align		4
.L_66:
        /*0090*/ 	.byte	0x04, 0x11
        /*0092*/ 	.short	(.L_68 - .L_67)
	.align		4
.L_67:
        /*0094*/ 	.word	index@(_ZN3cub18CUB_300001_SM_10006detail6reduce28DeviceReduceSingleTileKernelINS2_10policy_hubIfjN4cuda3std3__44plusIfEEE10Policy1000EN6thrust24THRUST_300001_SM_1000_NS6detail15normal_iteratorINSD_10device_ptrINSD_7complexIfEEEEEEPfjS9_ff19real_part_extractorEEvT0_T1_T2_T3_T4_T6_)
        /*0098*/ 	.word	0x00000000


	//----- nvinfo : EIATTR_REGCOUNT
	.align		4
.L_68:
        /*009c*/ 	.byte	0x04, 0x2f
        /*009e*/ 	.short	(.L_70 - .L_69)
	.align		4
.L_69:
        /*00a0*/ 	.word	index@(_ZN3cub18CUB_300001_SM_10006detail6reduce18DeviceReduceKernelINS2_10policy_hubIfjN4cuda3std3__44plusIfEEE10Policy1000EN6thrust24THRUST_300001_SM_1000_NS6detail15normal_iteratorINSD_10device_ptrINSD_7complexIfEEEEEEjS9_f19real_part_extractorEEvT0_PT3_T1_NS0_13GridEvenShareISP_EET2_T4_)
        /*00a4*/ 	.word	0x00000020


	//----- nvinfo : EIATTR_FRAME_SIZE
	.align		4
.L_70:
        /*00a8*/ 	.byte	0x04, 0x11
        /*00aa*/ 	.short	(.L_72 - .L_71)
	.align		4
.L_71:
        /*00ac*/ 	.word	index@(_ZN3cub18CUB_300001_SM_10006detail6reduce18DeviceReduceKernelINS2_10policy_hubIfjN4cuda3std3__44plusIfEEE10Policy1000EN6thrust24THRUST_300001_SM_1000_NS6detail15normal_iteratorINSD_10device_ptrINSD_7complexIfEEEEEEjS9_f19real_part_extractorEEvT0_PT3_T1_NS0_13GridEvenShareISP_EET2_T4_)
        /*00b0*/ 	.word	0x00000000


	//----- nvinfo : EIATTR_REGCOUNT
	.align		4
.L_72:
        /*00b4*/ 	.byte	0x04, 0x2f
        /*00b6*/ 	.short	(.L_74 - .L_73)
	.align		4
.L_73:
        /*00b8*/ 	.word	index@(_ZN3cub18CUB_300001_SM_10006detail6reduce28DeviceReduceSingleTileKernelINS2_10policy_hubIfjN4cuda3std3__44plusIfEEE10Policy1000EPfSC_iS9_ffNS7_10__identityEEEvT0_T1_T2_T3_T4_T6_)
        /*00bc*/ 	.word	0x0000001e


	//----- nvinfo : EIATTR_FRAME_SIZE
	.align		4
.L_74:
        /*00c0*/ 	.byte	0x04, 0x11
        /*00c2*/ 	.short	(.L_76 - .L_75)
	.align		4
.L_75:
        /*00c4*/ 	.word	index@(_ZN3cub18CUB_300001_SM_10006detail6reduce28DeviceReduceSingleTileKernelINS2_10policy_hubIfjN4cuda3std3__44plusIfEEE10Policy1000EPfSC_iS9_ffNS7_10__identityEEEvT0_T1_T2_T3_T4_T6_)
        /*00c8*/ 	.word	0x00000000


	//----- nvinfo : EIATTR_REGCOUNT
	.align		4
.L_76:
        /*00cc*/ 	.byte	0x04, 0x2f
        /*00ce*/ 	.short	(.L_78 - .L_77)
	.align		4
.L_77:
        /*00d0*/ 	.word	index@(_ZN3cub18CUB_300001_SM_10006detail6reduce28DeviceReduceSingleTileKernelINS2_10policy_hubIfyN4cuda3std3__44plusIfEEE10Policy1000EN6thrust24THRUST_300001_SM_1000_NS6detail15normal_iteratorINSD_10device_ptrINSD_7complexIfEEEEEEPfyS9_ff19real_part_extractorEEvT0_T1_T2_T3_T4_T6_)
        /*00d4*/ 	.word	0x00000020


	//----- nvinfo : EIATTR_FRAME_SIZE
	.align		4
.L_78:
        /*00d8*/ 	.byte	0x04, 0x11
        /*00da*/ 	.short	(.L_80 - .L_79)
	.align		4
.L_79:
        /*00dc*/ 	.word	index@(_ZN3cub18CUB_300001_SM_10006detail6reduce28DeviceReduceSingleTileKernelINS2_10policy_hubIfyN4cuda3std3__44plusIfEEE10Policy1000EN6thrust24THRUST_300001_SM_1000_NS6detail15normal_iteratorINSD_10device_ptrINSD_7complexIfEEEEEEPfyS9_ff19real_part_extractorEEvT0_T1_T2_T3_T4_T6_)
        /*00e0*/ 	.word	0x00000000


	//----- nvinfo : EIATTR_REGCOUNT
	.align		4
.L_80:
        /*00e4*/ 	.byte	0x04, 0x2f
        /*00e6*/ 	.short	(.L_82 - .L_81)
	.align		4
.L_81:
        /*00e8*/ 	.word	index@(_ZN3cub18CUB_300001_SM_10006detail6reduce18DeviceReduceKernelINS2_10policy_hubIfyN4cuda3std3__44plusIfEEE10Policy1000EN6thrust24THRUST_300001_SM_1000_NS6detail15normal_iteratorINSD_10device_ptrINSD_7complexIfEEEEEEyS9_f19real_part_extractorEEvT0_PT3_T1_NS0_13GridEvenShareISP_EET2_T4_)
        /*00ec*/ 	.word	0x0000001e


	//----- nvinfo : EIATTR_FRAME_SIZE
	.align		4
.L_82:
        /*00f0*/ 	.byte	0x04, 0x11
        /*00f2*/ 	.short	(.L_84 - .L_83)
	.align		4
.L_83:
        /*00f4*/ 	.word	index@(_ZN3cub18CUB_300001_SM_10006detail6reduce18DeviceReduceKernelINS2_10policy_hubIfyN4cuda3std3__44plusIfEEE10Policy1000EN6thrust24THRUST_300001_SM_1000_NS6detail15normal_iteratorINSD_10device_ptrINSD_7complexIfEEEEEEyS9_f19real_part_extractorEEvT0_PT3_T1_NS0_13GridEvenShareISP_EET2_T4_)
        /*00f8*/ 	.word	0x00000000


	//----- nvinfo : EIATTR_REGCOUNT
	.align		4
.L_84:
        /*00fc*/ 	.byte	0x04, 0x2f
        /*00fe*/ 	.short	(.L_86 - .L_85)
	.align		4
.L_85:
        /*0100*/ 	.word	index@(_ZN3cub18CUB_300001_SM_10006detail6reduce28DeviceReduceSingleTileKernelINS2_10policy_hubIfyN4cuda3std3__44plusIfEEE10Policy1000EPfSC_iS9_ffNS7_10__identityEEEvT0_T1_T2_T3_T4_T6_)
        /*0104*/ 	.word	0x0000001e


	//----- nvinfo : EIATTR_FRAME_SIZE
	.align		4
.L_86:
        /*0108*/ 	.byte	0x04, 0x11
        /*010a*/ 	.short	(.L_88 - .L_87)
	.align		4
.L_87:
        /*010c*/ 	.word	index@(_ZN3cub18CUB_300001_SM_10006detail6reduce28DeviceReduceSingleTileKernelINS2_10policy_hubIfyN4cuda3std3__44plusIfEEE10Policy1000EPfSC_iS9_ffNS7_10__identityEEEvT0_T1_T2_T3_T4_T6_)
        /*0110*/ 	.word	0x00000000


	//----- nvinfo : EIATTR_MIN_STACK_SIZE
	.align		4
.L_88:
        /*0114*/ 	.byte	0x04, 0x12
        /*0116*/ 	.short	(.L_90 - .L_89)
	.align		4
.L_89:
        /*0118*/ 	.word	index@(_ZN3cub18CUB_300001_SM_10006detail6reduce28DeviceReduceSingleTileKernelINS2_10policy_hubIfyN4cuda3std3__44plusIfEEE10Policy1000EPfSC_iS9_ffNS7_10__identityEEEvT0_T1_T2_T3_T4_T6_)
        /*011c*/ 	.word	0x00000000


	//----- nvinfo : EIATTR_MIN_STACK_SIZE
	.align		4
.L_90:
        /*0120*/ 	.byte	0x04, 0x12
        /*0122*/ 	.short	(.L_92 - .L_91)
	.align		4
.L_91:
        /*0124*/ 	.word	index@(_ZN3cub18CUB_300001_SM_10006detail6reduce18DeviceReduceKernelINS2_10policy_hubIfyN4cuda3std3__44plusIfEEE10Policy1000EN6thrust24THRUST_300001_SM_1000_NS6detail15normal_iteratorINSD_10device_ptrINSD_7complexIfEEEEEEyS9_f19real_part_extractorEEvT0_PT3_T1_NS0_13GridEvenShareISP_EET2_T4_)
        /*0128*/ 	.word	0x00000000


	//----- nvinfo : EIATTR_MIN_STACK_SIZE
	.align		4
.L_92:
        /*012c*/ 	.byte	0x04, 0x12
        /*012e*/ 	.short	(.L_94 - .L_93)
	.align		4
.L_93:
        /*0130*/ 	.word	index@(_ZN3cub18CUB_300001_SM_10006detail6reduce28DeviceReduceSingleTileKernelINS2_10policy_hubIfyN4cuda3std3__44plusIfEEE10Policy1000EN6thrust24THRUST_300001_SM_1000_NS6detail15normal_iteratorINSD_10device_ptrINSD_7complexIfEEEEEEPfyS9_ff19real_part_extractorEEvT0_T1_T2_T3_T4_T6_)
        /*0134*/ 	.word	0x00000000


	//----- nvinfo : EIATTR_MIN_STACK_SIZE
	.align		4
.L_94:
        /*0138*/ 	.byte	0x04, 0x12
        /*013a*/ 	.short	(.L_96 - .L_95)
	.align		4
.L_95:
        /*013c*/ 	.word	index@(_ZN3cub18CUB_300001_SM_10006detail6reduce28DeviceReduceSingleTileKernelINS2_10policy_hubIfjN4cuda3std3__44plusIfEEE10Policy1000EPfSC_iS9_ffNS7_10__identityEEEvT0_T1_T2_T3_T4_T6_)
        /*0140*/ 	.word	0x00000000


	//----- nvinfo : EIATTR_MIN_STACK_SIZE
	.align		4
.L_96:
        /*0144*/ 	.byte	0x04, 0x12
        /*0146*/ 	.short	(.L_98 - .L_97)
	.align		4
.L_97:
        /*0148*/ 	.word	index@(_ZN3cub18CUB_300001_SM_10006detail6reduce18DeviceReduceKernelINS2_10policy_hubIfjN4cuda3std3__44plusIfEEE10Policy1000EN6thrust24THRUST_300001_SM_1000_NS6detail15normal_iteratorINSD_10device_ptrINSD_7complexIfEEEEEEjS9_f19real_part_extractorEEvT0_PT3_T1_NS0_13GridEvenShareISP_EET2_T4_)
        /*014c*/ 	.word	0x00000000


	//----- nvinfo : EIATTR_MIN_STACK_SIZE
	.align		4
.L_98:
        /*0150*/ 	.byte	0x04, 0x12
        /*0152*/ 	.short	(.L_100 - .L_99)
	.align		4
.L_99:
        /*0154*/ 	.word	index@(_ZN3cub18CUB_300001_SM_10006detail6reduce28DeviceReduceSingleTileKernelINS2_10policy_hubIfjN4cuda3std3__44plusIfEEE10Policy1000EN6thrust24THRUST_300001_SM_1000_NS6detail15normal_iteratorINSD_10device_ptrINSD_7complexIfEEEEEEPfjS9_ff19real_part_extractorEEvT0_T1_T2_T3_T4_T6_)
        /*0158*/ 	.word	0x00000000


	//----- nvinfo : EIATTR_MIN_STACK_SIZE
	.align		4
.L_100:
        /*015c*/ 	.byte	0x04, 0x12
        /*015e*/ 	.short	(.L_102 - .L_101)
	.align		4
.L_101:
        /*0160*/ 	.word	index@(_ZN3cub18CUB_300001_SM_10006detail8for_each13static_kernelINS2_12policy_hub_t12policy_500_tEmN6thrust24THRUST_300001_SM_1000_NS8cuda_cub20__uninitialized_fill7functorINS7_10device_ptrINS7_7complexIfEEEESD_EEEEvT0_T1_)
        /*0164*/ 	.word	0x00000000


	//----- nvinfo : EIATTR_MIN_STACK_SIZE
	.align		4
.L_102:
        /*0168*/ 	.byte	0x04, 0x12
        /*016a*/ 	.short	(.L_104 - .L_103)
	.align		4
.L_103:
        /*016c*/ 	.word	index@(_ZN3cub18CUB_300001_SM_10006detail11EmptyKernelIvEEvv)
        /*0170*/ 	.word	0x00000000


	//----- nvinfo : EIATTR_MIN_STACK_SIZE
	.align		4
.L_104:
        /*0174*/ 	.byte	0x04, 0x12
        /*0176*/ 	.short	(.L_106 - .L_105)
	.align		4
.L_105:
        /*0178*/ 	.word	index@(_Z11ShadeMatrixPN6thrust24THRUST_300001_SM_1000_NS7complexIfEES3_S3_S3_S3_S3_S3_iiffff)
        /*017c*/ 	.word	0x00000000


	//----- nvinfo : EIATTR_MIN_STACK_SIZE
	.align		4
.L_106:
        /*0180*/ 	.byte	0x04, 0x12
        /*0182*/ 	.short	(.L_108 - .L_107)
	.align		4
.L_107:
        /*0184*/ 	.word	index@(_Z14Cart2SphKernelPN6thrust24THRUST_300001_SM_1000_NS7complexIfEES3_S3_S3_S3_S3_i)
        /*0188*/ 	.word	0x00000000
.L_108:


//--------------------- .nv.compat                --------------------------
	.section	.nv.compat,"",@"SHT_CUDA_COMPAT_INFO"
	.align	4
        /*0000*/ 	.byte	0x02, 0x09, 0x00, 0x00, 0x02, 0x02, 0x01, 0x00, 0x02, 0x05, 0x05, 0x00, 0x03, 0x07, 0x01, 0x01
        /*0010*/ 	.byte	0x02, 0x03, 0x00, 0x00, 0x02, 0x06, 0x01, 0x00, 0x04, 0x0b, 0x08, 0x00, 0x01, 0x00, 0x00, 0x00
        /*0020*/ 	.byte	0x00, 0x00, 0x00, 0x00


//--------------------- .nv.info._ZN3cub18CUB_300001_SM_10006detail6reduce28DeviceReduceSingleTileKernelINS2_10policy_hubIfyN4cuda3std3__44plusIfEEE10Policy1000EPfSC_iS9_ffNS7_10__identityEEEvT0_T1_T2_T3_T4_T6_ --------------------------
	.section	.nv.info._ZN3cub18CUB_300001_SM_10006detail6reduce28DeviceReduceSingleTileKernelINS2_10policy_hubIfyN4cuda3std3__44plusIfEEE10Policy1000EPfSC_iS9_ffNS7_10__identityEEEvT0_T1_T2_T3_T4_T6_,"",@"SHT_CUDA_INFO"
	.sectionflags	@""
	.align	4


	//----- nvinfo : EIATTR_CUDA_API_VERSION
	.align		4
        /*0000*/ 	.byte	0x04, 0x37
        /*0002*/ 	.short	(.L_110 - .L_109)
.L_109:
        /*0004*/ 	.word	0x00000082


	//----- nvinfo : EIATTR_KPARAM_INFO
	.align		4
.L_110:
        /*0008*/ 	.byte	0x04, 0x17
        /*000a*/ 	.short	(.L_112 - .L_111)
.L_111:
        /*000c*/ 	.word	0x00000000
        /*0010*/ 	.short	0x0005
        /*0012*/ 	.short	0x001c
        /*0014*/ 	.byte	0x00, 0xf0, 0x05, 0x00


	//----- nvinfo : EIATTR_KPARAM_INFO
	.align		4
.L_112:
        /*0018*/ 	.byte	0x04, 0x17
        /*001a*/ 	.short	(.L_114 - .L_113)
.L_113:
        /*001c*/ 	.word	0x00000000
        /*0020*/ 	.short	0x0004
        /*0022*/ 	.short	0x0018
        /*0024*/ 	.byte	0x00, 0xf0, 0x11, 0x00


	//----- nvinfo : EIATTR_KPARAM_INFO
	.align		4
.L_114:
        /*0028*/ 	.byte	0x04, 0x17
        /*002a*/ 	.short	(.L_116 - .L_115)
.L_115:
        /*002c*/ 	.word	0x00000000
        /*0030*/ 	.short	0x0003
        /*0032*/ 	.short	0x0014
        /*0034*/ 	.byte	0x00, 0xf0, 0x05, 0x00


	//----- nvinfo : EIATTR_KPARAM_INFO
	.align		4
.L_116:
        /*0038*/ 	.byte	0x04, 0x17
        /*003a*/ 	.short	(.L_118 - .L_117)
.L_117:
        /*003c*/ 	.word	0x00000000
        /*0040*/ 	.short	0x0002
        /*0042*/ 	.short	0x0010
        /*0044*/ 	.byte	0x00, 0xf0, 0x11, 0x00


	//----- nvinfo : EIATTR_KPARAM_INFO
	.align		4
.L_118:
        /*0048*/ 	.byte	0x04, 0x17
        /*004a*/ 	.short	(.L_120 - .L_119)
.L_119:
        /*004c*/ 	.word	0x00000000
        /*0050*/ 	.short	0x0001
        /*0052*/ 	.short	0x0008
        /*0054*/ 	.byte	0x00, 0xf5, 0x21, 0x00


	//----- nvinfo : EIATTR_KPARAM_INFO
	.align		4
.L_120:
        /*0058*/ 	.byte	0x04, 0x17
        /*005a*/ 	.short	(.L_122 - .L_121)
.L_121:
        /*005c*/ 	.word	0x00000000
        /*0060*/ 	.short	0x0000
        /*0062*/ 	.short	0x0000
        /*0064*/ 	.byte	0x00, 0xf5, 0x21, 0x00


	//----- nvinfo : EIATTR_SPARSE_MMA_MASK
	.align		4
.L_122:
        /*0068*/ 	.byte	0x03, 0x50
        /*006a*/ 	.short	0x0000


	//----- nvinfo : EIATTR_MAXREG_COUNT
	.align		4
        /*006c*/ 	.byte	0x03, 0x1b
        /*006e*/ 	.short	0x00ff


	//----- nvinfo : EIATTR_NUM_BARRIERS
	.align		4
        /*0070*/ 	.byte	0x02, 0x4c
        /*0072*/ 	.byte	0x01
	.zero		1


	//----- nvinfo : EIATTR_MERCURY_ISA_VERSION
	.align		4
        /*0074*/ 	.byte	0x03, 0x5f
        /*0076*/ 	.short	0x0101


	//----- nvinfo : EIATTR_COOP_GROUP_MASK_REGIDS
	.align		4
        /*0078*/ 	.byte	0x04, 0x29
        /*007a*/ 	.short	(.L_124 - .L_123)


	//   ....[0]....
.L_123:
        /*007c*/ 	.word	0xffffffff


	//   ....[1]....
        /*0080*/ 	.word	0xffffffff


	//   ....[2]....
        /*0084*/ 	.word	0xffffffff


	//   ....[3]....
        /*0088*/ 	.word	0xffffffff


	//   ....[4]....
        /*008c*/ 	.word	0xffffffff


	//   ....[5]....
        /*0090*/ 	.word	0xffffffff


	//   ....[6]....
        /*0094*/ 	.word	0xffffffff


	//   ....[7]....
        /*0098*/ 	.word	0xffffffff


	//   ....[8]....
        /*009c*/ 	.word	0xffffffff


	//   ....[9]....
        /*00a0*/ 	.word	0xffffffff


	//   ....[10]....
        /*00a4*/ 	.word	0xffffffff


	//   ....[11]....
        /*00a8*/ 	.word	0xffffffff


	//   ....[12]....
        /*00ac*/ 	.word	0xffffffff


	//   ....[13]....
        /*00b0*/ 	.word	0xffffffff


	//   ....[14]....
        /*00b4*/ 	.word	0xffffffff


	//   ....[15]....
        /*00b8*/ 	.word	0xffffffff


	//   ....[16]....
        /*00bc*/ 	.word	0xffffffff


	//   ....[17]....
        /*00c0*/ 	.word	0xffffffff


	//   ....[18]....
        /*00c4*/ 	.word	0xffffffff


	//   ....[19]....
        /*00c8*/ 	.word	0xffffffff


	//   ....[20]....
        /*00cc*/ 	.word	0xffffffff


	//   ....[21]....
        /*00d0*/ 	.word	0xffffffff


	//   ....[22]....
        /*00d4*/ 	.word	0xffffffff


	//   ....[23]....
        /*00d8*/ 	.word	0xffffffff


	//   ....[24]....
        /*00dc*/ 	.word	0xffffffff


	//   ....[25]....
        /*00e0*/ 	.word	0xffffffff


	//   ....[26]....
        /*00e4*/ 	.word	0xffffffff


	//   ....[27]....
        /*00e8*/ 	.word	0xffffffff


	//   ....[28]....
        /*00ec*/ 	.word	0xffffffff


	//   ....[29]....
        /*00f0*/ 	.word	0xffffffff


	//----- nvinfo : EIATTR_COOP_GROUP_INSTR_OFFSETS
	.align		4
.L_124:
        /*00f4*/ 	.byte	0x04, 0x28
        /*00f6*/ 	.short	(.L_126 - .L_125)


	//   ....[0]....
.L_125:
        /*00f8*/ 	.word	0x00000980


	//   ....[1]....
        /*00fc*/ 	.word	0x000009e0


	//   ....[2]....
        /*0100*/ 	.word	0x00000a50


	//   ....[3]....
        /*0104*/ 	.word	0x00000aa0


	//   ....[4]....
        /*0108*/ 	.word	0x00000ad0


	//   ....[5]....
        /*010c*/ 	.word	0x00000c90


	//   ....[6]....
        /*0110*/ 	.word	0x00000d20


	//   ....[7]....
        /*0114*/ 	.word	0x00000d60


	//   ....[8]....
        /*0118*/ 	.word	0x00000db0


	//   ....[9]....
        /*011c*/ 	.word	0x00000df0


	//   ....[10]....
        /*0120*/ 	.word	0x00001c00


	//   ....[11]....
        /*0124*/ 	.word	0x00001c80


	//   ....[12]....
        /*0128*/ 	.word	0x00001cd0


	//   ....[13]....
        /*012c*/ 	.word	0x00001d10


	//   ....[14]....
        /*0130*/ 	.word	0x00001d40


	//   ....[15]....
        /*0134*/ 	.word	0x00002700


	//   ....[16]....
        /*0138*/ 	.word	0x00002760


	//   ....[17]....
        /*013c*/ 	.word	0x000027d0


	//   ....[18]....
        /*0140*/ 	.word	0x00002820


	//   ....[19]....
        /*0144*/ 	.word	0x00002850


	//   ....[20]....
        /*0148*/ 	.word	0x00002a10


	//   ....[21]....
        /*014c*/ 	.word	0x00002a90


	//   ....[22]....
        /*0150*/ 	.word	0x00002ad0


	//   ....[23]....
        /*0154*/ 	.word	0x00002b10


	//   ....[24]....
        /*0158*/ 	.word	0x00002b70


	//   ....[25]....
        /*015c*/ 	.word	0x00003b00


	//   ....[26]....
        /*0160*/ 	.word	0x00003b80


	//   ....[27]....
        /*0164*/ 	.word	0x00003bd0


	//   ....[28]....
        /*0168*/ 	.word	0x00003c10


	//   ....[29]....
        /*016c*/ 	.word	0x00003c40


	//----- nvinfo : EIATTR_VRC_CTA_INIT_COUNT
	.align		4
.L_126:
        /*0170*/ 	.byte	0x02, 0x4a
	.zero		1
	.zero		1


	//----- nvinfo : EIATTR_EXIT_INSTR_OFFSETS
	.align		4
        /*0174*/ 	.byte	0x04, 0x1c
        /*0176*/ 	.short	(.L_128 - .L_127)


	//   ....[0]....
.L_127:
        /*0178*/ 	.word	0x00000080


	//   ....[1]....
        /*017c*/ 	.word	0x000000c0


	//   ....[2]....
        /*0180*/ 	.word	0x00003d90


	//   ....[3]....
        /*0184*/ 	.word	0x00003de0


	//----- nvinfo : EIATTR_MAX_THREADS
	.align		4
.L_128:
        /*0188*/ 	.byte	0x04, 0x05
        /*018a*/ 	.short	(.L_130 - .L_129)
.L_129:
        /*018c*/ 	.word	0x00000100
        /*0190*/ 	.word	0x00000001
        /*0194*/ 	.word	0x00000001


	//----- nvinfo : EIATTR_CRS_STACK_SIZE
	.align		4
.L_130:
        /*0198*/ 	.byte	0x04, 0x1e
        /*019a*/ 	.short	(.L_132 - .L_131)
.L_131:
        /*019c*/ 	.word	0x00000000


	//----- nvinfo : EIATTR_CBANK_PARAM_SIZE
	.align		4
.L_132:
        /*01a0*/ 	.byte	0x03, 0x19
        /*01a2*/ 	.short	0x001d


	//----- nvinfo : EIATTR_PARAM_CBANK
	.align		4
        /*01a4*/ 	.byte	0x04, 0x0a
        /*01a6*/ 	.short	(.L_134 - .L_133)
	.align		4
.L_133:
        /*01a8*/ 	.word	index@(.nv.constant0._ZN3cub18CUB_300001_SM_10006detail6reduce28DeviceReduceSingleTileKernelINS2_10policy_hubIfyN4cuda3std3__44plusIfEEE10Policy1000EPfSC_iS9_ffNS7_10__identityEEEvT0_T1_T2_T3_T4_T6_)
        /*01ac*/ 	.short	0x0380
        /*01ae*/ 	.short	0x001d


	//----- nvinfo : EIATTR_SW_WAR
	.align		4
.L_134:
        /*01b0*/ 	.byte	0x04, 0x36
        /*01b2*/ 	.short	(.L_136 - .L_135)
.L_135:
        /*01b4*/ 	.word	0x00000008
.L_136:


//--------------------- .nv.info._ZN3cub18CUB_300001_SM_10006detail6reduce18DeviceReduceKernelINS2_10policy_hubIfyN4cuda3std3__44plusIfEEE10Policy1000EN6thrust24THRUST_300001_SM_1000_NS6detail15normal_iteratorINSD_10device_ptrINSD_7complexIfEEEEEEyS9_f19real_part_extractorEEvT0_PT3_T1_NS0_13GridEvenShareISP_EET2_T4_ --------------------------
	.section	.nv.info._ZN3cub18CUB_300001_SM_10006detail6reduce18DeviceReduceKernelINS2_10policy_hubIfyN4cuda3std3__44plusIfEEE10Policy1000EN6thrust24THRUST_300001_SM_1000_NS6detail15normal_iteratorINSD_10device_ptrINSD_7complexIfEEEEEEyS9_f19real_part_extractorEEvT0_PT3_T1_NS0_13GridEvenShareISP_EET2_T4_,"",@"SHT_CUDA_INFO"
	.sectionflags	@""
	.align	4


	//----- nvinfo : EIATTR_CUDA_API_VERSION
	.align		4
        /*0000*/ 	.byte	0x04, 0x37
        /*0002*/ 	.short	(.L_138 - .L_137)
.L_137:
        /*0004*/ 	.word	0x00000082


	//----- nvinfo : EIATTR_KPARAM_INFO
	.align		4
.L_138:
        /*0008*/ 	.byte	0x04, 0x17
        /*000a*/ 	.short	(.L_140 - .L_139)
.L_139:
        /*000c*/ 	.word	0x00000000
        /*0010*/ 	.short	0x0005
        /*0012*/ 	.short	0x0061
        /*0014*/ 	.byte	0x00, 0xf0, 0x05, 0x00


	//----- nvinfo : EIATTR_KPARAM_INFO
	.align		4
.L_140:
        /*0018*/ 	.byte	0x04, 0x17
        /*001a*/ 	.short	(.L_142 - .L_141)
.L_141:
        /*001c*/ 	.word	0x00000000
        /*0020*/ 	.short	0x0004
        /*0022*/ 	.short	0x0060
        /*0024*/ 	.byte	0x00, 0xf0, 0x05, 0x00


	//----- nvinfo : EIATTR_KPARAM_INFO
	.align		4
.L_142:
        /*0028*/ 	.byte	0x04, 0x17
        /*002a*/ 	.short	(.L_144 - .L_143)
.L_143:
        /*002c*/ 	.word	0x00000000
        /*0030*/ 	.short	0x0003
        /*0032*/ 	.short	0x0018
        /*0034*/ 	.byte	0x00, 0xf0, 0x21, 0x01


	//----- nvinfo : EIATTR_KPARAM_INFO
	.align		4
.L_144:
        /*0038*/ 	.byte	0x04, 0x17
        /*003a*/ 	.short	(.L_146 - .L_145)
.L_145:
        /*003c*/ 	.word	0x00000000
        /*0040*/ 	.short	0x0002
        /*0042*/ 	.short	0x0010
        /*0044*/ 	.byte	0x00, 0xf0, 0x21, 0x00


	//----- nvinfo : EIATTR_KPARAM_INFO
	.align		4
.L_146:
        /*0048*/ 	.byte	0x04, 0x17
        /*004a*/ 	.short	(.L_148 - .L_147)
.L_147:
        /*004c*/ 	.word	0x00000000
        /*0050*/ 	.short	0x0001
        /*0052*/ 	.short	0x0008
        /*0054*/ 	.byte	0x00, 0xf5, 0x21, 0x00


	//----- nvinfo : EIATTR_KPARAM_INFO
	.align		4
.L_148:
        /*0058*/ 	.byte	0x04, 0x17
        /*005a*/ 	.short	(.L_150 - .L_149)
.L_149:
        /*005c*/ 	.word	0x00000000
        /*0060*/ 	.short	0x0000
        /*0062*/ 	.short	0x0000
        /*0064*/ 	.byte	0x00, 0xf0, 0x21, 0x00


	//----- nvinfo : EIATTR_SPARSE_MMA_MASK
	.align		4
.L_150:
        /*0068*/ 	.byte	0x03, 0x50
        /*006a*/ 	.short	0x0000


	//----- nvinfo : EIATTR_MAXREG_COUNT
	.align		4
        /*006c*/ 	.byte	0x03, 0x1b
        /*006e*/ 	.short	0x00ff


	//----- nvinfo : EIATTR_NUM_BARRIERS
	.align		4
        /*0070*/ 	.byte	0x02, 0x4c
        /*0072*/ 	.byte	0x01
	.zero		1


	//----- nvinfo : EIATTR_MERCURY_ISA_VERSION
	.align		4
        /*0074*/ 	.byte	0x03, 0x5f
        /*0076*/ 	.short	0x0101


	//----- nvinfo : EIATTR_COOP_GROUP_MASK_REGIDS
	.align		4
        /*0078*/ 	.byte	0x04, 0x29
        /*007a*/ 	.short	(.L_152 - .L_151)


	//   ....[0]....
.L_151:
        /*007c*/ 	.word	0xffffffff


	//   ....[1]....
        /*0080*/ 	.word	0xffffffff


	//   ....[2]....
        /*0084*/ 	.word	0xffffffff


	//   ....[3]....
        /*0088*/ 	.word	0xffffffff


	//   ....[4]....
        /*008c*/ 	.word	0xffffffff


	//   ....[5]....
        /*0090*/ 	.word	0xffffffff


	//   ....[6]....
        /*0094*/ 	.word	0xffffffff


	//   ....[7]....
        /*0098*/ 	.word	0xffffffff


	//   ....[8]....
        /*009c*/ 	.word	0xffffffff


	//   ....[9]....
        /*00a0*/ 	.word	0xffffffff


	//   ....[10]....
        /*00a4*/ 	.word	0xffffffff


	//   ....[11]....
        /*00a8*/ 	.word	0xffffffff


	//   ....[12]....
        /*00ac*/ 	.word	0xffffffff


	//   ....[13]....
        /*00b0*/ 	.word	0xffffffff


	//   ....[14]....
        /*00b4*/ 	.word	0xffffffff


	//----- nvinfo : EIATTR_COOP_GROUP_INSTR_OFFSETS
	.align		4
.L_152:
        /*00b8*/ 	.byte	0x04, 0x28
        /*00ba*/ 	.short	(.L_154 - .L_153)


	//   ....[0]....
.L_153:
        /*00bc*/ 	.word	0x000009c0


	//   ....[1]....
        /*00c0*/ 	.word	0x00000a20


	//   ....[2]....
        /*00c4*/ 	.word	0x00000a90


	//   ....[3]....
        /*00c8*/ 	.word	0x00000ae0


	//   ....[4]....
        /*00cc*/ 	.word	0x00000b10


	//   ....[5]....
        /*00d0*/ 	.word	0x00000cd0


	//   ....[6]....
        /*00d4*/ 	.word	0x00000d60


	//   ....[7]....
        /*00d8*/ 	.word	0x00000dd0


	//   ....[8]....
        /*00dc*/ 	.word	0x00000e20


	//   ....[9]....
        /*00e0*/ 	.word	0x00000e50


	//   ....[10]....
        /*00e4*/ 	.word	0x00002030


	//   ....[11]....
        /*00e8*/ 	.word	0x000020c0


	//   ....[12]....
        /*00ec*/ 	.word	0x00002110


	//   ....[13]....
        /*00f0*/ 	.word	0x00002150


	//   ....[14]....
        /*00f4*/ 	.word	0x00002180


	//----- nvinfo : EIATTR_VRC_CTA_INIT_COUNT
	.align		4
.L_154:
        /*00f8*/ 	.byte	0x02, 0x4a
	.zero		1
	.zero		1


	//----- nvinfo : EIATTR_EXIT_INSTR_OFFSETS
	.align		4
        /*00fc*/ 	.byte	0x04, 0x1c
        /*00fe*/ 	.short	(.L_156 - .L_155)


	//   ....[0]....
.L_155:
        /*0100*/ 	.word	0x000022d0


	//   ....[1]....
        /*0104*/ 	.word	0x00002330


	//----- nvinfo : EIATTR_MAX_THREADS
	.align		4
.L_156:
        /*0108*/ 	.byte	0x04, 0x05
        /*010a*/ 	.short	(.L_158 - .L_157)
.L_157:
        /*010c*/ 	.word	0x00000100
        /*0110*/ 	.word	0x00000001
        /*0114*/ 	.word	0x00000001


	//----- nvinfo : EIATTR_CRS_STACK_SIZE
	.align		4
.L_158:
        /*0118*/ 	.byte	0x04, 0x1e
        /*011a*/ 	.short	(.L_160 - .L_159)
.L_159:
        /*011c*/ 	.word	0x00000000


	//----- nvinfo : EIATTR_CBANK_PARAM_SIZE
	.align		4
.L_160:
        /*0120*/ 	.byte	0x03, 0x19
        /*0122*/ 	.short	0x0062


	//----- nvinfo : EIATTR_PARAM_CBANK
	.align		4
        /*0124*/ 	.byte	0x04, 0x0a
        /*0126*/ 	.short	(.L_162 - .L_161)
	.align		4
.L_161:
        /*0128*/ 	.word	index@(.nv.constant0._ZN3cub18CUB_300001_SM_10006detail6reduce18DeviceReduceKernelINS2_10policy_hubIfyN4cuda3std3__44plusIfEEE10Policy1000EN6thrust24THRUST_300001_SM_1000_NS6detail15normal_iteratorINSD_10device_ptrINSD_7complexIfEEEEEEyS9_f19real_part_extractorEEvT0_PT3_T1_NS0_13GridEvenShareISP_EET2_T4_)
        /*012c*/ 	.short	0x0380
        /*012e*/ 	.short	0x0062


	//----- nvinfo : EIATTR_SW_WAR
	.align		4
.L_162:
        /*0130*/ 	.byte	0x04, 0x36
        /*0132*/ 	.short	(.L_164 - .L_163)
.L_163:
        /*0134*/ 	.word	0x00000008
.L_164:


//--------------------- .nv.info._ZN3cub18CUB_300001_SM_10006detail6reduce28DeviceReduceSingleTileKernelINS2_10policy_hubIfyN4cuda3std3__44plusIfEEE10Policy1000EN6thrust24THRUST_300001_SM_1000_NS6detail15normal_iteratorINSD_10device_ptrINSD_7complexIfEEEEEEPfyS9_ff19real_part_extractorEEvT0_T1_T2_T3_T4_T6_ --------------------------
	.section	.nv.info._ZN3cub18CUB_300001_SM_10006detail6reduce28DeviceReduceSingleTileKernelINS2_10policy_hubIfyN4cuda3std3__44plusIfEEE10Policy1000EN6thrust24THRUST_300001_SM_1000_NS6detail15normal_iteratorINSD_10device_ptrINSD_7complexIfEEEEEEPfyS9_ff19real_part_extractorEEvT0_T1_T2_T3_T4_T6_,"",@"SHT_CUDA_INFO"
	.sectionflags	@""
	.align	4


	//----- nvinfo : EIATTR_CUDA_API_VERSION
	.align		4
        /*0000*/ 	.byte	0x04, 0x37
        /*0002*/ 	.short	(.L_166 - .L_165)
.L_165:
        /*0004*/ 	.word	0x00000082


	//----- nvinfo : EIATTR_KPARAM_INFO
	.align		4
.L_166:
        /*0008*/ 	.byte	0x04, 0x17
        /*000a*/ 	.short	(.L_168 - .L_167)
.L_167:
        /*000c*/ 	.word	0x00000000
        /*0010*/ 	.short	0x0005
        /*0012*/ 	.short	0x0020
        /*0014*/ 	.byte	0x00, 0xf0, 0x05, 0x00


	//----- nvinfo : EIATTR_KPARAM_INFO
	.align		4
.L_168:
        /*0018*/ 	.byte	0x04, 0x17
        /*001a*/ 	.short	(.L_170 - .L_169)
.L_169:
        /*001c*/ 	.word	0x00000000
        /*0020*/ 	.short	0x0004
        /*0022*/ 	.short	0x001c
        /*0024*/ 	.byte	0x00, 0xf0, 0x11, 0x00


	//----- nvinfo : EIATTR_KPARAM_INFO
	.align		4
.L_170:
        /*0028*/ 	.byte	0x04, 0x17
        /*002a*/ 	.short	(.L_172 - .L_171)
.L_171:
        /*002c*/ 	.word	0x00000000
        /*0030*/ 	.short	0x0003
        /*0032*/ 	.short	0x0018
        /*0034*/ 	.byte	0x00, 0xf0, 0x05, 0x00


	//----- nvinfo : EIATTR_KPARAM_INFO
	.align		4
.L_172:
        /*0038*/ 	.byte	0x04, 0x17
        /*003a*/ 	.short	(.L_174 - .L_173)
.L_173:
        /*003c*/ 	.word	0x00000000
        /*0040*/ 	.short	0x0002
        /*0042*/ 	.short	0x0010
        /*0044*/ 	.byte	0x00, 0xf0, 0x21, 0x00


	//----- nvinfo : EIATTR_KPARAM_INFO
	.align		4
.L_174:
        /*0048*/ 	.byte	0x04, 0x17
        /*004a*/ 	.short	(.L_176 - .L_175)
.L_175:
        /*004c*/ 	.word	0x00000000
        /*0050*/ 	.short	0x0001
        /*0052*/ 	.short	0x0008
        /*0054*/ 	.byte	0x00, 0xf5, 0x21, 0x00


	//----- nvinfo : EIATTR_KPARAM_INFO
	.align		4
.L_176:
        /*0058*/ 	.byte	0x04, 0x17
        /*005a*/ 	.short	(.L_178 - .L_177)
.L_177:
        /*005c*/ 	.word	0x00000000
        /*0060*/ 	.short	0x0000
        /*0062*/ 	.short	0x0000
        /*0064*/ 	.byte	0x00, 0xf0, 0x21, 0x00


	//----- nvinfo : EIATTR_SPARSE_MMA_MASK
	.align		4
.L_178:
        /*0068*/ 	.byte	0x03, 0x50
        /*006a*/ 	.short	0x0000


	//----- nvinfo : EIATTR_MAXREG_COUNT
	.align		4
        /*006c*/ 	.byte	0x03, 0x1b
        /*006e*/ 	.short	0x00ff


	//----- nvinfo : EIATTR_NUM_BARRIERS
	.align		4
        /*0070*/ 	.byte	0x02, 0x4c
        /*0072*/ 	.byte	0x01
	.zero		1


	//----- nvinfo : EIATTR_MERCURY_ISA_VERSION
	.align		4
        /*0074*/ 	.byte	0x03, 0x5f
        /*0076*/ 	.short	0x0101


	//----- nvinfo : EIATTR_COOP_GROUP_MASK_REGIDS
	.align		4
        /*0078*/ 	.byte	0x04, 0x29
        /*007a*/ 	.short	(.L_180 - .L_179)


	//   ....[0]....
.L_179:
        /*007c*/ 	.word	0xffffffff


	//   ....[1]....
        /*0080*/ 	.word	0xffffffff


	//   ....[2]....
        /*0084*/ 	.word	0xffffffff


	//   ....[3]....
        /*0088*/ 	.word	0xffffffff


	//   ....[4]....
        /*008c*/ 	.word	0xffffffff


	//   ....[5]....
        /*0090*/ 	.word	0xffffffff


	//   ....[6]....
        /*0094*/ 	.word	0xffffffff


	//   ....[7]....
        /*0098*/ 	.word	0xffffffff


	//   ....[8]....
        /*009c*/ 	.word	0xffffffff


	//   ....[9]....
        /*00a0*/ 	.word	0xffffffff


	//   ....[10]....
        /*00a4*/ 	.word	0xffffffff


	//   ....[11]....
        /*00a8*/ 	.word	0xffffffff


	//   ....[12]....
        /*00ac*/ 	.word	0xffffffff


	//   ....[13]....
        /*00b0*/ 	.word	0xffffffff


	//   ....[14]....
        /*00b4*/ 	.word	0xffffffff


	//----- nvinfo : EIATTR_COOP_GROUP_INSTR_OFFSETS
	.align		4
.L_180:
        /*00b8*/ 	.byte	0x04, 0x28
        /*00ba*/ 	.short	(.L_182 - .L_181)


	//   ....[0]....
.L_181:
        /*00bc*/ 	.word	0x00000930


	//   ....[1]....
        /*00c0*/ 	.word	0x00000990


	//   ....[2]....
        /*00c4*/ 	.word	0x00000a00


	//   ....[3]....
        /*00c8*/ 	.word	0x00000a50


	//   ....[4]....
        /*00cc*/ 	.word	0x00000a80


	//   ....[5]....
        /*00d0*/ 	.word	0x00000c40


	//   ....[6]....
        /*00d4*/ 	.word	0x00000cd0


	//   ....[7]....
        /*00d8*/ 	.word	0x00000d20


	//   ....[8]....
        /*00dc*/ 	.word	0x00000d60


	//   ....[9]....
        /*00e0*/ 	.word	0x00000da0


	//   ....[10]....
        /*00e4*/ 	.word	0x00001dc0


	//   ....[11]....
        /*00e8*/ 	.word	0x00001e40


	//   ....[12]....
        /*00ec*/ 	.word	0x00001e90


	//   ....[13]....
        /*00f0*/ 	.word	0x00001ed0


	//   ....[14]....
        /*00f4*/ 	.word	0x00001f00


	//----- nvinfo : EIATTR_VRC_CTA_INIT_COUNT
	.align		4
.L_182:
        /*00f8*/ 	.byte	0x02, 0x4a
	.zero		1
	.zero		1


	//----- nvinfo : EIATTR_EXIT_INSTR_OFFSETS
	.align		4
        /*00fc*/ 	.byte	0x04, 0x1c
        /*00fe*/ 	.short	(.L_184 - .L_183)


	//   ....[0]....
.L_183:
        /*0100*/ 	.word	0x000000a0


	//   ....[1]....
        /*0104*/ 	.word	0x000000e0


	//   ....[2]....
        /*0108*/ 	.word	0x00002040


	//   ....[3]....
        /*010c*/ 	.word	0x00002090


	//----- nvinfo : EIATTR_MAX_THREADS
	.align		4
.L_184:
        /*0110*/ 	.byte	0x04, 0x05
        /*0112*/ 	.short	(.L_186 - .L_185)
.L_185:
        /*0114*/ 	.word	0x00000100
        /*0118*/ 	.word	0x00000001
        /*011c*/ 	.word	0x00000001


	//----- nvinfo : EIATTR_CRS_STACK_SIZE
	.align		4
.L_186:
        /*0120*/ 	.byte	0x04, 0x1e
        /*0122*/ 	.short	(.L_188 - .L_187)
.L_187:
        /*0124*/ 	.word	0x00000000


	//----- nvinfo : EIATTR_CBANK_PARAM_SIZE
	.align		4
.L_188:
        /*0128*/ 	.byte	0x03, 0x19
        /*012a*/ 	.short	0x0021


	//----- nvinfo : EIATTR_PARAM_CBANK
	.align		4
        /*012c*/ 	.byte	0x04, 0x0a
        /*012e*/ 	.short	(.L_190 - .L_189)
	.align		4
.L_189:
        /*0130*/ 	.word	index@(.nv.constant0._ZN3cub18CUB_300001_SM_10006detail6reduce28DeviceReduceSingleTileKernelINS2_10policy_hubIfyN4cuda3std3__44plusIfEEE10Policy1000EN6thrust24THRUST_300001_SM_1000_NS6detail15normal_iteratorINSD_10device_ptrINSD_7complexIfEEEEEEPfyS9_ff19real_part_extractorEEvT0_T1_T2_T3_T4_T6_)
        /*0134*/ 	.short	0x0380
        /*0136*/ 	.short	0x0021


	//----- nvinfo : EIATTR_SW_WAR
	.align		4
.L_190:
        /*0138*/ 	.byte	0x04, 0x36
        /*013a*/ 	.short	(.L_192 - .L_191)
.L_191:
        /*013c*/ 	.word	0x00000008
.L_192:


//--------------------- .nv.info._ZN3cub18CUB_300001_SM_10006detail6reduce28DeviceReduceSingleTileKernelINS2_10policy_hubIfjN4cuda3std3__44plusIfEEE10Policy1000EPfSC_iS9_ffNS7_10__identityEEEvT0_T1_T2_T3_T4_T6_ --------------------------
	.section	.nv.info._ZN3cub18CUB_300001_SM_10006detail6reduce28DeviceReduceSingleTileKernelINS2_10policy_hubIfjN4cuda3std3__44plusIfEEE10Policy1000EPfSC_iS9_ffNS7_10__identityEEEvT0_T1_T2_T3_T4_T6_,"",@"SHT_CUDA_INFO"
	.sectionflags	@""
	.align	4


	//----- nvinfo : EIATTR_CUDA_API_VERSION
	.align		4
        /*0000*/ 	.byte	0x04, 0x37
        /*0002*/ 	.short	(.L_194 - .L_193)
.L_193:
        /*0004*/ 	.word	0x00000082


	//----- nvinfo : EIATTR_KPARAM_INFO
	.align		4
.L_194:
        /*0008*/ 	.byte	0x04, 0x17
        /*000a*/ 	.short	(.L_196 - .L_195)
.L_195:
        /*000c*/ 	.word	0x00000000
        /*0010*/ 	.short	0x0005
        /*0012*/ 	.short	0x001c
        /*0014*/ 	.byte	0x00, 0xf0, 0x05, 0x00


	//----- nvinfo : EIATTR_KPARAM_INFO
	.align		4
.L_196:
        /*0018*/ 	.byte	0x04, 0x17
        /*001a*/ 	.short	(.L_198 - .L_197)
.L_197:
        /*001c*/ 	.word	0x00000000
        /*0020*/ 	.short	0x0004
        /*0022*/ 	.short	0x0018
        /*0024*/ 	.byte	0x00, 0xf0, 0x11, 0x00


	//----- nvinfo : EIATTR_KPARAM_INFO
	.align		4
.L_198:
        /*0028*/ 	.byte	0x04, 0x17
        /*002a*/ 	.short	(.L_200 - .L_199)
.L_199:
        /*002c*/ 	.word	0x00000000
        /*0030*/ 	.short	0x0003
        /*0032*/ 	.short	0x0014
        /*0034*/ 	.byte	0x00, 0xf0, 0x05, 0x00


	//----- nvinfo : EIATTR_KPARAM_INFO
	.align		4
.L_200:
        /*0038*/ 	.byte	0x04, 0x17
        /*003a*/ 	.short	(.L_202 - .L_201)
.L_201:
        /*003c*/ 	.word	0x00000000
        /*0040*/ 	.short	0x0002
        /*0042*/ 	.short	0x0010
        /*0044*/ 	.byte	0x00, 0xf0, 0x11, 0x00


	//----- nvinfo : EIATTR_KPARAM_INFO
	.align		4
.L_202:
        /*0048*/ 	.byte	0x04, 0x17
        /*004a*/ 	.short	(.L_204 - .L_203)
.L_203:
        /*004c*/ 	.word	0x00000000
        /*0050*/ 	.short	0x0001
        /*0052*/ 	.short	0x0008
        /*0054*/ 	.byte	0x00, 0xf5, 0x21, 0x00


	//----- nvinfo : EIATTR_KPARAM_INFO
	.align		4
.L_204:
        /*0058*/ 	.byte	0x04, 0x17
        /*005a*/ 	.short	(.L_206 - .L_205)
.L_205:
        /*005c*/ 	.word	0x00000000
        /*0060*/ 	.short	0x0000
        /*0062*/ 	.short	0x0000
        /*0064*/ 	.byte	0x00, 0xf5, 0x21, 0x00


	//----- nvinfo : EIATTR_SPARSE_MMA_MASK
	.align		4
.L_206:
        /*0068*/ 	.byte	0x03, 0x50
        /*006a*/ 	.short	0x0000


	//----- nvinfo : EIATTR_MAXREG_COUNT
	.align		4
        /*006c*/ 	.byte	0x03, 0x1b
        /*006e*/ 	.short	0x0080


	//----- nvinfo : EIATTR_NUM_BARRIERS
	.align		4
        /*0070*/ 	.byte	0x02, 0x4c
        /*0072*/ 	.byte	0x01
	.zero		1


	//----- nvinfo : EIATTR_MERCURY_ISA_VERSION
	.align		4
        /*0074*/ 	.byte	0x03, 0x5f
        /*0076*/ 	.short	0x0101


	//----- nvinfo : EIATTR_UNUSED_LOAD_BYTE_OFFSET
	.align		4
        /*0078*/ 	.byte	0x04, 0x44
        /*007a*/ 	.short	(.L_208 - .L_207)


	//   ....[0]....
.L_207:
        /*007c*/ 	.word	0x00000b70
        /*0080*/ 	.word	0x0000fff0


	//   ....[1]....
        /*0084*/ 	.word	0x00000f80
        /*0088*/ 	.word	0x0000fff0


	//   ....[2]....
        /*008c*/ 	.word	0x00002010
        /*0090*/ 	.word	0x0000fff0


	//   ....[3]....
        /*0094*/ 	.word	0x00002bb0
        /*0098*/ 	.word	0x0000fff0


	//   ....[4]....
        /*009c*/ 	.word	0x00002fc0
        /*00a0*/ 	.word	0x0000fff0


	//   ....[5]....
        /*00a4*/ 	.word	0x00004140
        /*00a8*/ 	.word	0x0000fff0


	//----- nvinfo : EIATTR_COOP_GROUP_MASK_REGIDS
	.align		4
.L_208:
        /*00ac*/ 	.byte	0x04, 0x29
        /*00ae*/ 	.short	(.L_210 - .L_209)


	//   ....[0]....
.L_209:
        /*00b0*/ 	.word	0xffffffff


	//   ....[1]....
        /*00b4*/ 	.word	0xffffffff


	//   ....[2]....
        /*00b8*/ 	.word	0xffffffff


	//   ....[3]....
        /*00bc*/ 	.word	0xffffffff


	//   ....[4]....
        /*00c0*/ 	.word	0xffffffff


	//   ....[5]....
        /*00c4*/ 	.word	0xffffffff


	//   ....[6]....
        /*00c8*/ 	.word	0xffffffff


	//   ....[7]....
        /*00cc*/ 	.word	0xffffffff


	//   ....[8]....
        /*00d0*/ 	.word	0xffffffff


	//   ....[9]....
        /*00d4*/ 	.word	0xffffffff


	//   ....[10]....
        /*00d8*/ 	.word	0xffffffff


	//   ....[11]....
        /*00dc*/ 	.word	0xffffffff


	//   ....[12]....
        /*00e0*/ 	.word	0xffffffff


	//   ....[13]....
        /*00e4*/ 	.word	0xffffffff


	//   ....[14]....
        /*00e8*/ 	.word	0xffffffff


	//   ....[15]....
        /*00ec*/ 	.word	0xffffffff


	//   ....[16]....
        /*00f0*/ 	.word	0xffffffff


	//   ....[17]....
        /*00f4*/ 	.word	0xffffffff


	//   ....[18]....
        /*00f8*/ 	.word	0xffffffff


	//   ....[19]....
        /*00fc*/ 	.word	0xffffffff


	//   ....[20]....
        /*0100*/ 	.word	0xffffffff


	//   ....[21]....
        /*0104*/ 	.word	0xffffffff


	//   ....[22]....
        /*0108*/ 	.word	0xffffffff


	//   ....[23]....
        /*010c*/ 	.word	0xffffffff


	//   ....[24]....
        /*0110*/ 	.word	0xffffffff


	//   ....[25]....
        /*0114*/ 	.word	0xffffffff


	//   ....[26]....
        /*0118*/ 	.word	0xffffffff


	//   ....[27]....
        /*011c*/ 	.word	0xffffffff


	//   ....[28]....
        /*0120*/ 	.word	0xffffffff


	//   ....[29]....
        /*0124*/ 	.word	0xffffffff


	//----- nvinfo : EIATTR_COOP_GROUP_INSTR_OFFSETS
	.align		4
.L_210:
        /*0128*/ 	.byte	0x04, 0x28
        /*012a*/ 	.short	(.L_212 - .L_211)


	//   ....[0]....
.L_211:
        /*012c*/ 	.word	0x00000980


	//   ....[1]....
        /*0130*/ 	.word	0x000009e0


	//   ....[2]....
        /*0134*/ 	.word	0x00000a50


	//   ....[3]....
        /*0138*/ 	.word	0x00000aa0


	//   ....[4]....
        /*013c*/ 	.word	0x00000ad0


	//   ....[5]....
        /*0140*/ 	.word	0x00000d20


	//   ....[6]....
        /*0144*/ 	.word	0x00000db0


	//   ....[7]....
        /*0148*/ 	.word	0x00000df0


	//   ....[8]....
        /*014c*/ 	.word	0x00000e40


	//   ....[9]....
        /*0150*/ 	.word	0x00000e80


	//   ....[10]....
        /*0154*/ 	.word	0x00001e30


	//   ....[11]....
        /*0158*/ 	.word	0x00001eb0


	//   ....[12]....
        /*015c*/ 	.word	0x00001f00


	//   ....[13]....
        /*0160*/ 	.word	0x00001f40


	//   ....[14]....
        /*0164*/ 	.word	0x00001f70


	//   ....[15]....
        /*0168*/ 	.word	0x000029c0


	//   ....[16]....
        /*016c*/ 	.word	0x00002a20


	//   ....[17]....
        /*0170*/ 	.word	0x00002a90


	//   ....[18]....
        /*0174*/ 	.word	0x00002ae0


	//   ....[19]....
        /*0178*/ 	.word	0x00002b10


	//   ....[20]....
        /*017c*/ 	.word	0x00002d60


	//   ....[21]....
        /*0180*/ 	.word	0x00002de0


	//   ....[22]....
        /*0184*/ 	.word	0x00002e20


	//   ....[23]....
        /*0188*/ 	.word	0x00002e60


	//   ....[24]....
        /*018c*/ 	.word	0x00002ec0


	//   ....[25]....
        /*0190*/ 	.word	0x00003f60


	//   ....[26]....
        /*0194*/ 	.word	0x00003fe0


	//   ....[27]....
        /*0198*/ 	.word	0x00004030


	//   ....[28]....
        /*019c*/ 	.word	0x00004070


	//   ....[29]....
        /*01a0*/ 	.word	0x000040a0


	//----- nvinfo : EIATTR_VRC_CTA_INIT_COUNT
	.align		4
.L_212:
        /*01a4*/ 	.byte	0x02, 0x4a
	.zero		1
	.zero		1


	//----- nvinfo : EIATTR_EXIT_INSTR_OFFSETS
	.align		4
        /*01a8*/ 	.byte	0x04, 0x1c
        /*01aa*/ 	.short	(.L_214 - .L_213)


	//   ....[0]....
.L_213:
        /*01ac*/ 	.word	0x00000080


	//   ....[1]....
        /*01b0*/ 	.word	0x000000c0


	//   ....[2]....
        /*01b4*/ 	.word	0x00004280


	//   ....[3]....
        /*01b8*/ 	.word	0x000042d0


	//----- nvinfo : EIATTR_MAX_THREADS
	.align		4
.L_214:
        /*01bc*/ 	.byte	0x04, 0x05
        /*01be*/ 	.short	(.L_216 - .L_215)
.L_215:
        /*01c0*/ 	.word	0x00000200
        /*01c4*/ 	.word	0x00000001
        /*01c8*/ 	.word	0x00000001


	//----- nvinfo : EIATTR_CRS_STACK_SIZE
	.align		4
.L_216:
        /*01cc*/ 	.byte	0x04, 0x1e
        /*01ce*/ 	.short	(.L_218 - .L_217)
.L_217:
        /*01d0*/ 	.word	0x00000000


	//----- nvinfo : EIATTR_CBANK_PARAM_SIZE
	.align		4
.L_218:
        /*01d4*/ 	.byte	0x03, 0x19
        /*01d6*/ 	.short	0x001d


	//----- nvinfo : EIATTR_PARAM_CBANK
	.align		4
        /*01d8*/ 	.byte	0x04, 0x0a
        /*01da*/ 	.short	(.L_220 - .L_219)
	.align		4
.L_219:
        /*01dc*/ 	.word	index@(.nv.constant0._ZN3cub18CUB_300001_SM_10006detail6reduce28DeviceReduceSingleTileKernelINS2_10policy_hubIfjN4cuda3std3__44plusIfEEE10Policy1000EPfSC_iS9_ffNS7_10__identityEEEvT0_T1_T2_T3_T4_T6_)
        /*01e0*/ 	.short	0x0380
        /*01e2*/ 	.short	0x001d


	//----- nvinfo : EIATTR_SW_WAR
	.align		4
.L_220:
        /*01e4*/ 	.byte	0x04, 0x36
        /*01e6*/ 	.short	(.L_222 - .L_221)
.L_221:
        /*01e8*/ 	.word	0x00000008
.L_222:


//--------------------- .nv.info._ZN3cub18CUB_300001_SM_10006detail6reduce18DeviceReduceKernelINS2_10policy_hubIfjN4cuda3std3__44plusIfEEE10Policy1000EN6thrust24THRUST_300001_SM_1000_NS6detail15normal_iteratorINSD_10device_ptrINSD_7complexIfEEEEEEjS9_f19real_part_extractorEEvT0_PT3_T1_NS0_13GridEvenShareISP_EET2_T4_ --------------------------
	.section	.nv.info._ZN3cub18CUB_300001_SM_10006detail6reduce18DeviceReduceKernelINS2_10policy_hubIfjN4cuda3std3__44plusIfEEE10Policy1000EN6thrust24THRUST_300001_SM_1000_NS6detail15normal_iteratorINSD_10device_ptrINSD_7complexIfEEEEEEjS9_f19real_part_extractorEEvT0_PT3_T1_NS0_13GridEvenShareISP_EET2_T4_,"",@"SHT_CUDA_INFO"
	.sectionflags	@""
	.align	4


	//----- nvinfo : EIATTR_CUDA_API_VERSION
	.align		4
        /*0000*/ 	.byte	0x04, 0x37
        /*0002*/ 	.short	(.L_224 - .L_223)
.L_223:
        /*0004*/ 	.word	0x00000082


	//----- nvinfo : EIATTR_KPARAM_INFO
	.align		4
.L_224:
        /*0008*/ 	.byte	0x04, 0x17
        /*000a*/ 	.short	(.L_226 - .L_225)
.L_225:
        /*000c*/ 	.word	0x00000000
        /*0010*/ 	.short	0x0005
        /*0012*/ 	.short	0x003d
        /*0014*/ 	.byte	0x00, 0xf0, 0x05, 0x00


	//----- nvinfo : EIATTR_KPARAM_INFO
	.align		4
.L_226:
        /*0018*/ 	.byte	0x04, 0x17
        /*001a*/ 	.short	(.L_228 - .L_227)
.L_227:
        /*001c*/ 	.word	0x00000000
        /*0020*/ 	.short	0x0004
        /*0022*/ 	.short	0x003c
        /*0024*/ 	.byte	0x00, 0xf0, 0x05, 0x00


	//----- nvinfo : EIATTR_KPARAM_INFO
	.align		4
.L_228:
        /*0028*/ 	.byte	0x04, 0x17
        /*002a*/ 	.short	(.L_230 - .L_229)
.L_229:
        /*002c*/ 	.word	0x00000000
        /*0030*/ 	.short	0x0003
        /*0032*/ 	.short	0x0014
        /*0034*/ 	.byte	0x00, 0xf0, 0xa1, 0x00


	//----- nvinfo : EIATTR_KPARAM_INFO
	.align		4
.L_230:
        /*0038*/ 	.byte	0x04, 0x17
        /*003a*/ 	.short	(.L_232 - .L_231)
.L_231:
        /*003c*/ 	.word	0x00000000
        /*0040*/ 	.short	0x0002
        /*0042*/ 	.short	0x0010
        /*0044*/ 	.byte	0x00, 0xf0, 0x11, 0x00


	//----- nvinfo : EIATTR_KPARAM_INFO
	.align		4
.L_232:
        /*0048*/ 	.byte	0x04, 0x17
        /*004a*/ 	.short	(.L_234 - .L_233)
.L_233:
        /*004c*/ 	.word	0x00000000
        /*0050*/ 	.short	0x0001
        /*0052*/ 	.short	0x0008
        /*0054*/ 	.byte	0x00, 0xf5, 0x21, 0x00


	//----- nvinfo : EIATTR_KPARAM_INFO
	.align		4
.L_234:
        /*0058*/ 	.byte	0x04, 0x17
        /*005a*/ 	.short	(.L_236 - .L_235)
.L_235:
        /*005c*/ 	.word	0x00000000
        /*0060*/ 	.short	0x0000
        /*0062*/ 	.short	0x0000
        /*0064*/ 	.byte	0x00, 0xf0, 0x21, 0x00


	//----- nvinfo : EIATTR_SPARSE_MMA_MASK
	.align		4
.L_236:
        /*0068*/ 	.byte	0x03, 0x50
        /*006a*/ 	.short	0x0000


	//----- nvinfo : EIATTR_MAXREG_COUNT
	.align		4
        /*006c*/ 	.byte	0x03, 0x1b
        /*006e*/ 	.short	0x0080


	//----- nvinfo : EIATTR_NUM_BARRIERS
	.align		4
        /*0070*/ 	.byte	0x02, 0x4c
        /*0072*/ 	.byte	0x01
	.zero		1


	//----- nvinfo : EIATTR_MERCURY_ISA_VERSION
	.align		4
        /*0074*/ 	.byte	0x03, 0x5f
        /*0076*/ 	.short	0x0101


	//----- nvinfo : EIATTR_UNUSED_LOAD_BYTE_OFFSET
	.align		4
        /*0078*/ 	.byte	0x04, 0x44
        /*007a*/ 	.short	(.L_238 - .L_237)


	//   ....[0]....
.L_237:
        /*007c*/ 	.word	0x00000de0
        /*0080*/ 	.word	0x0000fff0


	//   ....[1]....
        /*0084*/ 	.word	0x000011f0
        /*0088*/ 	.word	0x0000fff0


	//   ....[2]....
        /*008c*/ 	.word	0x000026b0
        /*0090*/ 	.word	0x0000fff0


	//----- nvinfo : EIATTR_COOP_GROUP_MASK_REGIDS
	.align		4
.L_238:
        /*0094*/ 	.byte	0x04, 0x29
        /*0096*/ 	.short	(.L_240 - .L_239)


	//   ....[0]....
.L_239:
        /*0098*/ 	.word	0xffffffff


	//   ....[1]....
        /*009c*/ 	.word	0xffffffff


	//   ....[2]....
        /*00a0*/ 	.word	0xffffffff


	//   ....[3]....
        /*00a4*/ 	.word	0xffffffff


	//   ....[4]....
        /*00a8*/ 	.word	0xffffffff


	//   ....[5]....
        /*00ac*/ 	.word	0xffffffff


	//   ....[6]....
        /*00b0*/ 	.word	0xffffffff


	//   ....[7]....
        /*00b4*/ 	.word	0xffffffff


	//   ....[8]....
        /*00b8*/ 	.word	0xffffffff


	//   ....[9]....
        /*00bc*/ 	.word	0xffffffff


	//   ....[10]....
        /*00c0*/ 	.word	0xffffffff


	//   ....[11]....
        /*00c4*/ 	.word	0xffffffff


	//   ....[12]....
        /*00c8*/ 	.word	0xffffffff


	//   ....[13]....
        /*00cc*/ 	.word	0xffffffff


	//   ....[14]....
        /*00d0*/ 	.word	0xffffffff


	//----- nvinfo : EIATTR_COOP_GROUP_INSTR_OFFSETS
	.align		4
.L_240:
        /*00d4*/ 	.byte	0x04, 0x28
        /*00d6*/ 	.short	(.L_242 - .L_241)


	//   ....[0]....
.L_241:
        /*00d8*/ 	.word	0x00000bf0


	//   ....[1]....
        /*00dc*/ 	.word	0x00000c50


	//   ....[2]....
        /*00e0*/ 	.word	0x00000cc0


	//   ....[3]....
        /*00e4*/ 	.word	0x00000d10


	//   ....[4]....
        /*00e8*/ 	.word	0x00000d40


	//   ....[5]....
        /*00ec*/ 	.word	0x00000f90


	//   ....[6]....
        /*00f0*/ 	.word	0x00001020


	//   ....[7]....
        /*00f4*/ 	.word	0x00001070


	//   ....[8]....
        /*00f8*/ 	.word	0x000010b0


	//   ....[9]....
        /*00fc*/ 	.word	0x000010f0


	//   ....[10]....
        /*0100*/ 	.word	0x000024c0


	//   ....[11]....
        /*0104*/ 	.word	0x00002550


	//   ....[12]....
        /*0108*/ 	.word	0x000025a0


	//   ....[13]....
        /*010c*/ 	.word	0x000025e0


	//   ....[14]....
        /*0110*/ 	.word	0x00002610


	//----- nvinfo : EIATTR_VRC_CTA_INIT_COUNT
	.align		4
.L_242:
        /*0114*/ 	.byte	0x02, 0x4a
	.zero		1
	.zero		1


	//----- nvinfo : EIATTR_EXIT_INSTR_OFFSETS
	.align		4
        /*0118*/ 	.byte	0x04, 0x1c
        /*011a*/ 	.short	(.L_244 - .L_243)


	//   ....[0]....
.L_243:
        /*011c*/ 	.word	0x000027f0


	//   ....[1]....
        /*0120*/ 	.word	0x00002830


	//----- nvinfo : EIATTR_MAX_THREADS
	.align		4
.L_244:
        /*0124*/ 	.byte	0x04, 0x05
        /*0126*/ 	.short	(.L_246 - .L_245)
.L_245:
        /*0128*/ 	.word	0x00000200
        /*012c*/ 	.word	0x00000001
        /*0130*/ 	.word	0x00000001


	//----- nvinfo : EIATTR_CRS_STACK_SIZE
	.align		4
.L_246:
        /*0134*/ 	.byte	0x04, 0x1e
        /*0136*/ 	.short	(.L_248 - .L_247)
.L_247:
        /*0138*/ 	.word	0x00000000


	//----- nvinfo : EIATTR_CBANK_PARAM_SIZE
	.align		4
.L_248:
        /*013c*/ 	.byte	0x03, 0x19
        /*013e*/ 	.short	0x003e


	//----- nvinfo : EIATTR_PARAM_CBANK
	.align		4
        /*0140*/ 	.byte	0x04, 0x0a
        /*0142*/ 	.short	(.L_250 - .L_249)
	.align		4
.L_249:
        /*0144*/ 	.word	index@(.nv.constant0._ZN3cub18CUB_300001_SM_10006detail6reduce18DeviceReduceKernelINS2_10policy_hubIfjN4cuda3std3__44plusIfEEE10Policy1000EN6thrust24THRUST_300001_SM_1000_NS6detail15normal_iteratorINSD_10device_ptrINSD_7complexIfEEEEEEjS9_f19real_part_extractorEEvT0_PT3_T1_NS0_13GridEvenShareISP_EET2_T4_)
        /*0148*/ 	.short	0x0380
        /*014a*/ 	.short	0x003e


	//----- nvinfo : EIATTR_SW_WAR
	.align		4
.L_250:
        /*014c*/ 	.byte	0x04, 0x36
        /*014e*/ 	.short	(.L_252 - .L_251)
.L_251:
        /*0150*/ 	.word	0x00000008
.L_252:


//--------------------- .nv.info._ZN3cub18CUB_300001_SM_10006detail6reduce28DeviceReduceSingleTileKernelINS2_10policy_hubIfjN4cuda3std3__44plusIfEEE10Policy1000EN6thrust24THRUST_300001_SM_1000_NS6detail15normal_iteratorINSD_10device_ptrINSD_7complexIfEEEEEEPfjS9_ff19real_part_extractorEEvT0_T1_T2_T3_T4_T6_ --------------------------
	.section	.nv.info._ZN3cub18CUB_300001_SM_10006detail6reduce28DeviceReduceSingleTileKernelINS2_10policy_hubIfjN4cuda3std3__44plusIfEEE10Policy1000EN6thrust24THRUST_300001_SM_1000_NS6detail15normal_iteratorINSD_10device_ptrINSD_7complexIfEEEEEEPfjS9_ff19real_part_extractorEEvT0_T1_T2_T3_T4_T6_,"",@"SHT_CUDA_INFO"
	.sectionflags	@""
	.align	4


	//----- nvinfo : EIATTR_CUDA_API_VERSION
	.align		4
        /*0000*/ 	.byte	0x04, 0x37
        /*0002*/ 	.short	(.L_254 - .L_253)
.L_253:
        /*0004*/ 	.word	0x00000082


	//----- nvinfo : EIATTR_KPARAM_INFO
	.align		4
.L_254:
        /*0008*/ 	.byte	0x04, 0x17
        /*000a*/ 	.short	(.L_256 - .L_255)
.L_255:
        /*000c*/ 	.word	0x00000000
        /*0010*/ 	.short	0x0005
        /*0012*/ 	.short	0x001c
        /*0014*/ 	.byte	0x00, 0xf0, 0x05, 0x00


	//----- nvinfo : EIATTR_KPARAM_INFO
	.align		4
.L_256:
        /*0018*/ 	.byte	0x04, 0x17
        /*001a*/ 	.short	(.L_258 - .L_257)
.L_257:
        /*001c*/ 	.word	0x00000000
        /*0020*/ 	.short	0x0004
        /*0022*/ 	.short	0x0018
        /*0024*/ 	.byte	0x00, 0xf0, 0x11, 0x00


	//----- nvinfo : EIATTR_KPARAM_INFO
	.align		4
.L_258:
        /*0028*/ 	.byte	0x04, 0x17
        /*002a*/ 	.short	(.L_260 - .L_259)
.L_259:
        /*002c*/ 	.word	0x00000000
        /*0030*/ 	.short	0x0003
        /*0032*/ 	.short	0x0014
        /*0034*/ 	.byte	0x00, 0xf0, 0x05, 0x00


	//----- nvinfo : EIATTR_KPARAM_INFO
	.align		4
.L_260:
        /*0038*/ 	.byte	0x04, 0x17
        /*003a*/ 	.short	(.L_262 - .L_261)
.L_261:
        /*003c*/ 	.word	0x00000000
        /*0040*/ 	.short	0x0002
        /*0042*/ 	.short	0x0010
        /*0044*/ 	.byte	0x00, 0xf0, 0x11, 0x00


	//----- nvinfo : EIATTR_KPARAM_INFO
	.align		4
.L_262:
        /*0048*/ 	.byte	0x04, 0x17
        /*004a*/ 	.short	(.L_264 - .L_263)
.L_263:
        /*004c*/ 	.word	0x00000000
        /*0050*/ 	.short	0x0001
        /*0052*/ 	.short	0x0008
        /*0054*/ 	.byte	0x00, 0xf5, 0x21, 0x00


	//----- nvinfo : EIATTR_KPARAM_INFO
	.align		4
.L_264:
        /*0058*/ 	.byte	0x04, 0x17
        /*005a*/ 	.short	(.L_266 - .L_265)
.L_265:
        /*005c*/ 	.word	0x00000000
        /*0060*/ 	.short	0x0000
        /*0062*/ 	.short	0x0000
        /*0064*/ 	.byte	0x00, 0xf0, 0x21, 0x00


	//----- nvinfo : EIATTR_SPARSE_MMA_MASK
	.align		4
.L_266:
        /*0068*/ 	.byte	0x03, 0x50
        /*006a*/ 	.short	0x0000


	//----- nvinfo : EIATTR_MAXREG_COUNT
	.align		4
        /*006c*/ 	.byte	0x03, 0x1b
        /*006e*/ 	.short	0x0080


	//----- nvinfo : EIATTR_NUM_BARRIERS
	.align		4
        /*0070*/ 	.byte	0x02, 0x4c
        /*0072*/ 	.byte	0x01
	.zero		1


	//----- nvinfo : EIATTR_MERCURY_ISA_VERSION
	.align		4
        /*0074*/ 	.byte	0x03, 0x5f
        /*0076*/ 	.short	0x0101


	//----- nvinfo : EIATTR_UNUSED_LOAD_BYTE_OFFSET
	.align		4
        /*0078*/ 	.byte	0x04, 0x44
        /*007a*/ 	.short	(.L_268 - .L_267)


	//   ....[0]....
.L_267:
        /*007c*/ 	.word	0x00000b00
        /*0080*/ 	.word	0x0000fff0


	//   ....[1]....
        /*0084*/ 	.word	0x00000f10
        /*0088*/ 	.word	0x0000fff0


	//   ....[2]....
        /*008c*/ 	.word	0x00002270
        /*0090*/ 	.word	0x0000fff0


	//----- nvinfo : EIATTR_COOP_GROUP_MASK_REGIDS
	.align		4
.L_268:
        /*0094*/ 	.byte	0x04, 0x29
        /*0096*/ 	.short	(.L_270 - .L_269)


	//   ....[0]....
.L_269:
        /*0098*/ 	.word	0xffffffff


	//   ....[1]....
        /*009c*/ 	.word	0xffffffff


	//   ....[2]....
        /*00a0*/ 	.word	0xffffffff


	//   ....[3]....
        /*00a4*/ 	.word	0xffffffff


	//   ....[4]....
        /*00a8*/ 	.word	0xffffffff


	//   ....[5]....
        /*00ac*/ 	.word	0xffffffff


	//   ....[6]....
        /*00b0*/ 	.word	0xffffffff


	//   ....[7]....
        /*00b4*/ 	.word	0xffffffff


	//   ....[8]....
        /*00b8*/ 	.word	0xffffffff


	//   ....[9]....
        /*00bc*/ 	.word	0xffffffff


	//   ....[10]....
        /*00c0*/ 	.word	0xffffffff


	//   ....[11]....
        /*00c4*/ 	.word	0xffffffff


	//   ....[12]....
        /*00c8*/ 	.word	0xffffffff


	//   ....[13]....
        /*00cc*/ 	.word	0xffffffff


	//   ....[14]....
        /*00d0*/ 	.word	0xffffffff


	//----- nvinfo : EIATTR_COOP_GROUP_INSTR_OFFSETS
	.align		4
.L_270:
        /*00d4*/ 	.byte	0x04, 0x28
        /*00d6*/ 	.short	(.L_272 - .L_271)


	//   ....[0]....
.L_271:
        /*00d8*/ 	.word	0x00000910


	//   ....[1]....
        /*00dc*/ 	.word	0x00000970


	//   ....[2]....
        /*00e0*/ 	.word	0x000009e0


	//   ....[3]....
        /*00e4*/ 	.word	0x00000a30


	//   ....[4]....
        /*00e8*/ 	.word	0x00000a60


	//   ....[5]....
        /*00ec*/ 	.word	0x00000cb0


	//   ....[6]....
        /*00f0*/ 	.word	0x00000d40


	//   ....[7]....
        /*00f4*/ 	.word	0x00000d80


	//   ....[8]....
        /*00f8*/ 	.word	0x00000dd0


	//   ....[9]....
        /*00fc*/ 	.word	0x00000e10


	//   ....[10]....
        /*0100*/ 	.word	0x00002090


	//   ....[11]....
        /*0104*/ 	.word	0x00002110


	//   ....[12]....
        /*0108*/ 	.word	0x00002160


	//   ....[13]....
        /*010c*/ 	.word	0x000021a0


	//   ....[14]....
        /*0110*/ 	.word	0x000021d0


	//----- nvinfo : EIATTR_VRC_CTA_INIT_COUNT
	.align		4
.L_272:
        /*0114*/ 	.byte	0x02, 0x4a
	.zero		1
	.zero		1


	//----- nvinfo : EIATTR_EXIT_INSTR_OFFSETS
	.align		4
        /*0118*/ 	.byte	0x04, 0x1c
        /*011a*/ 	.short	(.L_274 - .L_273)


	//   ....[0]....
.L_273:
        /*011c*/ 	.word	0x00000080


	//   ....[1]....
        /*0120*/ 	.word	0x000000c0


	//   ....[2]....
        /*0124*/ 	.word	0x000023b0


	//   ....[3]....
        /*0128*/ 	.word	0x00002400


	//----- nvinfo : EIATTR_MAX_THREADS
	.align		4
.L_274:
        /*012c*/ 	.byte	0x04, 0x05
        /*012e*/ 	.short	(.L_276 - .L_275)
.L_275:
        /*0130*/ 	.word	0x00000200
        /*0134*/ 	.word	0x00000001
        /*0138*/ 	.word	0x00000001


	//----- nvinfo : EIATTR_CRS_STACK_SIZE
	.align		4
.L_276:
        /*013c*/ 	.byte	0x04, 0x1e
        /*013e*/ 	.short	(.L_278 - .L_277)
.L_277:
        /*0140*/ 	.word	0x00000000


	//----- nvinfo : EIATTR_CBANK_PARAM_SIZE
	.align		4
.L_278:
        /*0144*/ 	.byte	0x03, 0x19
        /*0146*/ 	.short	0x001d


	//----- nvinfo : EIATTR_PARAM_CBANK
	.align		4
        /*0148*/ 	.byte	0x04, 0x0a
        /*014a*/ 	.short	(.L_280 - .L_279)
	.align		4
.L_279:
        /*014c*/ 	.word	index@(.nv.constant0._ZN3cub18CUB_300001_SM_10006detail6reduce28DeviceReduceSingleTileKernelINS2_10policy_hubIfjN4cuda3std3__44plusIfEEE10Policy1000EN6thrust24THRUST_300001_SM_1000_NS6detail15normal_iteratorINSD_10device_ptrINSD_7complexIfEEEEEEPfjS9_ff19real_part_extractorEEvT0_T1_T2_T3_T4_T6_)
        /*0150*/ 	.short	0x0380
        /*0152*/ 	.short	0x001d


	//----- nvinfo : EIATTR_SW_WAR
	.align		4
.L_280:
        /*0154*/ 	.byte	0x04, 0x36
        /*0156*/ 	.short	(.L_282 - .L_281)
.L_281:
        /*0158*/ 	.word	0x00000008
.L_282:


//--------------------- .nv.info._ZN3cub18CUB_300001_SM_10006detail8for_each13static_kernelINS2_12policy_hub_t12policy_500_tEmN6thrust24THRUST_300001_SM_1000_NS8cuda_cub20__uninitialized_fill7functorINS7_10device_ptrINS7_7complexIfEEEESD_EEEEvT0_T1_ --------------------------
	.section	.nv.info._ZN3cub18CUB_300001_SM_10006detail8for_each13static_kernelINS2_12policy_hub_t12policy_500_tEmN6thrust24THRUST_300001_SM_1000_NS8cuda_cub20__uninitialized_fill7functorINS7_10device_ptrINS7_7complexIfEEEESD_EEEEvT0_T1_,"",@"SHT_CUDA_INFO"
	.sectionflags	@""
	.align	4


	//----- nvinfo : EIATTR_CUDA_API_VERSION
	.align		4
        /*0000*/ 	.byte	0x04, 0x37
        /*0002*/ 	.short	(.L_284 - .L_283)
.L_283:
        /*0004*/ 	.word	0x00000082


	//----- nvinfo : EIATTR_KPARAM_INFO
	.align		4
.L_284:
        /*0008*/ 	.byte	0x04, 0x17
        /*000a*/ 	.short	(.L_286 - .L_285)
.L_285:
        /*000c*/ 	.word	0x00000000
        /*0010*/ 	.short	0x0001
        /*0012*/ 	.short	0x0008
        /*0014*/ 	.byte	0x00, 0xf0, 0x41, 0x00


	//----- nvinfo : EIATTR_KPARAM_INFO
	.align		4
.L_286:
        /*0018*/ 	.byte	0x04, 0x17
        /*001a*/ 	.short	(.L_288 - .L_287)
.L_287:
        /*001c*/ 	.word	0x00000000
        /*0020*/ 	.short	0x0000
        /*0022*/ 	.short	0x0000
        /*0024*/ 	.byte	0x00, 0xf0, 0x21, 0x00


	//----- nvinfo : EIATTR_SPARSE_MMA_MASK
	.align		4
.L_288:
        /*0028*/ 	.byte	0x03, 0x50
        /*002a*/ 	.short	0x0000


	//----- nvinfo : EIATTR_MAXREG_COUNT
	.align		4
        /*002c*/ 	.byte	0x03, 0x1b
        /*002e*/ 	.short	0x00ff


	//----- nvinfo : EIATTR_MERCURY_ISA_VERSION
	.align		4
        /*0030*/ 	.byte	0x03, 0x5f
        /*0032*/ 	.short	0x0101


	//----- nvinfo : EIATTR_VRC_CTA_INIT_COUNT
	.align		4
        /*0034*/ 	.byte	0x02, 0x4a
	.zero		1
	.zero		1


	//----- nvinfo : EIATTR_EXIT_INSTR_OFFSETS
	.align		4
        /*0038*/ 	.byte	0x04, 0x1c
        /*003a*/ 	.short	(.L_290 - .L_289)


	//   ....[0]....
.L_289:
        /*003c*/ 	.word	0x00000130


	//   ....[1]....
        /*0040*/ 	.word	0x00000230


	//   ....[2]....
        /*0044*/ 	.word	0x00000260


	//----- nvinfo : EIATTR_MAX_THREADS
	.align		4
.L_290:
        /*0048*/ 	.byte	0x04, 0x05
        /*004a*/ 	.short	(.L_292 - .L_291)
.L_291:
        /*004c*/ 	.word	0x00000100
        /*0050*/ 	.word	0x00000001
        /*0054*/ 	.word	0x00000001


	//----- nvinfo : EIATTR_CBANK_PARAM_SIZE
	.align		4
.L_292:
        /*0058*/ 	.byte	0x03, 0x19
        /*005a*/ 	.short	0x0018


	//----- nvinfo : EIATTR_PARAM_CBANK
	.align		4
        /*005c*/ 	.byte	0x04, 0x0a
        /*005e*/ 	.short	(.L_294 - .L_293)
	.align		4
.L_293:
        /*0060*/ 	.word	index@(.nv.constant0._ZN3cub18CUB_300001_SM_10006detail8for_each13static_kernelINS2_12policy_hub_t12policy_500_tEmN6thrust24THRUST_300001_SM_1000_NS8cuda_cub20__uninitialized_fill7functorINS7_10device_ptrINS7_7complexIfEEEESD_EEEEvT0_T1_)
        /*0064*/ 	.short	0x0380
        /*0066*/ 	.short	0x0018


	//----- nvinfo : EIATTR_SW_WAR
	.align		4
.L_294:
        /*0068*/ 	.byte	0x04, 0x36
        /*006a*/ 	.short	(.L_296 - .L_295)
.L_295:
        /*006c*/ 	.word	0x00000008
.L_296:


//--------------------- .nv.info._ZN3cub18CUB_300001_SM_10006detail11EmptyKernelIvEEvv --------------------------
	.section	.nv.info._ZN3cub18CUB_300001_SM_10006detail11EmptyKernelIvEEvv,"",@"SHT_CUDA_INFO"
	.sectionflags	@""
	.align	4


	//----- nvinfo : EIATTR_CUDA_API_VERSION
	.align		4
        /*0000*/ 	.byte	0x04, 0x37
        /*0002*/ 	.short	(.L_298 - .L_297)
.L_297:
        /*0004*/ 	.word	0x00000082


	//----- nvinfo : EIATTR_SPARSE_MMA_MASK
	.align		4
.L_298:
        /*0008*/ 	.byte	0x03, 0x50
        /*000a*/ 	.short	0x0000


	//----- nvinfo : EIATTR_MAXREG_COUNT
	.align		4
        /*000c*/ 	.byte	0x03, 0x1b
        /*000e*/ 	.short	0x00ff


	//----- nvinfo : EIATTR_MERCURY_ISA_VERSION
	.align		4
        /*0010*/ 	.byte	0x03, 0x5f
        /*0012*/ 	.short	0x0101


	//----- nvinfo : EIATTR_VRC_CTA_INIT_COUNT
	.align		4
        /*0014*/ 	.byte	0x02, 0x4a
	.zero		1
	.zero		1


	//----- nvinfo : EIATTR_EXIT_INSTR_OFFSETS
	.align		4
        /*0018*/ 	.byte	0x04, 0x1c
        /*001a*/ 	.short	(.L_300 - .L_299)


	//   ....[0]....
.L_299:
        /*001c*/ 	.word	0x00000010


	//----- nvinfo : EIATTR_SW_WAR
	.align		4
.L_300:
        /*0020*/ 	.byte	0x04, 0x36
        /*0022*/ 	.short	(.L_302 - .L_301)
.L_301:
        /*0024*/ 	.word	0x00000008
.L_302:


//--------------------- .nv.info._Z11ShadeMatrixPN6thrust24THRUST_300001_SM_1000_NS7complexIfEES3_S3_S3_S3_S3_S3_iiffff --------------------------
	.section	.nv.info._Z11ShadeMatrixPN6thrust24THRUST_300001_SM_1000_NS7complexIfEES3_S3_S3_S3_S3_S3_iiffff,"",@"SHT_CUDA_INFO"
	.sectionflags	@""
	.align	4


	//----- nvinfo : EIATTR_CUDA_API_VERSION
	.align		4
        /*0000*/ 	.byte	0x04, 0x37
        /*0002*/ 	.short	(.L_304 - .L_303)
.L_303:
        /*0004*/ 	.word	0x00000082


	//----- nvinfo : EIATTR_KPARAM_INFO
	.align		4
.L_304:
        /*0008*/ 	.byte	0x04, 0x17
        /*000a*/ 	.short	(.L_306 - .L_305)
.L_305:
        /*000c*/ 	.word	0x00000000
        /*0010*/ 	.short	0x000c
        /*0012*/ 	.short	0x004c
        /*0014*/ 	.byte	0x00, 0xf0, 0x11, 0x00


	//----- nvinfo : EIATTR_KPARAM_INFO
	.align		4
.L_306:
        /*0018*/ 	.byte	0x04, 0x17
        /*001a*/ 	.short	(.L_308 - .L_307)
.L_307:
        /*001c*/ 	.word	0x00000000
        /*0020*/ 	.short	0x000b
        /*0022*/ 	.short	0x0048
        /*0024*/ 	.byte	0x00, 0xf0, 0x11, 0x00


	//----- nvinfo : EIATTR_KPARAM_INFO
	.align		4
.L_308:
        /*0028*/ 	.byte	0x04, 0x17
        /*002a*/ 	.short	(.L_310 - .L_309)
.L_309:
        /*002c*/ 	.word	0x00000000
        /*0030*/ 	.short	0x000a
        /*0032*/ 	.short	0x0044
        /*0034*/ 	.byte	0x00, 0xf0, 0x11, 0x00


	//----- nvinfo : EIATTR_KPARAM_INFO
	.align		4
.L_310:
        /*0038*/ 	.byte	0x04, 0x17
        /*003a*/ 	.short	(.L_312 - .L_311)
.L_311:
        /*003c*/ 	.word	0x00000000
        /*0040*/ 	.short	0x0009
        /*0042*/ 	.short	0x0040
        /*0044*/ 	.byte	0x00, 0xf0, 0x11, 0x00


	//----- nvinfo : EIATTR_KPARAM_INFO
	.align		4
.L_312:
        /*0048*/ 	.byte	0x04, 0x17
        /*004a*/ 	.short	(.L_314 - .L_313)
.L_313:
        /*004c*/ 	.word	0x00000000
        /*0050*/ 	.short	0x0008
        /*0052*/ 	.short	0x003c
        /*0054*/ 	.byte	0x00, 0xf0, 0x11, 0x00


	//----- nvinfo : EIATTR_KPARAM_INFO
	.align		4
.L_314:
        /*0058*/ 	.byte	0x04, 0x17
        /*005a*/ 	.short	(.L_316 - .L_315)
.L_315:
        /*005c*/ 	.word	0x00000000
        /*0060*/ 	.short	0x0007
        /*0062*/ 	.short	0x0038
        /*0064*/ 	.byte	0x00, 0xf0, 0x11, 0x00


	//----- nvinfo : EIATTR_KPARAM_INFO
	.align		4
.L_316:
        /*0068*/ 	.byte	0x04, 0x17
        /*006a*/ 	.short	(.L_318 - .L_317)
.L_317:
        /*006c*/ 	.word	0x00000000
        /*0070*/ 	.short	0x0006
        /*0072*/ 	.short	0x0030
        /*0074*/ 	.byte	0x00, 0xf5, 0x21, 0x00


	//----- nvinfo : EIATTR_KPARAM_INFO
	.align		4
.L_318:
        /*0078*/ 	.byte	0x04, 0x17
        /*007a*/ 	.short	(.L_320 - .L_319)
.L_319:
        /*007c*/ 	.word	0x00000000
        /*0080*/ 	.short	0x0005
        /*0082*/ 	.short	0x0028
        /*0084*/ 	.byte	0x00, 0xf5, 0x21, 0x00


	//----- nvinfo : EIATTR_KPARAM_INFO
	.align		4
.L_320:
        /*0088*/ 	.byte	0x04, 0x17
        /*008a*/ 	.short	(.L_322 - .L_321)
.L_321:
        /*008c*/ 	.word	0x00000000
        /*0090*/ 	.short	0x0004
        /*0092*/ 	.short	0x0020
        /*0094*/ 	.byte	0x00, 0xf5, 0x21, 0x00


	//----- nvinfo : EIATTR_KPARAM_INFO
	.align		4
.L_322:
        /*0098*/ 	.byte	0x04, 0x17
        /*009a*/ 	.short	(.L_324 - .L_323)
.L_323:
        /*009c*/ 	.word	0x00000000
        /*00a0*/ 	.short	0x0003
        /*00a2*/ 	.short	0x0018
        /*00a4*/ 	.byte	0x00, 0xf5, 0x21, 0x00


	//----- nvinfo : EIATTR_KPARAM_INFO
	.align		4
.L_324:
        /*00a8*/ 	.byte	0x04, 0x17
        /*00aa*/ 	.short	(.L_326 - .L_325)
.L_325:
        /*00ac*/ 	.word	0x00000000
        /*00b0*/ 	.short	0x0002
        /*00b2*/ 	.short	0x0010
        /*00b4*/ 	.byte	0x00, 0xf5, 0x21, 0x00


	//----- nvinfo : EIATTR_KPARAM_INFO
	.align		4
.L_326:
        /*00b8*/ 	.byte	0x04, 0x17
        /*00ba*/ 	.short	(.L_328 - .L_327)
.L_327:
        /*00bc*/ 	.word	0x00000000
        /*00c0*/ 	.short	0x0001
        /*00c2*/ 	.short	0x0008
        /*00c4*/ 	.byte	0x00, 0xf5, 0x21, 0x00


	//----- nvinfo : EIATTR_KPARAM_INFO
	.align		4
.L_328:
        /*00c8*/ 	.byte	0x04, 0x17
        /*00ca*/ 	.short	(.L_330 - .L_329)
.L_329:
        /*00cc*/ 	.word	0x00000000
        /*00d0*/ 	.short	0x0000
        /*00d2*/ 	.short	0x0000
        /*00d4*/ 	.byte	0x00, 0xf5, 0x21, 0x00


	//----- nvinfo : EIATTR_SPARSE_MMA_MASK
	.align		4
.L_330:
        /*00d8*/ 	.byte	0x03, 0x50
        /*00da*/ 	.short	0x0000


	//----- nvinfo : EIATTR_MAXREG_COUNT
	.align		4
        /*00dc*/ 	.byte	0x03, 0x1b
        /*00de*/ 	.short	0x00ff


	//----- nvinfo : EIATTR_MERCURY_ISA_VERSION
	.align		4
        /*00e0*/ 	.byte	0x03, 0x5f
        /*00e2*/ 	.short	0x0101


	//----- nvinfo : EIATTR_VRC_CTA_INIT_COUNT
	.align		4
        /*00e4*/ 	.byte	0x02, 0x4a
	.zero		1
	.zero		1


	//----- nvinfo : EIATTR_EXIT_INSTR_OFFSETS
	.align		4
        /*00e8*/ 	.byte	0x04, 0x1c
        /*00ea*/ 	.short	(.L_332 - .L_331)


	//   ....[0]....
.L_331:
        /*00ec*/ 	.word	0x00000070


	//   ....[1]....
        /*00f0*/ 	.word	0x00000810


	//----- nvinfo : EIATTR_CRS_STACK_SIZE
	.align		4
.L_332:
        /*00f4*/ 	.byte	0x04, 0x1e
        /*00f6*/ 	.short	(.L_334 - .L_333)
.L_333:
        /*00f8*/ 	.word	0x00000000


	//----- nvinfo : EIATTR_CBANK_PARAM_SIZE
	.align		4
.L_334:
        /*00fc*/ 	.byte	0x03, 0x19
        /*00fe*/ 	.short	0x0050


	//----- nvinfo : EIATTR_PARAM_CBANK
	.align		4
        /*0100*/ 	.byte	0x04, 0x0a
        /*0102*/ 	.short	(.L_336 - .L_335)
	.align		4
.L_335:
        /*0104*/ 	.word	index@(.nv.constant0._Z11ShadeMatrixPN6thrust24THRUST_300001_SM_1000_NS7complexIfEES3_S3_S3_S3_S3_S3_iiffff)
        /*0108*/ 	.short	0x0380
        /*010a*/ 	.short	0x0050


	//----- nvinfo : EIATTR_SW_WAR
	.align		4
.L_336:
        /*010c*/ 	.byte	0x04, 0x36
        /*010e*/ 	.short	(.L_338 - .L_337)
.L_337:
        /*0110*/ 	.word	0x00000008
.L_338:


//--------------------- .nv.info._Z14Cart2SphKernelPN6thrust24THRUST_300001_SM_1000_NS7complexIfEES3_S3_S3_S3_S3_i --------------------------
	.section	.nv.info._Z14Cart2SphKernelPN6thrust24THRUST_300001_SM_1000_NS7complexIfEES3_S3_S3_S3_S3_i,"",@"SHT_CUDA_INFO"
	.sectionflags	@""
	.align	4


	//----- nvinfo : EIATTR_CUDA_API_VERSION
	.align		4
        /*0000*/ 	.byte	0x04, 0x37
        /*0002*/ 	.short	(.L_340 - .L_339)
.L_339:
        /*0004*/ 	.word	0x00000082


	//----- nvinfo : EIATTR_KPARAM_INFO
	.align		4
.L_340:
        /*0008*/ 	.byte	0x04, 0x17
        /*000a*/ 	.short	(.L_342 - .L_341)
.L_341:
        /*000c*/ 	.word	0x00000000
        /*0010*/ 	.short	0x0006
        /*0012*/ 	.short	0x0030
        /*0014*/ 	.byte	0x00, 0xf0, 0x11, 0x00


	//----- nvinfo : EIATTR_KPARAM_INFO
	.align		4
.L_342:
        /*0018*/ 	.byte	0x04, 0x17
        /*001a*/ 	.short	(.L_344 - .L_343)
.L_343:
        /*001c*/ 	.word	0x00000000
        /*0020*/ 	.short	0x0005
        /*0022*/ 	.short	0x0028
        /*0024*/ 	.byte	0x00, 0xf5, 0x21, 0x00


	//----- nvinfo : EIATTR_KPARAM_INFO
	.align		4
.L_344:
        /*0028*/ 	.byte	0x04, 0x17
        /*002a*/ 	.short	(.L_346 - .L_345)
.L_345:
        /*002c*/ 	.word	0x00000000
        /*0030*/ 	.short	0x0004
        /*0032*/ 	.short	0x0020
        /*0034*/ 	.byte	0x00, 0xf5, 0x21, 0x00


	//----- nvinfo : EIATTR_KPARAM_INFO
	.align		4
.L_346:
        /*0038*/ 	.byte	0x04, 0x17
        /*003a*/ 	.short	(.L_348 - .L_347)
.L_347:
        /*003c*/ 	.word	0x00000000
        /*0040*/ 	.short	0x0003
        /*0042*/ 	.short	0x0018
        /*0044*/ 	.byte	0x00, 0xf5, 0x21, 0x00


	//----- nvinfo : EIATTR_KPARAM_INFO
	.align		4
.L_348:
        /*0048*/ 	.byte	0x04, 0x17
        /*004a*/ 	.short	(.L_350 - .L_349)
.L_349:
        /*004c*/ 	.word	0x00000000
        /*0050*/ 	.short	0x0002
        /*0052*/ 	.short	0x0010
        /*0054*/ 	.byte	0x00, 0xf5, 0x21, 0x00


	//----- nvinfo : EIATTR_KPARAM_INFO
	.align		4
.L_350:
        /*0058*/ 	.byte	0x04, 0x17
        /*005a*/ 	.short	(.L_352 - .L_351)
.L_351:
        /*005c*/ 	.word	0x00000000
        /*0060*/ 	.short	0x0001
        /*0062*/ 	.short	0x0008
        /*0064*/ 	.byte	0x00, 0xf5, 0x21, 0x00


	//----- nvinfo : EIATTR_KPARAM_INFO
	.align		4
.L_352:
        /*0068*/ 	.byte	0x04, 0x17
        /*006a*/ 	.short	(.L_354 - .L_353)
.L_353:
        /*006c*/ 	.word	0x00000000
        /*0070*/ 	.short	0x0000
        /*0072*/ 	.short	0x0000
        /*0074*/ 	.byte	0x00, 0xf5, 0x21, 0x00


	//----- nvinfo : EIATTR_SPARSE_MMA_MASK
	.align		4
.L_354:
        /*0078*/ 	.byte	0x03, 0x50
        /*007a*/ 	.short	0x0000


	//----- nvinfo : EIATTR_MAXREG_COUNT
	.align		4
        /*007c*/ 	.byte	0x03, 0x1b
        /*007e*/ 	.short	0x00ff


	//----- nvinfo : EIATTR_MERCURY_ISA_VERSION
	.align		4
        /*0080*/ 	.byte	0x03, 0x5f
        /*0082*/ 	.short	0x0101


	//----- nvinfo : EIATTR_VRC_CTA_INIT_COUNT
	.align		4
        /*0084*/ 	.byte	0x02, 0x4a
	.zero		1
	.zero		1


	//----- nvinfo : EIATTR_EXIT_INSTR_OFFSETS
	.align		4
        /*0088*/ 	.byte	0x04, 0x1c
        /*008a*/ 	.short	(.L_356 - .L_355)


	//   ....[0]....
.L_355:
        /*008c*/ 	.word	0x00000070


	//   ....[1]....
        /*0090*/ 	.word	0x00000840


	//----- nvinfo : EIATTR_CRS_STACK_SIZE
	.align		4
.L_356:
        /*0094*/ 	.byte	0x04, 0x1e
        /*0096*/ 	.short	(.L_358 - .L_357)
.L_357:
        /*0098*/ 	.word	0x00000000


	//----- nvinfo : EIATTR_CBANK_PARAM_SIZE
	.align		4
.L_358:
        /*009c*/ 	.byte	0x03, 0x19
        /*009e*/ 	.short	0x0034


	//----- nvinfo : EIATTR_PARAM_CBANK
	.align		4
        /*00a0*/ 	.byte	0x04, 0x0a
        /*00a2*/ 	.short	(.L_360 - .L_359)
	.align		4
.L_359:
        /*00a4*/ 	.word	index@(.nv.constant0._Z14Cart2SphKernelPN6thrust24THRUST_300001_SM_1000_NS7complexIfEES3_S3_S3_S3_S3_i)
        /*00a8*/ 	.short	0x0380
        /*00aa*/ 	.short	0x0034


	//----- nvinfo : EIATTR_SW_WAR
	.align		4
.L_360:
        /*00ac*/ 	.byte	0x04, 0x36
        /*00ae*/ 	.short	(.L_362 - .L_361)
.L_361:
        /*00b0*/ 	.word	0x00000008
.L_362:


//--------------------- .nv.callgraph             --------------------------
	.section	.nv.callgraph,"",@"SHT_CUDA_CALLGRAPH"
	.align	4
	.sectionentsize	8
	.align		4
        /*0000*/ 	.word	0x00000000
	.align		4
        /*0004*/ 	.word	0xffffffff
	.align		4
        /*0008*/ 	.word	0x00000000
	.align		4
        /*000c*/ 	.word	0xfffffffe
	.align		4
        /*0010*/ 	.word	0x00000000
	.align		4
        /*0014*/ 	.word	0xfffffffd
	.align		4
        /*0018*/ 	.word	0x00000000
	.align		4
        /*001c*/ 	.word	0xfffffffc


//--------------------- .nv.constant4             --------------------------
	.section	.nv.constant4,"a",@progbits
	.align	8
	.align		8
.nv.constant4:
        /*0000*/ 	.dword	_ZN33_INTERNAL_40227b13_4_k_cu_address4cuda3std3__45__cpo5beginE
	.align		8
        /*0008*/ 	.dword	_ZN33_INTERNAL_40227b13_4_k_cu_address4cuda3std3__45__cpo3endE
	.align		8
        /*0010*/ 	.dword	_ZN33_INTERNAL_40227b13_4_k_cu_address4cuda3std3__45__cpo6cbeginE
	.align		8
        /*0018*/ 	.dword	_ZN33_INTERNAL_40227b13_4_k_cu_address4cuda3std3__45__cpo4cendE
	.align		8
        /*0020*/ 	.dword	_ZN33_INTERNAL_40227b13_4_k_cu_address4cuda3std3__45__cpo6rbeginE
	.align		8
        /*0028*/ 	.dword	_ZN33_INTERNAL_40227b13_4_k_cu_address4cuda3std3__45__cpo4rendE
	.align		8
        /*0030*/ 	.dword	_ZN33_INTERNAL_40227b13_4_k_cu_address4cuda3std3__45__cpo7crbeginE
	.align		8
        /*0038*/ 	.dword	_ZN33_INTERNAL_40227b13_4_k_cu_address4cuda3std3__45__cpo5crendE
	.align		8
        /*0040*/ 	.dword	_ZN33_INTERNAL_40227b13_4_k_cu_address4cuda3std3__435_GLOBAL__N__40227b13_4_k_cu_address6ignoreE
	.align		8
        /*0048*/ 	.dword	_ZN33_INTERNAL_40227b13_4_k_cu_address4cuda3std3__419piecewise_constructE
	.align		8
        /*0050*/ 	.dword	_ZN33_INTERNAL_40227b13_4_k_cu_address4cuda3std3__48in_placeE
	.align		8
        /*0058*/ 	.dword	_ZN33_INTERNAL_40227b13_4_k_cu_address4cuda3std3__420unreachable_sentinelE
	.align		8
        /*0060*/ 	.dword	_ZN33_INTERNAL_40227b13_4_k_cu_address4cuda3std3__47nulloptE
	.align		8
        /*0068*/ 	.dword	_ZN33_INTERNAL_40227b13_4_k_cu_address4cuda3std3__48unexpectE
	.align		8
        /*0070*/ 	.dword	_ZN33_INTERNAL_40227b13_4_k_cu_address4cuda3std6ranges3__45__cpo4swapE
	.align		8
        /*0078*/ 	.dword	_ZN33_INTERNAL_40227b13_4_k_cu_address4cuda3std6ranges3__45__cpo9iter_moveE
	.align		8
        /*0080*/ 	.dword	_ZN33_INTERNAL_40227b13_4_k_cu_address4cuda3std6ranges3__45__cpo5beginE
	.align		8
        /*0088*/ 	.dword	_ZN33_INTERNAL_40227b13_4_k_cu_address4cuda3std6ranges3__45__cpo3endE
	.align		8
        /*0090*/ 	.dword	_ZN33_INTERNAL_40227b13_4_k_cu_address4cuda3std6ranges3__45__cpo6cbeginE
	.align		8
        /*0098*/ 	.dword	_ZN33_INTERNAL_40227b13_4_k_cu_address4cuda3std6ranges3__45__cpo4cendE
	.align		8
        /*00a0*/ 	.dword	_ZN33_INTERNAL_40227b13_4_k_cu_address4cuda3std6ranges3__45__cpo7advanceE
	.align		8
        /*00a8*/ 	.dword	_ZN33_INTERNAL_40227b13_4_k_cu_address4cuda3std6ranges3__45__cpo9iter_swapE
	.align		8
        /*00b0*/ 	.dword	_ZN33_INTERNAL_40227b13_4_k_cu_address4cuda3std6ranges3__45__cpo4nextE
	.align		8
        /*00b8*/ 	.dword	_ZN33_INTERNAL_40227b13_4_k_cu_address4cuda3std6ranges3__45__cpo4prevE
	.align		8
        /*00c0*/ 	.dword	_ZN33_INTERNAL_40227b13_4_k_cu_address4cuda3std6ranges3__45__cpo4dataE
	.align		8
        /*00c8*/ 	.dword	_ZN33_INTERNAL_40227b13_4_k_cu_address4cuda3std6ranges3__45__cpo5cdataE
	.align		8
        /*00d0*/ 	.dword	_ZN33_INTERNAL_40227b13_4_k_cu_address4cuda3std6ranges3__45__cpo4sizeE
	.align		8
        /*00d8*/ 	.dword	_ZN33_INTERNAL_40227b13_4_k_cu_address4cuda3std6ranges3__45__cpo5ssizeE
	.align		8
        /*00e0*/ 	.dword	_ZN33_INTERNAL_40227b13_4_k_cu_address4cuda3std6ranges3__45__cpo8distanceE
	.align		8
        /*00e8*/ 	.dword	_ZN33_INTERNAL_40227b13_4_k_cu_address6thrust24THRUST_300001_SM_1000_NS8cuda_cub3parE
	.align		8
        /*00f0*/ 	.dword	_ZN33_INTERNAL_40227b13_4_k_cu_address6thrust24THRUST_300001_SM_1000_NS8cuda_cub10par_nosyncE
	.align		8
        /*00f8*/ 	.dword	_ZN33_INTERNAL_40227b13_4_k_cu_address6thrust24THRUST_300001_SM_1000_NS6system6detail10sequential3seqE
	.align		8
        /*0100*/ 	.dword	_ZN33_INTERNAL_40227b13_4_k_cu_address6thrust24THRUST_300001_SM_1000_NS12placeholders2_1E
	.align		8
        /*0108*/ 	.dword	_ZN33_INTERNAL_40227b13_4_k_cu_address6thrust24THRUST_300001_SM_1000_NS12placeholders2_2E
	.align		8
        /*0110*/ 	.dword	_ZN33_INTERNAL_40227b13_4_k_cu_address6thrust24THRUST_300001_SM_1000_NS12placeholders2_3E
	.align		8
        /*0118*/ 	.dword	_ZN33_INTERNAL_40227b13_4_k_cu_address6thrust24THRUST_300001_SM_1000_NS12placeholders2_4E
	.align		8
        /*0120*/ 	.dword	_ZN33_INTERNAL_40227b13_4_k_cu_address6thrust24THRUST_300001_SM_1000_NS12placeholders2_5E
	.align		8
        /*0128*/ 	.dword	_ZN33_INTERNAL_40227b13_4_k_cu_address6thrust24THRUST_300001_SM_1000_NS12placeholders2_6E
	.align		8
        /*0130*/ 	.dword	_ZN33_INTERNAL_40227b13_4_k_cu_address6thrust24THRUST_300001_SM_1000_NS12placeholders2_7E
	.align		8
        /*0138*/ 	.dword	_ZN33_INTERNAL_40227b13_4_k_cu_address6thrust24THRUST_300001_SM_1000_NS12placeholders2_8E
	.align		8
        /*0140*/ 	.dword	_ZN33_INTERNAL_40227b13_4_k_cu_address6thrust24THRUST_300001_SM_1000_NS12placeholders2_9E
	.align		8
        /*0148*/ 	.dword	_ZN33_INTERNAL_40227b13_4_k_cu_address6thrust24THRUST_300001_SM_1000_NS12placeholders3_10E
	.align		8
        /*0150*/ 	.dword	_ZN33_INTERNAL_40227b13_4_k_cu_address6thrust24THRUST_300001_SM_1000_NS3seqE


//--------------------- .text._ZN3cub18CUB_300001_SM_10006detail6reduce28DeviceReduceSingleTileKernelINS2_10policy_hubIfyN4cuda3std3__44plusIfEEE10Policy1000EPfSC_iS9_ffNS7_10__identityEEEvT0_T1_T2_T3_T4_T6_ --------------------------
	.section	.text._ZN3cub18CUB_300001_SM_10006detail6reduce28DeviceReduceSingleTileKernelINS2_10policy_hubIfyN4cuda3std3__44plusIfEEE10Policy1000EPfSC_iS9_ffNS7_10__identityEEEvT0_T1_T2_T3_T4_T6_,"ax",@progbits
	.align	128
        .global         _ZN3cub18CUB_300001_SM_10006detail6reduce28DeviceReduceSingleTileKernelINS2_10policy_hubIfyN4cuda3std3__44plusIfEEE10Policy1000EPfSC_iS9_ffNS7_10__identityEEEvT0_T1_T2_T3_T4_T6_
        .type           _ZN3cub18CUB_300001_SM_10006detail6reduce28DeviceReduceSingleTileKernelINS2_10policy_hubIfyN4cuda3std3__44plusIfEEE10Policy1000EPfSC_iS9_ffNS7_10__identityEEEvT0_T1_T2_T3_T4_T6_,@function
        .size           _ZN3cub18CUB_300001_SM_10006detail6reduce28DeviceReduceSingleTileKernelINS2_10policy_hubIfyN4cuda3std3__44plusIfEEE10Policy1000EPfSC_iS9_ffNS7_10__identityEEEvT0_T1_T2_T3_T4_T6_,(.L_x_278 - _ZN3cub18CUB_300001_SM_10006detail6reduce28DeviceReduceSingleTileKernelINS2_10policy_hubIfyN4cuda3std3__44plusIfEEE10Policy1000EPfSC_iS9_ffNS7_10__identityEEEvT0_T1_T2_T3_T4_T6_)
        .other          _ZN3cub18CUB_300001_SM_10006detail6reduce28DeviceReduceSingleTileKernelINS2_10policy_hubIfyN4cuda3std3__44plusIfEEE10Policy1000EPfSC_iS9_ffNS7_10__identityEEEvT0_T1_T2_T3_T4_T6_,@"STO_CUDA_ENTRY STV_DEFAULT"
_ZN3cub18CUB_300001_SM_10006detail6reduce28DeviceReduceSingleTileKernelINS2_10policy_hubIfyN4cuda3std3__44plusIfEEE10Policy1000EPfSC_iS9_ffNS7_10__identityEEEvT0_T1_T2_T3_T4_T6_:
.text._ZN3cub18CUB_300001_SM_10006detail6reduce28DeviceReduceSingleTileKernelINS2_10policy_hubIfyN4cuda3std3__44plusIfEEE10Policy1000EPfSC_iS9_ffNS7_10__identityEEEvT0_T1_T2_T3_T4_T6_:
[----:B------:R-:W-:Y:S01]  /*0000*/  LDC R1, c[0x0][0x37c] ;  /* 0x0000df00ff017b82 */ /* 0x000fe20000000800 */
[----:B------:R-:W0:Y:S01]  /*0010*/  LDCU UR4, c[0x0][0x390] ;  /* 0x00007200ff0477ac */ /* 0x000e220008000800 */
[----:B------:R-:W1:Y:S01]  /*0020*/  LDCU.64 UR6, c[0x0][0x358] ;  /* 0x00006b00ff0677ac */ /* 0x000e620008000a00 */
[----:B0-----:R-:W-:-:S04]  /*0030*/  MOV R20, UR4 ;  /* 0x0000000400147c02 */ /* 0x001fc80008000f00 */
[----:B------:R-:W-:-:S13]  /*0040*/  ISETP.NE.AND P0, PT, R20, RZ, PT ;  /* 0x000000ff1400720c */ /* 0x000fda0003f05270 */
[----:B-1----:R-:W-:Y:S05]  /*0050*/  @P0 BRA `(.L_x_0) ;  /* 0x00000000001c0947 */ /* 0x002fea0003800000 */
[----:B------:R-:W0:Y:S02]  /*0060*/  S2R R0, SR_TID.X ;  /* 0x0000000000007919 */ /* 0x000e240000002100 */
[----:B0-----:R-:W-:-:S13]  /*0070*/  ISETP.NE.AND P0, PT, R0, RZ, PT ;  /* 0x000000ff0000720c */ /* 0x001fda0003f05270 */
[----:B------:R-:W-:Y:S05]  /*0080*/  @P0 EXIT ;  /* 0x000000000000094d */ /* 0x000fea0003800000 */
[----:B------:R-:W0:Y:S08]  /*0090*/  LDC R5, c[0x0][0x398] ;  /* 0x0000e600ff057b82 */ /* 0x000e300000000800 */
[----:B------:R-:W0:Y:S02]  /*00a0*/  LDC.64 R2, c[0x0][0x388] ;  /* 0x0000e200ff027b82 */ /* 0x000e240000000a00 */
[----:B0-----:R-:W-:Y:S01]  /*00b0*/  STG.E desc[UR6][R2.64], R5 ;  /* 0x0000000502007986 */ /* 0x001fe2000c101906 */
[----:B------:R-:W-:Y:S05]  /*00c0*/  EXIT ;  /* 0x000000000000794d */ /* 0x000fea0003800000 */
.L_x_0:
[----:B------:R-:W0:Y:S01]  /*00d0*/  LDCU UR4, c[0x0][0x380] ;  /* 0x00007000ff0477ac */ /* 0x000e220008000800 */
[----:B------:R-:W-:Y:S01]  /*00e0*/  BSSY.RECONVERGENT B0, `(.L_x_1) ;  /* 0x00003ca000007945 */ /* 0x000fe20003800200 */
[----:B0-----:R-:W-:-:S09]  /*00f0*/  ULOP3.LUT UP0, URZ, UR4, 0xf, URZ, 0xc0, !UPT ;  /* 0x0000000f04ff7892 */ /* 0x001fd2000f80c0ff */
[----:B------:R-:W-:Y:S05]  /*0100*/  BRA.U UP0, `(.L_x_2) ;  /* 0x0000001d00607547 */ /* 0x000fea000b800000 */
[----:B------:R-:W-:-:S13]  /*0110*/  ISETP.GT.AND P0, PT, R20, 0xfff, PT ;  /* 0x00000fff1400780c */ /* 0x000fda0003f04270 */
[----:B------:R-:W-:Y:S05]  /*0120*/  @P0 BRA `(.L_x_3) ;  /* 0x0000000c00a80947 */ /* 0x000fea0003800000 */
[----:B------:R-:W0:Y:S01]  /*0130*/  S2R R9, SR_TID.X ;  /* 0x0000000000097919 */ /* 0x000e220000002100 */
[----:B------:R-:W-:Y:S01]  /*0140*/  BSSY.RECONVERGENT B1, `(.L_x_4) ;  /* 0x0000009000017945 */ /* 0x000fe20003800200 */
[----:B------:R-:W-:Y:S01]  /*0150*/  HFMA2 R0, -RZ, RZ, 0, 0 ;  /* 0x00000000ff007431 */ /* 0x000fe200000001ff */
[----:B0-----:R-:W-:Y:S02]  /*0160*/  ISETP.GE.AND P0, PT, R9, R20, PT ;  /* 0x000000140900720c */ /* 0x001fe40003f06270 */
[----:B------:R-:W-:-:S11]  /*0170*/  MOV R11, R9 ;  /* 0x00000009000b7202 */ /* 0x000fd60000000f00 */
[----:B------:R-:W-:Y:S05]  /*0180*/  @P0 BRA `(.L_x_5) ;  /* 0x0000000000100947 */ /* 0x000fea0003800000 */
[----:B------:R-:W0:Y:S02]  /*0190*/  LDC.64 R2, c[0x0][0x380] ;  /* 0x0000e000ff027b82 */ /* 0x000e240000000a00 */
[----:B0-----:R-:W-:-:S05]  /*01a0*/  IMAD.WIDE.U32 R2, R9, 0x4, R2 ;  /* 0x0000000409027825 */ /* 0x001fca00078e0002 */
[----:B------:R0:W5:Y:S01]  /*01b0*/  LDG.E.CONSTANT R0, desc[UR6][R2.64] ;  /* 0x0000000602007981 */ /* 0x000162000c1e9900 */
[----:B------:R-:W-:-:S07]  /*01c0*/  IADD3 R11, PT, PT, R9, 0x100, RZ ;  /* 0x00000100090b7810 */ /* 0x000fce0007ffe0ff */
.L_x_5:
[----:B------:R-:W-:Y:S05]  /*01d0*/  BSYNC.RECONVERGENT B1 ;  /* 0x0000000000017941 */ /* 0x000fea0003800200 */
.L_x_4:
[----:B------:R-:W-:Y:S01]  /*01e0*/  ISETP.GE.AND P0, PT, R11, R20, PT ;  /* 0x000000140b00720c */ /* 0x000fe20003f06270 */
[----:B------:R-:W-:-:S12]  /*01f0*/  BSSY.RECONVERGENT B1, `(.L_x_6) ;  /* 0x0000074000017945 */ /* 0x000fd80003800200 */
[----:B------:R-:W-:Y:S05]  /*0200*/  @P0 BRA `(.L_x_7) ;  /* 0x0000000400c80947 */ /* 0x000fea0003800000 */
[----:B0-----:R-:W-:Y:S01]  /*0210*/  LOP3.LUT R3, RZ, R11, RZ, 0x33, !PT ;  /* 0x0000000bff037212 */ /* 0x001fe200078e33ff */
[----:B------:R-:W-:Y:S03]  /*0220*/  BSSY.RECONVERGENT B2, `(.L_x_8) ;  /* 0x0000015000027945 */ /* 0x000fe60003800200 */
[----:B------:R-:W-:-:S04]  /*0230*/  IADD3 R4, PT, PT, R3, R20, RZ ;  /* 0x0000001403047210 */ /* 0x000fc80007ffe0ff */
[C---:B------:R-:W-:Y:S02]  /*0240*/  LOP3.LUT R2, R4.reuse, 0x300, RZ, 0xc0, !PT ;  /* 0x0000030004027812 */ /* 0x040fe400078ec0ff */
[----:B------:R-:W-:Y:S02]  /*0250*/  ISETP.GE.U32.AND P1, PT, R4, 0x300, PT ;  /* 0x000003000400780c */ /* 0x000fe40003f26070 */
[----:B------:R-:W-:-:S13]  /*0260*/  ISETP.NE.AND P0, PT, R2, 0x300, PT ;  /* 0x000003000200780c */ /* 0x000fda0003f05270 */
[----:B------:R-:W-:Y:S05]  /*0270*/  @!P0 BRA `(.L_x_9) ;  /* 0x00000000003c8947 */ /* 0x000fea0003800000 */
[----:B------:R-:W0:Y:S01]  /*0280*/  LDC.64 R2, c[0x0][0x380] ;  /* 0x0000e000ff027b82 */ /* 0x000e220000000a00 */
[----:B------:R-:W-:-:S04]  /*0290*/  LEA.HI R4, R4, 0x1, RZ, 0x18 ;  /* 0x0000000104047811 */ /* 0x000fc800078fc0ff */
[----:B------:R-:W-:-:S04]  /*02a0*/  LOP3.LUT R4, R4, 0x3, RZ, 0xc0, !PT ;  /* 0x0000000304047812 */ /* 0x000fc800078ec0ff */
[----:B------:R-:W-:Y:S01]  /*02b0*/  IADD3 R4, PT, PT, -R4, RZ, RZ ;  /* 0x000000ff04047210 */ /* 0x000fe20007ffe1ff */
[----:B0-----:R-:W-:-:S05]  /*02c0*/  IMAD.WIDE.U32 R2, R11, 0x4, R2 ;  /* 0x000000040b027825 */ /* 0x001fca00078e0002 */
[----:B------:R-:W-:-:S07]  /*02d0*/  MOV R5, R3 ;  /* 0x0000000300057202 */ /* 0x000fce0000000f00 */
.L_x_10:
[----:B------:R-:W-:-:S06]  /*02e0*/  MOV R3, R5 ;  /* 0x0000000500037202 */ /* 0x000fcc0000000f00 */
[----:B------:R0:W2:Y:S01]  /*02f0*/  LDG.E.CONSTANT R3, desc[UR6][R2.64] ;  /* 0x0000000602037981 */ /* 0x0000a2000c1e9900 */
[----:B------:R-:W-:Y:S01]  /*0300*/  IADD3 R4, PT, PT, R4, 0x1, RZ ;  /* 0x0000000104047810 */ /* 0x000fe20007ffe0ff */
[----:B------:R-:W-:-:S03]  /*0310*/  VIADD R11, R11, 0x100 ;  /* 0x000001000b0b7836 */ /* 0x000fc60000000000 */
[----:B------:R-:W-:Y:S02]  /*0320*/  ISETP.NE.AND P0, PT, R4, RZ, PT ;  /* 0x000000ff0400720c */ /* 0x000fe40003f05270 */
[----:B0-----:R-:W-:-:S04]  /*0330*/  IADD3 R2, P2, PT, R2, 0x400, RZ ;  /* 0x0000040002027810 */ /* 0x001fc80007f5e0ff */
[----:B------:R-:W-:Y:S01]  /*0340*/  IADD3.X R5, PT, PT, RZ, R5, RZ, P2, !PT ;  /* 0x00000005ff057210 */ /* 0x000fe200017fe4ff */
[----:B--2--5:R-:W-:-:S06]  /*0350*/  FADD R0, R3, R0 ;  /* 0x0000000003007221 */ /* 0x024fcc0000000000 */
[----:B------:R-:W-:Y:S05]  /*0360*/  @P0 BRA `(.L_x_10) ;  /* 0xfffffffc00dc0947 */ /* 0x000fea000383ffff */
.L_x_9:
[----:B------:R-:W-:Y:S05]  /*0370*/  BSYNC.RECONVERGENT B2 ;  /* 0x0000000000027941 */ /* 0x000fea0003800200 */
.L_x_8:
[----:B------:R-:W-:Y:S05]  /*0380*/  @!P1 BRA `(.L_x_7) ;  /* 0x0000000400689947 */ /* 0x000fea0003800000 */
[----:B------:R-:W-:Y:S01]  /*0390*/  IADD3 R2, PT, PT, -R11, R20, RZ ;  /* 0x000000140b027210 */ /* 0x000fe20007ffe1ff */
[----:B------:R-:W-:Y:S01]  /*03a0*/  BSSY.RECONVERGENT B2, `(.L_x_11) ;  /* 0x0000031000027945 */ /* 0x000fe20003800200 */
[----:B------:R-:W-:Y:S02]  /*03b0*/  PLOP3.LUT P0, PT, PT, PT, PT, 0x80, 0x8 ;  /* 0x000000000008781c */ /* 0x000fe40003f0f070 */
[----:B------:R-:W-:-:S13]  /*03c0*/  ISETP.GT.AND P1, PT, R2, 0xc00, PT ;  /* 0x00000c000200780c */ /* 0x000fda0003f24270 */
[----:B------:R-:W-:Y:S05]  /*03d0*/  @!P1 BRA `(.L_x_12) ;  /* 0x0000000000b49947 */ /* 0x000fea0003800000 */
[----:B------:R-:W-:Y:S02]  /*03e0*/  PLOP3.LUT P0, PT, PT, PT, PT, 0x8, 0x80 ;  /* 0x000000000080781c */ /* 0x000fe40003f0e170 */
[----:B------:R-:W-:-:S11]  /*03f0*/  IADD3 R8, PT, PT, R20, -0xc00, RZ ;  /* 0xfffff40014087810 */ /* 0x000fd60007ffe0ff */
.L_x_13:
[----:B------:R-:W0:Y:S01]  /*0400*/  LDC.64 R6, c[0x0][0x380] ;  /* 0x0000e000ff067b82 */ /* 0x000e220000000a00 */
[C---:B------:R-:W-:Y:S01]  /*0410*/  IADD3 R5, PT, PT, R11.reuse, 0x400, RZ ;  /* 0x000004000b057810 */ /* 0x040fe20007ffe0ff */
[----:B0-----:R-:W-:-:S05]  /*0420*/  IMAD.WIDE R24, R11, 0x4, R6 ;  /* 0x000000040b187825 */ /* 0x001fca00078e0206 */
[----:B------:R-:W2:Y:S04]  /*0430*/  LDG.E.CONSTANT R13, desc[UR6][R24.64] ;  /* 0x00000006180d7981 */ /* 0x000ea8000c1e9900 */
[----:B------:R-:W3:Y:S01]  /*0440*/  LDG.E.CONSTANT R10, desc[UR6][R24.64+0x400] ;  /* 0x00040006180a7981 */ /* 0x000ee2000c1e9900 */
[----:B------:R-:W-:-:S03]  /*0450*/  IMAD.WIDE R4, R5, 0x4, R6 ;  /* 0x0000000405047825 */ /* 0x000fc600078e0206 */
[----:B------:R-:W4:Y:S04]  /*0460*/  LDG.E.CONSTANT R12, desc[UR6][R24.64+0x800] ;  /* 0x00080006180c7981 */ /* 0x000f28000c1e9900 */
[----:B------:R-:W4:Y:S04]  /*0470*/  LDG.E.CONSTANT R17, desc[UR6][R24.64+0xc00] ;  /* 0x000c000618117981 */ /* 0x000f28000c1e9900 */
[----:B------:R-:W4:Y:S01]  /*0480*/  LDG.E.CONSTANT R16, desc[UR6][R4.64] ;  /* 0x0000000604107981 */ /* 0x000f22000c1e9900 */
[----:B------:R-:W-:-:S03]  /*0490*/  IADD3 R3, PT, PT, R11, 0x800, RZ ;  /* 0x000008000b037810 */ /* 0x000fc60007ffe0ff */
[----:B------:R-:W4:Y:S04]  /*04a0*/  LDG.E.CONSTANT R15, desc[UR6][R4.64+0x400] ;  /* 0x00040006040f7981 */ /* 0x000f28000c1e9900 */
[----:B------:R-:W4:Y:S01]  /*04b0*/  LDG.E.CONSTANT R14, desc[UR6][R4.64+0x800] ;  /* 0x00080006040e7981 */ /* 0x000f22000c1e9900 */
[----:B------:R-:W-:-:S03]  /*04c0*/  IMAD.WIDE R2, R3, 0x4, R6 ;  /* 0x0000000403027825 */ /* 0x000fc600078e0206 */
[----:B------:R-:W4:Y:S04]  /*04d0*/  LDG.E.CONSTANT R22, desc[UR6][R4.64+0xc00] ;  /* 0x000c000604167981 */ /* 0x000f28000c1e9900 */
[----:B------:R-:W4:Y:S01]  /*04e0*/  LDG.E.CONSTANT R21, desc[UR6][R2.64] ;  /* 0x0000000602157981 */ /* 0x000f22000c1e9900 */
[----:B------:R-:W-:-:S03]  /*04f0*/  IADD3 R23, PT, PT, R11, 0xc00, RZ ;  /* 0x00000c000b177810 */ /* 0x000fc60007ffe0ff */
[----:B------:R-:W4:Y:S04]  /*0500*/  LDG.E.CONSTANT R19, desc[UR6][R2.64+0x400] ;  /* 0x0004000602137981 */ /* 0x000f28000c1e9900 */
[----:B------:R-:W4:Y:S01]  /*0510*/  LDG.E.CONSTANT R18, desc[UR6][R2.64+0x800] ;  /* 0x0008000602127981 */ /* 0x000f22000c1e9900 */
[----:B------:R-:W-:-:S03]  /*0520*/  IMAD.WIDE R6, R23, 0x4, R6 ;  /* 0x0000000417067825 */ /* 0x000fc600078e0206 */
[----:B------:R-:W4:Y:S04]  /*0530*/  LDG.E.CONSTANT R26, desc[UR6][R2.64+0xc00] ;  /* 0x000c0006021a7981 */ /* 0x000f28000c1e9900 */
[----:B------:R-:W4:Y:S04]  /*0540*/  LDG.E.CONSTANT R25, desc[UR6][R6.64] ;  /* 0x0000000606197981 */ /* 0x000f28000c1e9900 */
[----:B------:R-:W4:Y:S04]  /*0550*/  LDG.E.CONSTANT R23, desc[UR6][R6.64+0x400] ;  /* 0x0004000606177981 */ /* 0x000f28000c1e9900 */
[----:B------:R-:W4:Y:S04]  /*0560*/  LDG.E.CONSTANT R24, desc[UR6][R6.64+0x800] ;  /* 0x0008000606187981 */ /* 0x000f28000c1e9900 */
[----:B------:R-:W4:Y:S01]  /*0570*/  LDG.E.CONSTANT R27, desc[UR6][R6.64+0xc00] ;  /* 0x000c0006061b7981 */ /* 0x000f22000c1e9900 */
[----:B------:R-:W-:-:S04]  /*0580*/  IADD3 R11, PT, PT, R11, 0x1000, RZ ;  /* 0x000010000b0b7810 */ /* 0x000fc80007ffe0ff */
[----:B------:R-:W-:Y:S01]  /*0590*/  ISETP.GE.AND P1, PT, R11, R8, PT ;  /* 0x000000080b00720c */ /* 0x000fe20003f26270 */
[----:B--2--5:R-:W-:-:S04]  /*05a0*/  FADD R13, R13, R0 ;  /* 0x000000000d0d7221 */ /* 0x024fc80000000000 */
[----:B---3--:R-:W-:-:S04]  /*05b0*/  FADD R13, R13, R10 ;  /* 0x0000000a0d0d7221 */ /* 0x008fc80000000000 */
[----:B----4-:R-:W-:-:S04]  /*05c0*/  FADD R12, R13, R12 ;  /* 0x0000000c0d0c7221 */ /* 0x010fc80000000000 */
[----:B------:R-:W-:-:S04]  /*05d0*/  FADD R17, R12, R17 ;  /* 0x000000110c117221 */ /* 0x000fc80000000000 */
        /* <DEDUP_REMOVED lines=11> */
[----:B------:R-:W-:Y:S01]  /*0690*/  FADD R0, R24, R27 ;  /* 0x0000001b18007221 */ /* 0x000fe20000000000 */
[----:B------:R-:W-:Y:S06]  /*06a0*/  @!P1 BRA `(.L_x_13) ;  /* 0xfffffffc00549947 */ /* 0x000fec000383ffff */
.L_x_12:
[----:B------:R-:W-:Y:S05]  /*06b0*/  BSYNC.RECONVERGENT B2 ;  /* 0x0000000000027941 */ /* 0x000fea0003800200 */
.L_x_11:
[----:B------:R-:W-:Y:S01]  /*06c0*/  IADD3 R2, PT, PT, -R11, R20, RZ ;  /* 0x000000140b027210 */ /* 0x000fe20007ffe1ff */
[----:B------:R-:W-:Y:S03]  /*06d0*/  BSSY.RECONVERGENT B2, `(.L_x_14) ;  /* 0x0000019000027945 */ /* 0x000fe60003800200 */
[----:B------:R-:W-:-:S13]  /*06e0*/  ISETP.GT.AND P1, PT, R2, 0x400, PT ;  /* 0x000004000200780c */ /* 0x000fda0003f24270 */
[----:B------:R-:W-:Y:S05]  /*06f0*/  @!P1 BRA `(.L_x_15) ;  /* 0x0000000000589947 */ /* 0x000fea0003800000 */
[----:B------:R-:W0:Y:S01]  /*0700*/  LDC.64 R4, c[0x0][0x380] ;  /* 0x0000e000ff047b82 */ /* 0x000e220000000a00 */
[C---:B------:R-:W-:Y:S02]  /*0710*/  VIADD R15, R11.reuse, 0x400 ;  /* 0x000004000b0f7836 */ /* 0x040fe40000000000 */
[----:B0-----:R-:W-:-:S05]  /*0720*/  IMAD.WIDE R2, R11, 0x4, R4 ;  /* 0x000000040b027825 */ /* 0x001fca00078e0204 */
[----:B------:R-:W2:Y:S04]  /*0730*/  LDG.E.CONSTANT R7, desc[UR6][R2.64] ;  /* 0x0000000602077981 */ /* 0x000ea8000c1e9900 */
[----:B------:R-:W3:Y:S01]  /*0740*/  LDG.E.CONSTANT R6, desc[UR6][R2.64+0x400] ;  /* 0x0004000602067981 */ /* 0x000ee2000c1e9900 */
[----:B------:R-:W-:-:S03]  /*0750*/  IMAD.WIDE R4, R15, 0x4, R4 ;  /* 0x000000040f047825 */ /* 0x000fc600078e0204 */
[----:B------:R-:W4:Y:S04]  /*0760*/  LDG.E.CONSTANT R13, desc[UR6][R2.64+0x800] ;  /* 0x00080006020d7981 */ /* 0x000f28000c1e9900 */
[----:B------:R-:W4:Y:S04]  /*0770*/  LDG.E.CONSTANT R15, desc[UR6][R2.64+0xc00] ;  /* 0x000c0006020f7981 */ /* 0x000f28000c1e9900 */
[----:B------:R-:W4:Y:S04]  /*0780*/  LDG.E.CONSTANT R17, desc[UR6][R4.64] ;  /* 0x0000000604117981 */ /* 0x000f28000c1e9900 */
[----:B------:R-:W4:Y:S04]  /*0790*/  LDG.E.CONSTANT R19, desc[UR6][R4.64+0x400] ;  /* 0x0004000604137981 */ /* 0x000f28000c1e9900 */
[----:B------:R-:W4:Y:S04]  /*07a0*/  LDG.E.CONSTANT R21, desc[UR6][R4.64+0x800] ;  /* 0x0008000604157981 */ /* 0x000f28000c1e9900 */
[----:B------:R-:W4:Y:S01]  /*07b0*/  LDG.E.CONSTANT R23, desc[UR6][R4.64+0xc00] ;  /* 0x000c000604177981 */ /* 0x000f22000c1e9900 */
[----:B------:R-:W-:-:S02]  /*07c0*/  PLOP3.LUT P0, PT, PT, PT, PT, 0x8, 0x80 ;  /* 0x000000000080781c */ /* 0x000fc40003f0e170 */
[----:B------:R-:W-:Y:S01]  /*07d0*/  IADD3 R11, PT, PT, R11, 0x800, RZ ;  /* 0x000008000b0b7810 */ /* 0x000fe20007ffe0ff */
[----:B--2--5:R-:W-:-:S04]  /*07e0*/  FADD R7, R0, R7 ;  /* 0x0000000700077221 */ /* 0x024fc80000000000 */
[----:B---3--:R-:W-:-:S04]  /*07f0*/  FADD R6, R7, R6 ;  /* 0x0000000607067221 */ /* 0x008fc80000000000 */
[----:B----4-:R-:W-:-:S04]  /*0800*/  FADD R6, R6, R13 ;  /* 0x0000000d06067221 */ /* 0x010fc80000000000 */
[----:B------:R-:W-:-:S04]  /*0810*/  FADD R6, R6, R15 ;  /* 0x0000000f06067221 */ /* 0x000fc80000000000 */
[----:B------:R-:W-:-:S04]  /*0820*/  FADD R6, R6, R17 ;  /* 0x0000001106067221 */ /* 0x000fc80000000000 */
[----:B------:R-:W-:-:S04]  /*0830*/  FADD R6, R6, R19 ;  /* 0x0000001306067221 */ /* 0x000fc80000000000 */
[----:B------:R-:W-:-:S04]  /*0840*/  FADD R6, R6, R21 ;  /* 0x0000001506067221 */ /* 0x000fc80000000000 */
[----:B------:R-:W-:-:S07]  /*0850*/  FADD R0, R6, R23 ;  /* 0x0000001706007221 */ /* 0x000fce0000000000 */
.L_x_15:
[----:B------:R-:W-:Y:S05]  /*0860*/  BSYNC.RECONVERGENT B2 ;  /* 0x0000000000027941 */ /* 0x000fea0003800200 */
.L_x_14:
[----:B------:R-:W-:-:S13]  /*0870*/  ISETP.LT.OR P0, PT, R11, R20, P0 ;  /* 0x000000140b00720c */ /* 0x000fda0000701670 */
[----:B------:R-:W-:Y:S05]  /*0880*/  @!P0 BRA `(.L_x_7) ;  /* 0x0000000000288947 */ /* 0x000fea0003800000 */
[----:B------:R-:W0:Y:S02]  /*0890*/  LDC.64 R2, c[0x0][0x380] ;  /* 0x0000e000ff027b82 */ /* 0x000e240000000a00 */
[----:B0-----:R-:W-:-:S05]  /*08a0*/  IMAD.WIDE R2, R11, 0x4, R2 ;  /* 0x000000040b027825 */ /* 0x001fca00078e0202 */
[----:B------:R-:W2:Y:S04]  /*08b0*/  LDG.E.CONSTANT R5, desc[UR6][R2.64] ;  /* 0x0000000602057981 */ /* 0x000ea8000c1e9900 */
[----:B------:R-:W3:Y:S04]  /*08c0*/  LDG.E.CONSTANT R4, desc[UR6][R2.64+0x400] ;  /* 0x0004000602047981 */ /* 0x000ee8000c1e9900 */
[----:B------:R-:W4:Y:S04]  /*08d0*/  LDG.E.CONSTANT R7, desc[UR6][R2.64+0x800] ;  /* 0x0008000602077981 */ /* 0x000f28000c1e9900 */
[----:B------:R-:W4:Y:S01]  /*08e0*/  LDG.E.CONSTANT R11, desc[UR6][R2.64+0xc00] ;  /* 0x000c0006020b7981 */ /* 0x000f22000c1e9900 */
[----:B--2--5:R-:W-:-:S04]  /*08f0*/  FADD R5, R0, R5 ;  /* 0x0000000500057221 */ /* 0x024fc80000000000 */
[----:B---3--:R-:W-:-:S04]  /*0900*/  FADD R4, R5, R4 ;  /* 0x0000000405047221 */ /* 0x008fc80000000000 */
[----:B----4-:R-:W-:-:S04]  /*0910*/  FADD R4, R4, R7 ;  /* 0x0000000704047221 */ /* 0x010fc80000000000 */
[----:B------:R-:W-:-:S07]  /*0920*/  FADD R0, R4, R11 ;  /* 0x0000000b04007221 */ /* 0x000fce0000000000 */
.L_x_7:
[----:B------:R-:W-:Y:S05]  /*0930*/  BSYNC.RECONVERGENT B1 ;  /* 0x0000000000017941 */ /* 0x000fea0003800200 */
.L_x_6:
[----:B------:R-:W-:Y:S02]  /*0940*/  ISETP.GE.AND P0, PT, R20, 0x100, PT ;  /* 0x000001001400780c */ /* 0x000fe40003f06270 */
[----:B-----5:R-:W-:-:S11]  /*0950*/  MOV R7, R0 ;  /* 0x0000000000077202 */ /* 0x020fd60000000f00 */
[----:B------:R-:W-:Y:S05]  /*0960*/  @!P0 BRA `(.L_x_16) ;  /* 0x0000000000ac8947 */ /* 0x000fea0003800000 */
[----:B------:R-:W1:Y:S01]  /*0970*/  S2R R6, SR_LANEID ;  /* 0x0000000000067919 */ /* 0x000e620000000000 */
[----:B------:R-:W2:Y:S02]  /*0980*/  SHFL.DOWN PT, R0, R7, 0x1, 0x1f ;  /* 0x08201f0007007f89 */ /* 0x000ea400000e0000 */
[----:B--2---:R-:W-:Y:S01]  /*0990*/  FADD R0, R0, R7 ;  /* 0x0000000700007221 */ /* 0x004fe20000000000 */
[C---:B-1----:R-:W-:Y:S02]  /*09a0*/  ISETP.GT.AND P0, PT, R6.reuse, 0x1e, PT ;  /* 0x0000001e0600780c */ /* 0x042fe40003f04270 */
[C---:B------:R-:W-:Y:S02]  /*09b0*/  ISETP.NE.AND P1, PT, R6.reuse, RZ, PT ;  /* 0x000000ff0600720c */ /* 0x040fe40003f25270 */
[----:B------:R-:W-:Y:S02]  /*09c0*/  FSEL R0, R7, R0, P0 ;  /* 0x0000000007007208 */ /* 0x000fe40000000000 */
[----:B------:R-:W-:-:S03]  /*09d0*/  ISETP.GT.AND P0, PT, R6, 0x1d, PT ;  /* 0x0000001d0600780c */ /* 0x000fc60003f04270 */
[----:B0-----:R-:W0:Y:S06]  /*09e0*/  SHFL.DOWN PT, R3, R0, 0x2, 0x1f ;  /* 0x08401f0000037f89 */ /* 0x001e2c00000e0000 */
[----:B------:R-:W1:Y:S01]  /*09f0*/  @!P1 S2R R5, SR_CgaCtaId ;  /* 0x0000000000059919 */ /* 0x000e620000008800 */
[----:B------:R-:W-:Y:S02]  /*0a00*/  @!P1 MOV R4, 0x400 ;  /* 0x0000040000049802 */ /* 0x000fe40000000f00 */
[----:B------:R-:W-:-:S04]  /*0a10*/  @!P1 SHF.R.U32.HI R2, RZ, 0x3, R9 ;  /* 0x00000003ff029819 */ /* 0x000fc80000011609 */
[----:B------:R-:W-:Y:S01]  /*0a20*/  @!P1 LOP3.LUT R2, R2, 0x7c, RZ, 0xc0, !PT ;  /* 0x0000007c02029812 */ /* 0x000fe200078ec0ff */
[----:B0-----:R-:W-:Y:S01]  /*0a30*/  @!P0 FADD R0, R0, R3 ;  /* 0x0000000300008221 */ /* 0x001fe20000000000 */
[----:B------:R-:W-:-:S04]  /*0a40*/  ISETP.GT.AND P0, PT, R6, 0x1b, PT ;  /* 0x0000001b0600780c */ /* 0x000fc80003f04270 */
[----:B------:R-:W0:Y:S01]  /*0a50*/  SHFL.DOWN PT, R3, R0, 0x4, 0x1f ;  /* 0x08801f0000037f89 */ /* 0x000e2200000e0000 */
[----:B-1----:R-:W-:-:S04]  /*0a60*/  @!P1 LEA R5, R5, R4, 0x18 ;  /* 0x0000000405059211 */ /* 0x002fc800078ec0ff */
[----:B------:R-:W-:-:S04]  /*0a70*/  @!P1 IADD3 R2, PT, PT, R2, R5, RZ ;  /* 0x0000000502029210 */ /* 0x000fc80007ffe0ff */
[----:B0-----:R-:W-:Y:S01]  /*0a80*/  @!P0 FADD R0, R0, R3 ;  /* 0x0000000300008221 */ /* 0x001fe20000000000 */
[----:B------:R-:W-:-:S04]  /*0a90*/  ISETP.GT.AND P0, PT, R6, 0x17, PT ;  /* 0x000000170600780c */ /* 0x000fc80003f04270 */
[----:B------:R-:W0:Y:S09]  /*0aa0*/  SHFL.DOWN PT, R3, R0, 0x8, 0x1f ;  /* 0x09001f0000037f89 */ /* 0x000e3200000e0000 */
[----:B0-----:R-:W-:Y:S01]  /*0ab0*/  @!P0 FADD R0, R0, R3 ;  /* 0x0000000300008221 */ /* 0x001fe20000000000 */
[----:B------:R-:W-:-:S04]  /*0ac0*/  ISETP.NE.AND P0, PT, R9, RZ, PT ;  /* 0x000000ff0900720c */ /* 0x000fc80003f05270 */
[----:B------:R-:W0:Y:S02]  /*0ad0*/  SHFL.DOWN PT, R3, R0, 0x10, 0x1f ;  /* 0x0a001f0000037f89 */ /* 0x000e2400000e0000 */
[----:B0-----:R-:W-:-:S05]  /*0ae0*/  FADD R3, R0, R3 ;  /* 0x0000000300037221 */ /* 0x001fca0000000000 */
[----:B------:R0:W-:Y:S01]  /*0af0*/  @!P1 STS [R2+0x8], R3 ;  /* 0x0000080302009388 */ /* 0x0001e20000000800 */
[----:B------:R-:W-:Y:S01]  /*0b00*/  BAR.SYNC.DEFER_BLOCKING 0x0 ;  /* 0x0000000000007b1d */ /* 0x000fe20000010000 */
[----:B------:R-:W-:-:S04]  /*0b10*/  ISETP.GT.AND P1, PT, R6, 0xf, PT ;  /* 0x0000000f0600780c */ /* 0x000fc80003f24270 */
[----:B------:R-:W-:Y:S01]  /*0b20*/  FSEL R0, R0, R3, P1 ;  /* 0x0000000300007208 */ /* 0x000fe20000800000 */
[----:B------:R-:W-:Y:S08]  /*0b30*/  @P0 BRA `(.L_x_17) ;  /* 0x0000003000900947 */ /* 0x000ff00003800000 */
[----:B------:R-:W1:Y:S01]  /*0b40*/  S2UR UR5, SR_CgaCtaId ;  /* 0x00000000000579c3 */ /* 0x000e620000008800 */
[----:B------:R-:W-:Y:S02]  /*0b50*/  UMOV UR4, 0x400 ;  /* 0x0000040000047882 */ /* 0x000fe40000000000 */
[----:B-1----:R-:W-:-:S09]  /*0b60*/  ULEA UR4, UR5, UR4, 0x18 ;  /* 0x0000000405047291 */ /* 0x002fd2000f8ec0ff */
[----:B0-----:R-:W0:Y:S04]  /*0b70*/  LDS R3, [UR4+0xc] ;  /* 0x00000c04ff037984 */ /* 0x001e280008000800 */
[----:B------:R-:W1:Y:S04]  /*0b80*/  LDS.128 R4, [UR4+0x10] ;  /* 0x00001004ff047984 */ /* 0x000e680008000c00 */
[----:B------:R-:W2:Y:S01]  /*0b90*/  LDS.64 R8, [UR4+0x20] ;  /* 0x00002004ff087984 */ /* 0x000ea20008000a00 */
[----:B0-----:R-:W-:-:S04]  /*0ba0*/  FADD R3, R0, R3 ;  /* 0x0000000300037221 */ /* 0x001fc80000000000 */
[----:B-1----:R-:W-:-:S04]  /*0bb0*/  FADD R4, R3, R4 ;  /* 0x0000000403047221 */ /* 0x002fc80000000000 */
[----:B------:R-:W-:-:S04]  /*0bc0*/  FADD R5, R4, R5 ;  /* 0x0000000504057221 */ /* 0x000fc80000000000 */
[----:B------:R-:W-:-:S04]  /*0bd0*/  FADD R6, R5, R6 ;  /* 0x0000000605067221 */ /* 0x000fc80000000000 */
[----:B------:R-:W-:-:S04]  /*0be0*/  FADD R7, R6, R7 ;  /* 0x0000000706077221 */ /* 0x000fc80000000000 */
[----:B--2---:R-:W-:-:S04]  /*0bf0*/  FADD R8, R7, R8 ;  /* 0x0000000807087221 */ /* 0x004fc80000000000 */
[----:B------:R-:W-:Y:S01]  /*0c00*/  FADD R0, R8, R9 ;  /* 0x0000000908007221 */ /* 0x000fe20000000000 */
[----:B------:R-:W-:Y:S06]  /*0c10*/  BRA `(.L_x_17) ;  /* 0x0000003000587947 */ /* 0x000fec0003800000 */
.L_x_16:
[----:B------:R-:W1:Y:S01]  /*0c20*/  S2R R4, SR_LANEID ;  /* 0x0000000000047919 */ /* 0x000e620000000000 */
[----:B------:R-:W-:-:S04]  /*0c30*/  LOP3.LUT R0, R9, 0x3e0, RZ, 0xc0, !PT ;  /* 0x000003e009007812 */ /* 0x000fc800078ec0ff */
[----:B0-----:R-:W-:Y:S02]  /*0c40*/  IADD3 R3, PT, PT, R0, 0x20, RZ ;  /* 0x0000002000037810 */ /* 0x001fe40007ffe0ff */
[----:B------:R-:W-:Y:S02]  /*0c50*/  LOP3.LUT R5, RZ, R0, RZ, 0x33, !PT ;  /* 0x00000000ff057212 */ /* 0x000fe400078e33ff */
[-C--:B------:R-:W-:Y:S02]  /*0c60*/  ISETP.GT.AND P0, PT, R3, R20.reuse, PT ;  /* 0x000000140300720c */ /* 0x080fe40003f04270 */
[----:B------:R-:W-:-:S04]  /*0c70*/  IADD3 R5, PT, PT, R5, R20, RZ ;  /* 0x0000001405057210 */ /* 0x000fc80007ffe0ff */
[----:B------:R-:W-:-:S05]  /*0c80*/  SEL R5, R5, 0x1f, P0 ;  /* 0x0000001f05057807 */ /* 0x000fca0000000000 */
[----:B------:R-:W0:Y:S01]  /*0c90*/  SHFL.DOWN PT, R0, R7, 0x1, R5 ;  /* 0x0820000007007989 */ /* 0x000e2200000e0005 */
[C---:B-1----:R-:W-:Y:S02]  /*0ca0*/  ISETP.GE.AND P0, PT, R4.reuse, R5, PT ;  /* 0x000000050400720c */ /* 0x042fe40003f06270 */
[C---:B------:R-:W-:Y:S02]  /*0cb0*/  IADD3 R2, PT, PT, R4.reuse, 0x2, RZ ;  /* 0x0000000204027810 */ /* 0x040fe40007ffe0ff */
[----:B------:R-:W-:-:S09]  /*0cc0*/  ISETP.NE.AND P1, PT, R4, RZ, PT ;  /* 0x000000ff0400720c */ /* 0x000fd20003f25270 */
[----:B0-----:R-:W-:Y:S01]  /*0cd0*/  @!P0 FADD R7, R0, R7 ;  /* 0x0000000700078221 */ /* 0x001fe20000000000 */
[-C--:B------:R-:W-:Y:S02]  /*0ce0*/  ISETP.GT.AND P0, PT, R2, R5.reuse, PT ;  /* 0x000000050200720c */ /* 0x080fe40003f04270 */
[----:B------:R-:W-:Y:S01]  /*0cf0*/  IADD3 R2, PT, PT, R4, 0x4, RZ ;  /* 0x0000000404027810 */ /* 0x000fe20007ffe0ff */
[----:B------:R-:W0:Y:S01]  /*0d00*/  @!P1 S2R R6, SR_CgaCtaId ;  /* 0x0000000000069919 */ /* 0x000e220000008800 */
[----:B------:R-:W-:Y:S01]  /*0d10*/  @!P1 MOV R3, 0x400 ;  /* 0x0000040000039802 */ /* 0x000fe20000000f00 */
[----:B------:R-:W1:Y:S08]  /*0d20*/  SHFL.DOWN PT, R0, R7, 0x2, R5 ;  /* 0x0840000007007989 */ /* 0x000e7000000e0005 */
[----:B-1----:R-:W-:Y:S01]  /*0d30*/  @!P0 FADD R7, R7, R0 ;  /* 0x0000000007078221 */ /* 0x002fe20000000000 */
[----:B------:R-:W-:-:S02]  /*0d40*/  ISETP.GT.AND P0, PT, R2, R5, PT ;  /* 0x000000050200720c */ /* 0x000fc40003f04270 */
[----:B------:R-:W-:Y:S02]  /*0d50*/  IADD3 R2, PT, PT, R4, 0x8, RZ ;  /* 0x0000000804027810 */ /* 0x000fe40007ffe0ff */
[----:B------:R-:W1:Y:S01]  /*0d60*/  SHFL.DOWN PT, R0, R7, 0x4, R5 ;  /* 0x0880000007007989 */ /* 0x000e6200000e0005 */
[----:B0-----:R-:W-:-:S08]  /*0d70*/  @!P1 LEA R3, R6, R3, 0x18 ;  /* 0x0000000306039211 */ /* 0x001fd000078ec0ff */
[----:B-1----:R-:W-:Y:S01]  /*0d80*/  @!P0 FADD R7, R7, R0 ;  /* 0x0000000007078221 */ /* 0x002fe20000000000 */
[----:B------:R-:W-:Y:S01]  /*0d90*/  ISETP.GT.AND P0, PT, R2, R5, PT ;  /* 0x000000050200720c */ /* 0x000fe20003f04270 */
[----:B------:R-:W-:-:S03]  /*0da0*/  VIADD R2, R4, 0x10 ;  /* 0x0000001004027836 */ /* 0x000fc60000000000 */
[----:B------:R-:W0:Y:S09]  /*0db0*/  SHFL.DOWN PT, R0, R7, 0x8, R5 ;  /* 0x0900000007007989 */ /* 0x000e3200000e0005 */
[----:B0-----:R-:W-:Y:S01]  /*0dc0*/  @!P0 FADD R7, R7, R0 ;  /* 0x0000000007078221 */ /* 0x001fe20000000000 */
[----:B------:R-:W-:-:S02]  /*0dd0*/  ISETP.GT.AND P0, PT, R2, R5, PT ;  /* 0x000000050200720c */ /* 0x000fc40003f04270 */
[----:B------:R-:W-:Y:S02]  /*0de0*/  @!P1 SHF.R.U32.HI R2, RZ, 0x3, R9 ;  /* 0x00000003ff029819 */ /* 0x000fe40000011609 */
[----:B------:R-:W0:Y:S02]  /*0df0*/  SHFL.DOWN PT, R0, R7, 0x10, R5 ;  /* 0x0a00000007007989 */ /* 0x000e2400000e0005 */
[----:B------:R-:W-:-:S04]  /*0e00*/  @!P1 LOP3.LUT R2, R2, 0x7c, RZ, 0xc0, !PT ;  /* 0x0000007c02029812 */ /* 0x000fc800078ec0ff */
[----:B------:R-:W-:-:S03]  /*0e10*/  @!P1 IADD3 R3, PT, PT, R2, R3, RZ ;  /* 0x0000000302039210 */ /* 0x000fc60007ffe0ff */
[----:B0-----:R-:W-:Y:S01]  /*0e20*/  @!P0 FADD R7, R7, R0 ;  /* 0x0000000007078221 */ /* 0x001fe20000000000 */
[----:B------:R-:W-:-:S04]  /*0e30*/  ISETP.NE.AND P0, PT, R9, RZ, PT ;  /* 0x000000ff0900720c */ /* 0x000fc80003f05270 */
[----:B------:R-:W-:-:S05]  /*0e40*/  MOV R0, R7 ;  /* 0x0000000700007202 */ /* 0x000fca0000000f00 */
[----:B------:R4:W-:Y:S01]  /*0e50*/  @!P1 STS [R3+0x8], R0 ;  /* 0x0000080003009388 */ /* 0x0009e20000000800 */
[----:B------:R-:W-:Y:S06]  /*0e60*/  BAR.SYNC.DEFER_BLOCKING 0x0 ;  /* 0x0000000000007b1d */ /* 0x000fec0000010000 */
[----:B------:R-:W-:Y:S05]  /*0e70*/  @P0 BRA `(.L_x_17) ;  /* 0x0000002c00c00947 */ /* 0x000fea0003800000 */
[----:B------:R-:W0:Y:S01]  /*0e80*/  S2UR UR5, SR_CgaCtaId ;  /* 0x00000000000579c3 */ /* 0x000e220000008800 */
[----:B------:R-:W-:Y:S01]  /*0e90*/  UMOV UR4, 0x400 ;  /* 0x0000040000047882 */ /* 0x000fe20000000000 */
[C---:B------:R-:W-:Y:S02]  /*0ea0*/  ISETP.GT.AND P2, PT, R20.reuse, 0x20, PT ;  /* 0x000000201400780c */ /* 0x040fe40003f44270 */
[C---:B------:R-:W-:Y:S02]  /*0eb0*/  ISETP.GT.AND P4, PT, R20.reuse, 0x40, PT ;  /* 0x000000401400780c */ /* 0x040fe40003f84270 */
[C---:B------:R-:W-:Y:S02]  /*0ec0*/  ISETP.GT.AND P3, PT, R20.reuse, 0x60, PT ;  /* 0x000000601400780c */ /* 0x040fe40003f64270 */
[----:B------:R-:W-:Y:S01]  /*0ed0*/  ISETP.GT.AND P1, PT, R20, 0x80, PT ;  /* 0x000000801400780c */ /* 0x000fe20003f24270 */
[----:B0-----:R-:W-:-:S09]  /*0ee0*/  ULEA UR4, UR5, UR4, 0x18 ;  /* 0x0000000405047291 */ /* 0x001fd2000f8ec0ff */
[----:B----4-:R-:W0:Y:S04]  /*0ef0*/  LDS R3, [UR4+0xc] ;  /* 0x00000c04ff037984 */ /* 0x010e280008000800 */
[----:B------:R-:W1:Y:S04]  /*0f00*/  LDS.128 R4, [UR4+0x10] ;  /* 0x00001004ff047984 */ /* 0x000e680008000c00 */
[----:B------:R-:W2:Y:S01]  /*0f10*/  LDS.64 R8, [UR4+0x20] ;  /* 0x00002004ff087984 */ /* 0x000ea20008000a00 */
[----:B0-----:R-:W-:Y:S01]  /*0f20*/  @P2 FADD R0, R0, R3 ;  /* 0x0000000300002221 */ /* 0x001fe20000000000 */
[----:B------:R-:W-:-:S03]  /*0f30*/  ISETP.GT.AND P2, PT, R20, 0xa0, PT ;  /* 0x000000a01400780c */ /* 0x000fc60003f44270 */
[----:B-1----:R-:W-:Y:S01]  /*0f40*/  @P4 FADD R0, R0, R4 ;  /* 0x0000000400004221 */ /* 0x002fe20000000000 */
[----:B------:R-:W-:-:S03]  /*0f50*/  ISETP.GT.AND P4, PT, R20, 0xc0, PT ;  /* 0x000000c01400780c */ /* 0x000fc60003f84270 */
[----:B------:R-:W-:Y:S01]  /*0f60*/  @P3 FADD R0, R0, R5 ;  /* 0x0000000500003221 */ /* 0x000fe20000000000 */
[----:B------:R-:W-:-:S03]  /*0f70*/  ISETP.GT.AND P3, PT, R20, 0xe0, PT ;  /* 0x000000e01400780c */ /* 0x000fc60003f64270 */
[----:B------:R-:W-:-:S04]  /*0f80*/  @P1 FADD R0, R0, R6 ;  /* 0x0000000600001221 */ /* 0x000fc80000000000 */
[----:B------:R-:W-:-:S04]  /*0f90*/  @P2 FADD R0, R0, R7 ;  /* 0x0000000700002221 */ /* 0x000fc80000000000 */
[----:B--2---:R-:W-:-:S04]  /*0fa0*/  @P4 FADD R0, R0, R8 ;  /* 0x0000000800004221 */ /* 0x004fc80000000000 */
[----:B------:R-:W-:Y:S01]  /*0fb0*/  @P3 FADD R0, R0, R9 ;  /* 0x0000000900003221 */ /* 0x000fe20000000000 */
[----:B------:R-:W-:Y:S06]  /*0fc0*/  BRA `(.L_x_17) ;  /* 0x0000002c006c7947 */ /* 0x000fec0003800000 */
.L_x_3:
[----:B------:R-:W0:Y:S01]  /*0fd0*/  S2R R0, SR_TID.X ;  /* 0x0000000000007919 */ /* 0x000e220000002100 */
[----:B------:R-:W1:Y:S01]  /*0fe0*/  LDC.64 R2, c[0x0][0x380] ;  /* 0x0000e000ff027b82 */ /* 0x000e620000000a00 */
[----:B0-----:R-:W-:-:S05]  /*0ff0*/  SHF.L.U32 R5, R0, 0x2, RZ ;  /* 0x0000000200057819 */ /* 0x001fca00000006ff */
[----:B-1----:R-:W-:-:S05]  /*1000*/  IMAD.WIDE.U32 R2, R5, 0x4, R2 ;  /* 0x0000000405027825 */ /* 0x002fca00078e0002 */
[----:B------:R-:W2:Y:S04]  /*1010*/  LDG.E.128.CONSTANT R4, desc[UR6][R2.64] ;  /* 0x0000000602047981 */ /* 0x000ea8000c1e9d00 */
[----:B------:R-:W3:Y:S04]  /*1020*/  LDG.E.128.CONSTANT R8, desc[UR6][R2.64+0x1000] ;  /* 0x0010000602087981 */ /* 0x000ee8000c1e9d00 */
[----:B------:R-:W4:Y:S04]  /*1030*/  LDG.E.128.CONSTANT R12, desc[UR6][R2.64+0x2000] ;  /* 0x00200006020c7981 */ /* 0x000f28000c1e9d00 */
[----:B------:R-:W5:Y:S01]  /*1040*/  LDG.E.128.CONSTANT R16, desc[UR6][R2.64+0x3000] ;  /* 0x0030000602107981 */ /* 0x000f62000c1e9d00 */
[----:B------:R-:W-:Y:S01]  /*1050*/  ISETP.GE.U32.AND P0, PT, R20, 0x2000, PT ;  /* 0x000020001400780c */ /* 0x000fe20003f06070 */
[----:B------:R-:W-:-:S02]  /*1060*/  HFMA2 R23, -RZ, RZ, 0, 0.00048828125 ;  /* 0x00001000ff177431 */ /* 0x000fc400000001ff */
[----:B--2---:R-:W-:Y:S01]  /*1070*/  FADD R4, R4, R5 ;  /* 0x0000000504047221 */ /* 0x004fe20000000000 */
[----:B------:R-:W-:Y:S01]  /*1080*/  FADD R7, R6, R7 ;  /* 0x0000000706077221 */ /* 0x000fe20000000000 */
[----:B---3--:R-:W-:Y:S01]  /*1090*/  FADD R8, R8, R9 ;  /* 0x0000000908087221 */ /* 0x008fe20000000000 */
[----:B------:R-:W-:Y:S02]  /*10a0*/  FADD R11, R10, R11 ;  /* 0x0000000b0a0b7221 */ /* 0x000fe40000000000 */
[----:B------:R-:W-:Y:S01]  /*10b0*/  FADD R4, R4, R7 ;  /* 0x0000000704047221 */ /* 0x000fe20000000000 */
[----:B----4-:R-:W-:Y:S01]  /*10c0*/  FADD R12, R12, R13 ;  /* 0x0000000d0c0c7221 */ /* 0x010fe20000000000 */
[----:B------:R-:W-:Y:S01]  /*10d0*/  FADD R15, R14, R15 ;  /* 0x0000000f0e0f7221 */ /* 0x000fe20000000000 */
[----:B------:R-:W-:Y:S01]  /*10e0*/  FADD R11, R8, R11 ;  /* 0x0000000b080b7221 */ /* 0x000fe20000000000 */
[----:B-----5:R-:W-:Y:S01]  /*10f0*/  FADD R16, R16, R17 ;  /* 0x0000001110107221 */ /* 0x020fe20000000000 */
[----:B------:R-:W-:Y:S01]  /*1100*/  FADD R19, R18, R19 ;  /* 0x0000001312137221 */ /* 0x000fe20000000000 */
[----:B------:R-:W-:Y:S01]  /*1110*/  FADD R12, R12, R15 ;  /* 0x0000000f0c0c7221 */ /* 0x000fe20000000000 */
[----:B------:R-:W-:-:S02]  /*1120*/  FADD R4, R4, R11 ;  /* 0x0000000b04047221 */ /* 0x000fc40000000000 */
[----:B------:R-:W-:-:S04]  /*1130*/  FADD R19, R16, R19 ;  /* 0x0000001310137221 */ /* 0x000fc80000000000 */
[----:B------:R-:W-:-:S04]  /*1140*/  FADD R19, R12, R19 ;  /* 0x000000130c137221 */ /* 0x000fc80000000000 */
[----:B------:R-:W-:Y:S01]  /*1150*/  FADD R21, R4, R19 ;  /* 0x0000001304157221 */ /* 0x000fe20000000000 */
[----:B------:R-:W-:Y:S06]  /*1160*/  @!P0 BRA `(.L_x_18) ;  /* 0x00000000007c8947 */ /* 0x000fec0003800000 */
[----:B------:R-:W0:Y:S01]  /*1170*/  LDC R24, c[0x0][0x390] ;  /* 0x0000e400ff187b82 */ /* 0x000e220000000800 */
[----:B------:R-:W-:Y:S02]  /*1180*/  IADD3 R22, PT, PT, R20, -0x1000, RZ ;  /* 0xfffff00014167810 */ /* 0x000fe40007ffe0ff */
[----:B------:R-:W-:-:S07]  /*1190*/  MOV R23, 0x1000 ;  /* 0x0000100000177802 */ /* 0x000fce0000000f00 */
.L_x_20:
[----:B------:R-:W-:-:S05]  /*11a0*/  IMAD.WIDE R26, R23, 0x4, R2 ;  /* 0x00000004171a7825 */ /* 0x000fca00078e0202 */
[----:B------:R-:W2:Y:S04]  /*11b0*/  LDG.E.128.CONSTANT R16, desc[UR6][R26.64+0x2000] ;  /* 0x002000061a107981 */ /* 0x000ea8000c1e9d00 */
[----:B------:R-:W3:Y:S04]  /*11c0*/  LDG.E.128.CONSTANT R4, desc[UR6][R26.64+0x3000] ;  /* 0x003000061a047981 */ /* 0x000ee8000c1e9d00 */
[----:B------:R-:W4:Y:S04]  /*11d0*/  LDG.E.128.CONSTANT R8, desc[UR6][R26.64] ;  /* 0x000000061a087981 */ /* 0x000f28000c1e9d00 */
[----:B------:R-:W5:Y:S01]  /*11e0*/  LDG.E.128.CONSTANT R12, desc[UR6][R26.64+0x1000] ;  /* 0x001000061a0c7981 */ /* 0x000f62000c1e9d00 */
[----:B0-----:R-:W-:Y:S01]  /*11f0*/  MOV R20, R24 ;  /* 0x0000001800147202 */ /* 0x001fe20000000f00 */
[----:B--2---:R-:W-:Y:S01]  /*1200*/  FADD R17, R17, R18 ;  /* 0x0000001211117221 */ /* 0x004fe20000000000 */
[----:B---3--:R-:W-:-:S02]  /*1210*/  FADD R18, R19, R4 ;  /* 0x0000000413127221 */ /* 0x008fc40000000000 */
[----:B------:R-:W-:Y:S01]  /*1220*/  IADD3 R4, PT, PT, -R23, R20, RZ ;  /* 0x0000001417047210 */ /* 0x000fe20007ffe1ff */
[----:B------:R-:W-:Y:S01]  /*1230*/  FADD R5, R5, R6 ;  /* 0x0000000605057221 */ /* 0x000fe20000000000 */
[----:B----4-:R-:W-:Y:S01]  /*1240*/  FADD R9, R9, R10 ;  /* 0x0000000a09097221 */ /* 0x010fe20000000000 */
[----:B------:R-:W-:Y:S01]  /*1250*/  FADD R8, R8, R21 ;  /* 0x0000001508087221 */ /* 0x000fe20000000000 */
[----:B------:R-:W-:Y:S01]  /*1260*/  ISETP.GE.AND P0, PT, R4, 0x1000, PT ;  /* 0x000010000400780c */ /* 0x000fe20003f06270 */
[----:B-----5:R-:W-:Y:S01]  /*1270*/  FADD R13, R13, R14 ;  /* 0x0000000e0d0d7221 */ /* 0x020fe20000000000 */
[----:B------:R-:W-:Y:S01]  /*1280*/  FADD R10, R11, R12 ;  /* 0x0000000c0b0a7221 */ /* 0x000fe20000000000 */
[----:B------:R-:W-:Y:S01]  /*1290*/  FADD R14, R15, R16 ;  /* 0x000000100f0e7221 */ /* 0x000fe20000000000 */
[----:B------:R-:W-:Y:S01]  /*12a0*/  FADD R8, R8, R9 ;  /* 0x0000000908087221 */ /* 0x000fe20000000000 */
[----:B------:R-:W-:Y:S01]  /*12b0*/  FADD R5, R18, R5 ;  /* 0x0000000512057221 */ /* 0x000fe20000000000 */
[----:B------:R-:W-:Y:S01]  /*12c0*/  FADD R13, R10, R13 ;  /* 0x0000000d0a0d7221 */ /* 0x000fe20000000000 */
[----:B------:R-:W-:-:S03]  /*12d0*/  FADD R14, R14, R17 ;  /* 0x000000110e0e7221 */ /* 0x000fc60000000000 */
[----:B------:R-:W-:Y:S01]  /*12e0*/  FADD R8, R8, R13 ;  /* 0x0000000d08087221 */ /* 0x000fe20000000000 */
[----:B------:R-:W-:-:S04]  /*12f0*/  FADD R5, R14, R5 ;  /* 0x000000050e057221 */ /* 0x000fc80000000000 */
[----:B------:R-:W-:-:S04]  /*1300*/  FADD R5, R8, R5 ;  /* 0x0000000508057221 */ /* 0x000fc80000000000 */
[----:B------:R-:W-:Y:S01]  /*1310*/  FADD R21, R7, R5 ;  /* 0x0000000507157221 */ /* 0x000fe20000000000 */
[----:B------:R-:W-:Y:S06]  /*1320*/  @!P0 BRA `(.L_x_19) ;  /* 0x0000000800308947 */ /* 0x000fec0003800000 */
[----:B------:R-:W-:-:S04]  /*1330*/  IADD3 R23, PT, PT, R23, 0x1000, RZ ;  /* 0x0000100017177810 */ /* 0x000fc80007ffe0ff */
[----:B------:R-:W-:-:S13]  /*1340*/  ISETP.GT.AND P0, PT, R23, R22, PT ;  /* 0x000000161700720c */ /* 0x000fda0003f04270 */
[----:B------:R-:W-:Y:S05]  /*1350*/  @!P0 BRA `(.L_x_20) ;  /* 0xfffffffc00908947 */ /* 0x000fea000383ffff */
.L_x_18:
[----:B------:R-:W-:-:S13]  /*1360*/  ISETP.GE.AND P0, PT, R23, R20, PT ;  /* 0x000000141700720c */ /* 0x000fda0003f06270 */
[----:B------:R-:W-:Y:S05]  /*1370*/  @P0 BRA `(.L_x_19) ;  /* 0x00000008001c0947 */ /* 0x000fea0003800000 */
[----:B------:R-:W-:Y:S01]  /*1380*/  IMAD.IADD R9, R20, 0x1, -R23 ;  /* 0x0000000114097824 */ /* 0x000fe200078e0a17 */
[----:B------:R-:W-:Y:S04]  /*1390*/  BSSY.RECONVERGENT B1, `(.L_x_19) ;  /* 0x0000085000017945 */ /* 0x000fe80003800200 */
[----:B------:R-:W-:-:S13]  /*13a0*/  ISETP.GE.AND P0, PT, R0, R9, PT ;  /* 0x000000090000720c */ /* 0x000fda0003f06270 */
[----:B------:R-:W-:Y:S05]  /*13b0*/  @P0 BRA `(.L_x_21) ;  /* 0x0000000800080947 */ /* 0x000fea0003800000 */
[-C--:B------:R-:W-:Y:S01]  /*13c0*/  LOP3.LUT R2, RZ, R0.reuse, RZ, 0x33, !PT ;  /* 0x00000000ff027212 */ /* 0x080fe200078e33ff */
[----:B------:R-:W-:Y:S01]  /*13d0*/  BSSY.RECONVERGENT B2, `(.L_x_22) ;  /* 0x0000015000027945 */ /* 0x000fe20003800200 */
[----:B------:R-:W-:Y:S02]  /*13e0*/  MOV R8, R0 ;  /* 0x0000000000087202 */ /* 0x000fe40000000f00 */
[----:B------:R-:W-:-:S04]  /*13f0*/  IADD3 R2, PT, PT, -R23, R20, R2 ;  /* 0x0000001417027210 */ /* 0x000fc80007ffe102 */
[C---:B------:R-:W-:Y:S02]  /*1400*/  LOP3.LUT R3, R2.reuse, 0x300, RZ, 0xc0, !PT ;  /* 0x0000030002037812 */ /* 0x040fe400078ec0ff */
[----:B------:R-:W-:Y:S02]  /*1410*/  ISETP.GE.U32.AND P1, PT, R2, 0x300, PT ;  /* 0x000003000200780c */ /* 0x000fe40003f26070 */
[----:B------:R-:W-:-:S13]  /*1420*/  ISETP.NE.AND P0, PT, R3, 0x300, PT ;  /* 0x000003000300780c */ /* 0x000fda0003f05270 */
[----:B------:R-:W-:Y:S05]  /*1430*/  @!P0 BRA `(.L_x_23) ;  /* 0x0000000000388947 */ /* 0x000fea0003800000 */
[----:B------:R-:W0:Y:S01]  /*1440*/  LDC.64 R4, c[0x0][0x380] ;  /* 0x0000e000ff047b82 */ /* 0x000e220000000a00 */
[----:B------:R-:W-:Y:S02]  /*1450*/  LEA.HI R2, R2, 0x1, RZ, 0x18 ;  /* 0x0000000102027811 */ /* 0x000fe400078fc0ff */
[----:B------:R-:W-:Y:S02]  /*1460*/  IADD3 R7, PT, PT, R0, R23, RZ ;  /* 0x0000001700077210 */ /* 0x000fe40007ffe0ff */
[----:B------:R-:W-:Y:S02]  /*1470*/  LOP3.LUT R2, R2, 0x3, RZ, 0xc0, !PT ;  /* 0x0000000302027812 */ /* 0x000fe400078ec0ff */
[----:B------:R-:W-:Y:S02]  /*1480*/  MOV R8, R0 ;  /* 0x0000000000087202 */ /* 0x000fe40000000f00 */
[----:B------:R-:W-:-:S07]  /*1490*/  IADD3 R6, PT, PT, -R2, RZ, RZ ;  /* 0x000000ff02067210 */ /* 0x000fce0007ffe1ff */
.L_x_24:
[----:B0-----:R-:W-:-:S06]  /*14a0*/  IMAD.WIDE.U32 R2, R7, 0x4, R4 ;  /* 0x0000000407027825 */ /* 0x001fcc00078e0004 */
[----:B------:R-:W2:Y:S01]  /*14b0*/  LDG.E.CONSTANT R2, desc[UR6][R2.64] ;  /* 0x0000000602027981 */ /* 0x000ea2000c1e9900 */
[----:B------:R-:W-:Y:S02]  /*14c0*/  IADD3 R6, PT, PT, R6, 0x1, RZ ;  /* 0x0000000106067810 */ /* 0x000fe40007ffe0ff */
[----:B------:R-:W-:Y:S02]  /*14d0*/  IADD3 R8, PT, PT, R8, 0x100, RZ ;  /* 0x0000010008087810 */ /* 0x000fe40007ffe0ff */
[----:B------:R-:W-:Y:S02]  /*14e0*/  ISETP.NE.AND P0, PT, R6, RZ, PT ;  /* 0x000000ff0600720c */ /* 0x000fe40003f05270 */
[----:B------:R-:W-:Y:S01]  /*14f0*/  IADD3 R7, PT, PT, R7, 0x100, RZ ;  /* 0x0000010007077810 */ /* 0x000fe20007ffe0ff */
[----:B--2---:R-:W-:-:S10]  /*1500*/  FADD R21, R2, R21 ;  /* 0x0000001502157221 */ /* 0x004fd40000000000 */
[----:B------:R-:W-:Y:S05]  /*1510*/  @P0 BRA `(.L_x_24) ;  /* 0xfffffffc00e00947 */ /* 0x000fea000383ffff */
.L_x_23:
[----:B------:R-:W-:Y:S05]  /*1520*/  BSYNC.RECONVERGENT B2 ;  /* 0x0000000000027941 */ /* 0x000fea0003800200 */
.L_x_22:
[----:B------:R-:W-:Y:S05]  /*1530*/  @!P1 BRA `(.L_x_21) ;  /* 0x0000000400a89947 */ /* 0x000fea0003800000 */
[----:B------:R-:W0:Y:S01]  /*1540*/  LDCU.64 UR4, c[0x0][0x380] ;  /* 0x00007000ff0477ac */ /* 0x000e220008000a00 */
[----:B------:R-:W-:Y:S01]  /*1550*/  IADD3 R5, PT, PT, R9, -R8, RZ ;  /* 0x8000000809057210 */ /* 0x000fe20007ffe0ff */
[----:B------:R-:W-:Y:S01]  /*1560*/  BSSY.RECONVERGENT B2, `(.L_x_25) ;  /* 0x000003b000027945 */ /* 0x000fe20003800200 */
[CC--:B------:R-:W-:Y:S02]  /*1570*/  IADD3 R3, P0, PT, R8.reuse, R23.reuse, RZ ;  /* 0x0000001708037210 */ /* 0x0c0fe40007f1e0ff */
[----:B------:R-:W-:Y:S02]  /*1580*/  ISETP.GT.AND P1, PT, R5, 0xc00, PT ;  /* 0x00000c000500780c */ /* 0x000fe40003f24270 */
[----:B------:R-:W-:Y:S02]  /*1590*/  IADD3.X R4, PT, PT, RZ, RZ, RZ, P0, !PT ;  /* 0x000000ffff047210 */ /* 0x000fe400007fe4ff */
[----:B------:R-:W-:Y:S02]  /*15a0*/  IADD3 R11, PT, PT, R8, R23, RZ ;  /* 0x00000017080b7210 */ /* 0x000fe40007ffe0ff */
[----:B0-----:R-:W-:-:S04]  /*15b0*/  LEA R2, P0, R3, UR4, 0x2 ;  /* 0x0000000403027c11 */ /* 0x001fc8000f8010ff */
[----:B------:R-:W-:Y:S02]  /*15c0*/  LEA.HI.X R3, R3, UR5, R4, 0x2, P0 ;  /* 0x0000000503037c11 */ /* 0x000fe400080f1404 */
[----:B------:R-:W-:-:S05]  /*15d0*/  IADD3 R2, P0, PT, R2, 0x800, RZ ;  /* 0x0000080002027810 */ /* 0x000fca0007f1e0ff */
[----:B------:R-:W-:Y:S01]  /*15e0*/  IMAD.X R3, RZ, RZ, R3, P0 ;  /* 0x000000ffff037224 */ /* 0x000fe200000e0603 */
[----:B------:R-:W-:Y:S01]  /*15f0*/  PLOP3.LUT P0, PT, PT, PT, PT, 0x80, 0x8 ;  /* 0x000000000008781c */ /* 0x000fe20003f0f070 */
[----:B------:R-:W-:-:S12]  /*1600*/  @!P1 BRA `(.L_x_26) ;  /* 0x0000000000c09947 */ /* 0x000fd80003800000 */
[----:B------:R-:W-:Y:S02]  /*1610*/  PLOP3.LUT P0, PT, PT, PT, PT, 0x8, 0x80 ;  /* 0x000000000080781c */ /* 0x000fe40003f0e170 */
[----:B------:R-:W-:-:S11]  /*1620*/  IADD3 R13, PT, PT, R9, -0xc00, RZ ;  /* 0xfffff400090d7810 */ /* 0x000fd60007ffe0ff */
.L_x_27:
[----:B------:R-:W0:Y:S01]  /*1630*/  LDC.64 R4, c[0x0][0x380] ;  /* 0x0000e000ff047b82 */ /* 0x000e220000000a00 */
[----:B------:R-:W2:Y:S01]  /*1640*/  LDG.E.CONSTANT R10, desc[UR6][R2.64+-0x400] ;  /* 0xfffc0006020a7981 */ /* 0x000ea2000c1e9900 */
[----:B------:R-:W-:-:S03]  /*1650*/  IADD3 R25, PT, PT, R11, 0x400, RZ ;  /* 0x000004000b197810 */ /* 0x000fc60007ffe0ff */
[----:B------:R-:W3:Y:S04]  /*1660*/  LDG.E.CONSTANT R19, desc[UR6][R2.64] ;  /* 0x0000000602137981 */ /* 0x000ee8000c1e9900 */
[----:B------:R-:W4:Y:S01]  /*1670*/  LDG.E.CONSTANT R18, desc[UR6][R2.64+0x400] ;  /* 0x0004000602127981 */ /* 0x000f22000c1e9900 */
[----:B------:R-:W-:-:S03]  /*1680*/  IADD3 R7, PT, PT, R11, 0x800, RZ ;  /* 0x000008000b077810 */ /* 0x000fc60007ffe0ff */
[----:B------:R-:W5:Y:S04]  /*1690*/  LDG.E.CONSTANT R16, desc[UR6][R2.64+0xc00] ;  /* 0x000c000602107981 */ /* 0x000f68000c1e9900 */
[----:B------:R-:W5:Y:S04]  /*16a0*/  LDG.E.CONSTANT R15, desc[UR6][R2.64+0x1000] ;  /* 0x00100006020f7981 */ /* 0x000f68000c1e9900 */
[----:B------:R-:W5:Y:S01]  /*16b0*/  LDG.E.CONSTANT R14, desc[UR6][R2.64+0x1400] ;  /* 0x00140006020e7981 */ /* 0x000f62000c1e9900 */
[----:B0-----:R-:W-:-:S03]  /*16c0*/  IMAD.WIDE.U32 R22, R11, 0x4, R4 ;  /* 0x000000040b167825 */ /* 0x001fc600078e0004 */
[----:B------:R-:W5:Y:S04]  /*16d0*/  LDG.E.CONSTANT R20, desc[UR6][R2.64+0x2000] ;  /* 0x0020000602147981 */ /* 0x000f68000c1e9900 */
[----:B------:R0:W2:Y:S01]  /*16e0*/  LDG.E.CONSTANT R12, desc[UR6][R22.64] ;  /* 0x00000006160c7981 */ /* 0x0000a2000c1e9900 */
[----:B------:R-:W-:-:S03]  /*16f0*/  IMAD.WIDE.U32 R24, R25, 0x4, R4 ;  /* 0x0000000419187825 */ /* 0x000fc600078e0004 */
[----:B------:R-:W5:Y:S04]  /*1700*/  LDG.E.CONSTANT R26, desc[UR6][R2.64+0x3000] ;  /* 0x00300006021a7981 */ /* 0x000f68000c1e9900 */
[----:B------:R-:W5:Y:S01]  /*1710*/  LDG.E.CONSTANT R17, desc[UR6][R24.64] ;  /* 0x0000000618117981 */ /* 0x000f62000c1e9900 */
[--C-:B------:R-:W-:Y:S01]  /*1720*/  IMAD.WIDE.U32 R6, R7, 0x4, R4.reuse ;  /* 0x0000000407067825 */ /* 0x100fe200078e0004 */
[----:B0-----:R-:W-:Y:S02]  /*1730*/  IADD3 R23, PT, PT, R11, 0xc00, RZ ;  /* 0x00000c000b177810 */ /* 0x001fe40007ffe0ff */
[----:B------:R-:W5:Y:S04]  /*1740*/  LDG.E.CONSTANT R22, desc[UR6][R2.64+0x1c00] ;  /* 0x001c000602167981 */ /* 0x000f68000c1e9900 */
[----:B------:R-:W5:Y:S01]  /*1750*/  LDG.E.CONSTANT R6, desc[UR6][R6.64] ;  /* 0x0000000606067981 */ /* 0x000f62000c1e9900 */
[----:B------:R-:W-:-:S03]  /*1760*/  IMAD.WIDE.U32 R4, R23, 0x4, R4 ;  /* 0x0000000417047825 */ /* 0x000fc600078e0004 */
[----:B------:R-:W5:Y:S04]  /*1770*/  LDG.E.CONSTANT R23, desc[UR6][R2.64+0x2400] ;  /* 0x0024000602177981 */ /* 0x000f68000c1e9900 */
[----:B------:R-:W5:Y:S04]  /*1780*/  LDG.E.CONSTANT R4, desc[UR6][R4.64] ;  /* 0x0000000604047981 */ /* 0x000f68000c1e9900 */
[----:B------:R-:W5:Y:S04]  /*1790*/  LDG.E.CONSTANT R24, desc[UR6][R2.64+0x2c00] ;  /* 0x002c000602187981 */ /* 0x000f68000c1e9900 */
[----:B------:R0:W5:Y:S01]  /*17a0*/  LDG.E.CONSTANT R25, desc[UR6][R2.64+0x3400] ;  /* 0x0034000602197981 */ /* 0x000162000c1e9900 */
[----:B------:R-:W-:-:S04]  /*17b0*/  IADD3 R8, PT, PT, R8, 0x1000, RZ ;  /* 0x0000100008087810 */ /* 0x000fc80007ffe0ff */
[----:B------:R-:W-:Y:S02]  /*17c0*/  ISETP.GE.AND P1, PT, R8, R13, PT ;  /* 0x0000000d0800720c */ /* 0x000fe40003f26270 */
[----:B0-----:R-:W-:Y:S02]  /*17d0*/  IADD3 R2, P2, PT, R2, 0x4000, RZ ;  /* 0x0000400002027810 */ /* 0x001fe40007f5e0ff */
[----:B------:R-:W-:Y:S02]  /*17e0*/  IADD3 R11, PT, PT, R11, 0x1000, RZ ;  /* 0x000010000b0b7810 */ /* 0x000fe40007ffe0ff */
[----:B------:R-:W-:Y:S01]  /*17f0*/  IADD3.X R3, PT, PT, RZ, R3, RZ, P2, !PT ;  /* 0x00000003ff037210 */ /* 0x000fe200017fe4ff */
[----:B--2---:R-:W-:-:S04]  /*1800*/  FADD R21, R12, R21 ;  /* 0x000000150c157221 */ /* 0x004fc80000000000 */
[----:B------:R-:W-:-:S04]  /*1810*/  FADD R10, R21, R10 ;  /* 0x0000000a150a7221 */ /* 0x000fc80000000000 */
[----:B---3--:R-:W-:-:S04]  /*1820*/  FADD R19, R10, R19 ;  /* 0x000000130a137221 */ /* 0x008fc80000000000 */
[----:B----4-:R-:W-:-:S04]  /*1830*/  FADD R18, R19, R18 ;  /* 0x0000001213127221 */ /* 0x010fc80000000000 */
[----:B-----5:R-:W-:-:S04]  /*1840*/  FADD R17, R18, R17 ;  /* 0x0000001112117221 */ /* 0x020fc80000000000 */
        /* <DEDUP_REMOVED lines=12> */
.L_x_26:
[----:B------:R-:W-:Y:S05]  /*1910*/  BSYNC.RECONVERGENT B2 ;  /* 0x0000000000027941 */ /* 0x000fea0003800200 */
.L_x_25:
[----:B------:R-:W-:Y:S01]  /*1920*/  IADD3 R4, PT, PT, R9, -R8, RZ ;  /* 0x8000000809047210 */ /* 0x000fe20007ffe0ff */
[----:B------:R-:W-:Y:S03]  /*1930*/  BSSY.RECONVERGENT B2, `(.L_x_28) ;  /* 0x000001e000027945 */ /* 0x000fe60003800200 */
[----:B------:R-:W-:-:S13]  /*1940*/  ISETP.GT.AND P1, PT, R4, 0x400, PT ;  /* 0x000004000400780c */ /* 0x000fda0003f24270 */
[----:B------:R-:W-:Y:S05]  /*1950*/  @!P1 BRA `(.L_x_29) ;  /* 0x00000000006c9947 */ /* 0x000fea0003800000 */
[----:B------:R-:W0:Y:S01]  /*1960*/  LDC.64 R6, c[0x0][0x380] ;  /* 0x0000e000ff067b82 */ /* 0x000e220000000a00 */
[----:B------:R-:W2:Y:S01]  /*1970*/  LDG.E.CONSTANT R10, desc[UR6][R2.64+-0x400] ;  /* 0xfffc0006020a7981 */ /* 0x000ea2000c1e9900 */
[----:B------:R-:W-:-:S03]  /*1980*/  VIADD R15, R11, 0x400 ;  /* 0x000004000b0f7836 */ /* 0x000fc60000000000 */
[----:B------:R-:W3:Y:S04]  /*1990*/  LDG.E.CONSTANT R13, desc[UR6][R2.64] ;  /* 0x00000006020d7981 */ /* 0x000ee8000c1e9900 */
[----:B------:R-:W4:Y:S04]  /*19a0*/  LDG.E.CONSTANT R17, desc[UR6][R2.64+0xc00] ;  /* 0x000c000602117981 */ /* 0x000f28000c1e9900 */
[----:B------:R-:W5:Y:S04]  /*19b0*/  LDG.E.CONSTANT R19, desc[UR6][R2.64+0x1000] ;  /* 0x0010000602137981 */ /* 0x000f68000c1e9900 */
[----:B------:R1:W5:Y:S01]  /*19c0*/  LDG.E.CONSTANT R23, desc[UR6][R2.64+0x1400] ;  /* 0x0014000602177981 */ /* 0x000362000c1e9900 */
[----:B0-----:R-:W-:-:S06]  /*19d0*/  IMAD.WIDE.U32 R4, R11, 0x4, R6 ;  /* 0x000000040b047825 */ /* 0x001fcc00078e0006 */
[----:B------:R-:W2:Y:S01]  /*19e0*/  LDG.E.CONSTANT R4, desc[UR6][R4.64] ;  /* 0x0000000604047981 */ /* 0x000ea2000c1e9900 */
[----:B------:R-:W-:-:S03]  /*19f0*/  IMAD.WIDE.U32 R6, R15, 0x4, R6 ;  /* 0x000000040f067825 */ /* 0x000fc600078e0006 */
[----:B------:R-:W4:Y:S04]  /*1a00*/  LDG.E.CONSTANT R15, desc[UR6][R2.64+0x400] ;  /* 0x00040006020f7981 */ /* 0x000f28000c1e9900 */
[----:B------:R-:W5:Y:S01]  /*1a10*/  LDG.E.CONSTANT R7, desc[UR6][R6.64] ;  /* 0x0000000606077981 */ /* 0x000f62000c1e9900 */
[----:B------:R-:W-:Y:S02]  /*1a20*/  PLOP3.LUT P0, PT, PT, PT, PT, 0x8, 0x80 ;  /* 0x000000000080781c */ /* 0x000fe40003f0e170 */
[----:B------:R-:W-:Y:S02]  /*1a30*/  IADD3 R8, PT, PT, R8, 0x800, RZ ;  /* 0x0000080008087810 */ /* 0x000fe40007ffe0ff */
[----:B------:R-:W-:Y:S01]  /*1a40*/  IADD3 R11, PT, PT, R11, 0x800, RZ ;  /* 0x000008000b0b7810 */ /* 0x000fe20007ffe0ff */
[----:B--2---:R-:W-:-:S04]  /*1a50*/  FADD R21, R21, R4 ;  /* 0x0000000415157221 */ /* 0x004fc80000000000 */
[----:B------:R-:W-:-:S04]  /*1a60*/  FADD R10, R21, R10 ;  /* 0x0000000a150a7221 */ /* 0x000fc80000000000 */
[----:B---3--:R-:W-:-:S04]  /*1a70*/  FADD R10, R10, R13 ;  /* 0x0000000d0a0a7221 */ /* 0x008fc80000000000 */
[----:B----4-:R-:W-:-:S04]  /*1a80*/  FADD R10, R10, R15 ;  /* 0x0000000f0a0a7221 */ /* 0x010fc80000000000 */
[----:B-----5:R-:W-:Y:S01]  /*1a90*/  FADD R10, R10, R7 ;  /* 0x000000070a0a7221 */ /* 0x020fe20000000000 */
[----:B------:R-:W-:-:S03]  /*1aa0*/  IADD3 R4, P1, PT, R2, 0x2000, RZ ;  /* 0x0000200002047810 */ /* 0x000fc60007f3e0ff */
[----:B------:R-:W-:Y:S01]  /*1ab0*/  FADD R10, R10, R17 ;  /* 0x000000110a0a7221 */ /* 0x000fe20000000000 */
[----:B------:R-:W-:-:S03]  /*1ac0*/  IADD3.X R5, PT, PT, RZ, R3, RZ, P1, !PT ;  /* 0x00000003ff057210 */ /* 0x000fc60000ffe4ff */
[----:B------:R-:W-:Y:S01]  /*1ad0*/  FADD R10, R10, R19 ;  /* 0x000000130a0a7221 */ /* 0x000fe20000000000 */
[----:B-1----:R-:W-:Y:S02]  /*1ae0*/  MOV R2, R4 ;  /* 0x0000000400027202 */ /* 0x002fe40000000f00 */
[----:B------:R-:W-:Y:S01]  /*1af0*/  MOV R3, R5 ;  /* 0x0000000500037202 */ /* 0x000fe20000000f00 */
[----:B------:R-:W-:-:S07]  /*1b00*/  FADD R21, R10, R23 ;  /* 0x000000170a157221 */ /* 0x000fce0000000000 */
.L_x_29:
[----:B------:R-:W-:Y:S05]  /*1b10*/  BSYNC.RECONVERGENT B2 ;  /* 0x0000000000027941 */ /* 0x000fea0003800200 */
.L_x_28:
[----:B------:R-:W-:-:S13]  /*1b20*/  ISETP.LT.OR P0, PT, R8, R9, P0 ;  /* 0x000000090800720c */ /* 0x000fda0000701670 */
[----:B------:R-:W-:Y:S05]  /*1b30*/  @!P0 BRA `(.L_x_21) ;  /* 0x0000000000288947 */ /* 0x000fea0003800000 */
[----:B------:R-:W0:Y:S01]  /*1b40*/  LDC.64 R4, c[0x0][0x380] ;  /* 0x0000e000ff047b82 */ /* 0x000e220000000a00 */
[----:B------:R-:W2:Y:S04]  /*1b50*/  LDG.E.CONSTANT R6, desc[UR6][R2.64+-0x400] ;  /* 0xfffc000602067981 */ /* 0x000ea8000c1e9900 */
[----:B------:R-:W3:Y:S04]  /*1b60*/  LDG.E.CONSTANT R7, desc[UR6][R2.64] ;  /* 0x0000000602077981 */ /* 0x000ee8000c1e9900 */
[----:B------:R-:W4:Y:S01]  /*1b70*/  LDG.E.CONSTANT R9, desc[UR6][R2.64+0x400] ;  /* 0x0004000602097981 */ /* 0x000f22000c1e9900 */
[----:B0-----:R-:W-:-:S06]  /*1b80*/  IMAD.WIDE.U32 R4, R11, 0x4, R4 ;  /* 0x000000040b047825 */ /* 0x001fcc00078e0004 */
[----:B------:R-:W5:Y:S02]  /*1b90*/  LDG.E.CONSTANT R4, desc[UR6][R4.64] ;  /* 0x0000000604047981 */ /* 0x000f64000c1e9900 */
[----:B-----5:R-:W-:-:S04]  /*1ba0*/  FADD R21, R21, R4 ;  /* 0x0000000415157221 */ /* 0x020fc80000000000 */
[----:B--2---:R-:W-:-:S04]  /*1bb0*/  FADD R6, R21, R6 ;  /* 0x0000000615067221 */ /* 0x004fc80000000000 */
[----:B---3--:R-:W-:-:S04]  /*1bc0*/  FADD R6, R6, R7 ;  /* 0x0000000706067221 */ /* 0x008fc80000000000 */
[----:B----4-:R-:W-:-:S07]  /*1bd0*/  FADD R21, R6, R9 ;  /* 0x0000000906157221 */ /* 0x010fce0000000000 */
.L_x_21:
[----:B------:R-:W-:Y:S05]  /*1be0*/  BSYNC.RECONVERGENT B1 ;  /* 0x0000000000017941 */ /* 0x000fea0003800200 */
.L_x_19:
[----:B------:R-:W0:Y:S01]  /*1bf0*/  S2R R6, SR_LANEID ;  /* 0x0000000000067919 */ /* 0x000e220000000000 */
[----:B------:R-:W1:Y:S01]  /*1c00*/  SHFL.DOWN PT, R2, R21, 0x1, 0x1f ;  /* 0x08201f0015027f89 */ /* 0x000e6200000e0000 */
[C---:B0-----:R-:W-:Y:S02]  /*1c10*/  ISETP.GT.AND P0, PT, R6.reuse, 0x1e, PT ;  /* 0x0000001e0600780c */ /* 0x041fe40003f04270 */
[----:B------:R-:W-:-:S11]  /*1c20*/  ISETP.NE.AND P1, PT, R6, RZ, PT ;  /* 0x000000ff0600720c */ /* 0x000fd60003f25270 */
[----:B-1----:R-:W-:Y:S01]  /*1c30*/  @!P0 FADD R21, R2, R21 ;  /* 0x0000001502158221 */ /* 0x002fe20000000000 */
[----:B------:R-:W-:Y:S01]  /*1c40*/  ISETP.GT.AND P0, PT, R6, 0x1d, PT ;  /* 0x0000001d0600780c */ /* 0x000fe20003f04270 */
[----:B------:R-:W0:Y:S01]  /*1c50*/  @!P1 S2R R5, SR_CgaCtaId ;  /* 0x0000000000059919 */ /* 0x000e220000008800 */
[----:B------:R-:W-:Y:S02]  /*1c60*/  @!P1 MOV R4, 0x400 ;  /* 0x0000040000049802 */ /* 0x000fe40000000f00 */
[----:B------:R-:W-:Y:S01]  /*1c70*/  @!P1 SHF.R.U32.HI R3, RZ, 0x3, R0 ;  /* 0x00000003ff039819 */ /* 0x000fe20000011600 */
[----:B------:R-:W1:Y:S03]  /*1c80*/  SHFL.DOWN PT, R2, R21, 0x2, 0x1f ;  /* 0x08401f0015027f89 */ /* 0x000e6600000e0000 */
[----:B------:R-:W-:-:S05]  /*1c90*/  @!P1 LOP3.LUT R3, R3, 0x7c, RZ, 0xc0, !PT ;  /* 0x0000007c03039812 */ /* 0x000fca00078ec0ff */
[----:B-1----:R-:W-:Y:S01]  /*1ca0*/  @!P0 FADD R21, R21, R2 ;  /* 0x0000000215158221 */ /* 0x002fe20000000000 */
[----:B------:R-:W-:Y:S02]  /*1cb0*/  ISETP.GT.AND P0, PT, R6, 0x1b, PT ;  /* 0x0000001b0600780c */ /* 0x000fe40003f04270 */
[----:B0-----:R-:W-:Y:S02]  /*1cc0*/  @!P1 LEA R4, R5, R4, 0x18 ;  /* 0x0000000405049211 */ /* 0x001fe400078ec0ff */
[----:B------:R-:W0:Y:S02]  /*1cd0*/  SHFL.DOWN PT, R2, R21, 0x4, 0x1f ;  /* 0x08801f0015027f89 */ /* 0x000e2400000e0000 */
[----:B------:R-:W-:-:S07]  /*1ce0*/  @!P1 IADD3 R3, PT, PT, R3, R4, RZ ;  /* 0x0000000403039210 */ /* 0x000fce0007ffe0ff */
        /* <DEDUP_REMOVED lines=12> */
[----:B------:R-:W0:Y:S01]  /*1db0*/  S2UR UR5, SR_CgaCtaId ;  /* 0x00000000000579c3 */ /* 0x000e220000008800 */
[----:B------:R-:W-:Y:S02]  /*1dc0*/  UMOV UR4, 0x400 ;  /* 0x0000040000047882 */ /* 0x000fe40000000000 */
[----:B0-----:R-:W-:-:S09]  /*1dd0*/  ULEA UR4, UR5, UR4, 0x18 ;  /* 0x0000000405047291 */ /* 0x001fd2000f8ec0ff */
[----:B---3--:R-:W0:Y:S04]  /*1de0*/  LDS R3, [UR4+0xc] ;  /* 0x00000c04ff037984 */ /* 0x008e280008000800 */
        /* <DEDUP_REMOVED lines=10> */
.L_x_2:
        /* <DEDUP_REMOVED lines=12> */
.L_x_32:
[----:B------:R-:W-:Y:S05]  /*1f50*/  BSYNC.RECONVERGENT B1 ;  /* 0x0000000000017941 */ /* 0x000fea0003800200 */
.L_x_31:
[----:B------:R-:W-:Y:S01]  /*1f60*/  ISETP.GE.AND P0, PT, R11, R20, PT ;  /* 0x000000140b00720c */ /* 0x000fe20003f06270 */
[----:B------:R-:W-:-:S12]  /*1f70*/  BSSY.RECONVERGENT B1, `(.L_x_33) ;  /* 0x0000074000017945 */ /* 0x000fd80003800200 */
[----:B------:R-:W-:Y:S05]  /*1f80*/  @P0 BRA `(.L_x_34) ;  /* 0x0000000400c80947 */ /* 0x000fea0003800000 */
[----:B0-----:R-:W-:Y:S01]  /*1f90*/  LOP3.LUT R3, RZ, R11, RZ, 0x33, !PT ;  /* 0x0000000bff037212 */ /* 0x001fe200078e33ff */
[----:B------:R-:W-:Y:S04]  /*1fa0*/  BSSY.RECONVERGENT B2, `(.L_x_35) ;  /* 0x0000015000027945 */ /* 0x000fe80003800200 */
[----:B------:R-:W-:-:S05]  /*1fb0*/  IMAD.IADD R4, R3, 0x1, R20 ;  /* 0x0000000103047824 */ /* 0x000fca00078e0214 */
        /* <DEDUP_REMOVED lines=10> */
.L_x_37:
[----:B------:R-:W-:-:S06]  /*2060*/  MOV R3, R5 ;  /* 0x0000000500037202 */ /* 0x000fcc0000000f00 */
[----:B------:R0:W2:Y:S01]  /*2070*/  LDG.E.CONSTANT R3, desc[UR6][R2.64] ;  /* 0x0000000602037981 */ /* 0x0000a2000c1e9900 */
[----:B------:R-:W-:Y:S02]  /*2080*/  IADD3 R4, PT, PT, R4, 0x1, RZ ;  /* 0x0000000104047810 */ /* 0x000fe40007ffe0ff */
[----:B------:R-:W-:Y:S02]  /*2090*/  IADD3 R11, PT, PT, R11, 0x100, RZ ;  /* 0x000001000b0b7810 */ /* 0x000fe40007ffe0ff */
[----:B------:R-:W-:Y:S02]  /*20a0*/  ISETP.NE.AND P0, PT, R4, RZ, PT ;  /* 0x000000ff0400720c */ /* 0x000fe40003f05270 */
[----:B0-----:R-:W-:-:S04]  /*20b0*/  IADD3 R2, P2, PT, R2, 0x400, RZ ;  /* 0x0000040002027810 */ /* 0x001fc80007f5e0ff */
[----:B------:R-:W-:Y:S01]  /*20c0*/  IADD3.X R5, PT, PT, RZ, R5, RZ, P2, !PT ;  /* 0x00000005ff057210 */ /* 0x000fe200017fe4ff */
[----:B--2--5:R-:W-:-:S06]  /*20d0*/  FADD R0, R3, R0 ;  /* 0x0000000003007221 */ /* 0x024fcc0000000000 */
[----:B------:R-:W-:Y:S05]  /*20e0*/  @P0 BRA `(.L_x_37) ;  /* 0xfffffffc00dc0947 */ /* 0x000fea000383ffff */
.L_x_36:
[----:B------:R-:W-:Y:S05]  /*20f0*/  BSYNC.RECONVERGENT B2 ;  /* 0x0000000000027941 */ /* 0x000fea0003800200 */
.L_x_35:
        /* <DEDUP_REMOVED lines=8> */
.L_x_40:
        /* <DEDUP_REMOVED lines=9> */
[----:B------:R-:W-:-:S03]  /*2210*/  VIADD R3, R11, 0x800 ;  /* 0x000008000b037836 */ /* 0x000fc60000000000 */
[----:B------:R-:W4:Y:S01]  /*2220*/  LDG.E.CONSTANT R15, desc[UR6][R4.64+0x400] ;  /* 0x00040006040f7981 */ /* 0x000f22000c1e9900 */
        /* <DEDUP_REMOVED lines=32> */
.L_x_39:
[----:B------:R-:W-:Y:S05]  /*2430*/  BSYNC.RECONVERGENT B2 ;  /* 0x0000000000027941 */ /* 0x000fea0003800200 */
.L_x_38:
[----:B------:R-:W-:Y:S01]  /*2440*/  IADD3 R2, PT, PT, -R11, R20, RZ ;  /* 0x000000140b027210 */ /* 0x000fe20007ffe1ff */
[----:B------:R-:W-:Y:S03]  /*2450*/  BSSY.RECONVERGENT B2, `(.L_x_41) ;  /* 0x0000019000027945 */ /* 0x000fe60003800200 */
[----:B------:R-:W-:-:S13]  /*2460*/  ISETP.GT.AND P1, PT, R2, 0x400, PT ;  /* 0x000004000200780c */ /* 0x000fda0003f24270 */
[----:B------:R-:W-:Y:S05]  /*2470*/  @!P1 BRA `(.L_x_42) ;  /* 0x0000000000589947 */ /* 0x000fea0003800000 */
        /* <DEDUP_REMOVED lines=22> */
.L_x_42:
[----:B------:R-:W-:Y:S05]  /*25e0*/  BSYNC.RECONVERGENT B2 ;  /* 0x0000000000027941 */ /* 0x000fea0003800200 */
.L_x_41:
        /* <DEDUP_REMOVED lines=12> */
.L_x_34:
[----:B------:R-:W-:Y:S05]  /*26b0*/  BSYNC.RECONVERGENT B1 ;  /* 0x0000000000017941 */ /* 0x000fea0003800200 */
.L_x_33:
        /* <DEDUP_REMOVED lines=35> */
[----:B--2---:R-:W0:Y:S04]  /*28f0*/  LDS R3, [UR4+0xc] ;  /* 0x00000c04ff037984 */ /* 0x004e280008000800 */
        /* <DEDUP_REMOVED lines=10> */
.L_x_43:
[----:B0-----:R-:W0:Y:S01]  /*29a0*/  S2R R2, SR_LANEID ;  /* 0x0000000000027919 */ /* 0x001e220000000000 */
[----:B------:R-:W-:-:S04]  /*29b0*/  LOP3.LUT R0, R9, 0x3e0, RZ, 0xc0, !PT ;  /* 0x000003e009007812 */ /* 0x000fc800078ec0ff */
[----:B------:R-:W-:Y:S02]  /*29c0*/  IADD3 R3, PT, PT, R0, 0x20, RZ ;  /* 0x0000002000037810 */ /* 0x000fe40007ffe0ff */
[----:B------:R-:W-:Y:S02]  /*29d0*/  LOP3.LUT R7, RZ, R0, RZ, 0x33, !PT ;  /* 0x00000000ff077212 */ /* 0x000fe400078e33ff */
[-C--:B------:R-:W-:Y:S02]  /*29e0*/  ISETP.GT.AND P0, PT, R3, R20.reuse, PT ;  /* 0x000000140300720c */ /* 0x080fe40003f04270 */
[----:B------:R-:W-:-:S04]  /*29f0*/  IADD3 R7, PT, PT, R7, R20, RZ ;  /* 0x0000001407077210 */ /* 0x000fc80007ffe0ff */
[----:B------:R-:W-:-:S05]  /*2a00*/  SEL R4, R7, 0x1f, P0 ;  /* 0x0000001f07047807 */ /* 0x000fca0000000000 */
[----:B------:R-:W1:Y:S01]  /*2a10*/  SHFL.DOWN PT, R0, R5, 0x1, R4 ;  /* 0x0820000005007989 */ /* 0x000e6200000e0004 */
[C---:B0-----:R-:W-:Y:S01]  /*2a20*/  ISETP.GE.AND P0, PT, R2.reuse, R4, PT ;  /* 0x000000040200720c */ /* 0x041fe20003f06270 */
[C---:B------:R-:W-:Y:S01]  /*2a30*/  VIADD R3, R2.reuse, 0x2 ;  /* 0x0000000202037836 */ /* 0x040fe20000000000 */
[----:B------:R-:W-:-:S11]  /*2a40*/  ISETP.NE.AND P1, PT, R2, RZ, PT ;  /* 0x000000ff0200720c */ /* 0x000fd60003f25270 */
[----:B-1----:R-:W-:Y:S01]  /*2a50*/  @!P0 FADD R5, R0, R5 ;  /* 0x0000000500058221 */ /* 0x002fe20000000000 */
[-C--:B------:R-:W-:Y:S01]  /*2a60*/  ISETP.GT.AND P0, PT, R3, R4.reuse, PT ;  /* 0x000000040300720c */ /* 0x080fe20003f04270 */
[----:B------:R-:W0:Y:S01]  /*2a70*/  @!P1 S2R R6, SR_CgaCtaId ;  /* 0x0000000000069919 */ /* 0x000e220000008800 */
[----:B------:R-:W-:Y:S02]  /*2a80*/  IADD3 R3, PT, PT, R2, 0x4, RZ ;  /* 0x0000000402037810 */ /* 0x000fe40007ffe0ff */
[----:B------:R-:W1:Y:S09]  /*2a90*/  SHFL.DOWN PT, R0, R5, 0x2, R4 ;  /* 0x0840000005007989 */ /* 0x000e7200000e0004 */
[----:B-1----:R-:W-:Y:S01]  /*2aa0*/  @!P0 FADD R5, R5, R0 ;  /* 0x0000000005058221 */ /* 0x002fe20000000000 */
[----:B------:R-:W-:-:S02]  /*2ab0*/  ISETP.GT.AND P0, PT, R3, R4, PT ;  /* 0x000000040300720c */ /* 0x000fc40003f04270 */
[----:B------:R-:W-:Y:S02]  /*2ac0*/  IADD3 R3, PT, PT, R2, 0x8, RZ ;  /* 0x0000000802037810 */ /* 0x000fe40007ffe0ff */
[----:B------:R-:W1:Y:S09]  /*2ad0*/  SHFL.DOWN PT, R0, R5, 0x4, R4 ;  /* 0x0880000005007989 */ /* 0x000e7200000e0004 */
[----:B-1----:R-:W-:Y:S01]  /*2ae0*/  @!P0 FADD R5, R5, R0 ;  /* 0x0000000005058221 */ /* 0x002fe20000000000 */
[----:B------:R-:W-:-:S02]  /*2af0*/  ISETP.GT.AND P0, PT, R3, R4, PT ;  /* 0x000000040300720c */ /* 0x000fc40003f04270 */
[----:B------:R-:W-:Y:S02]  /*2b00*/  IADD3 R3, PT, PT, R2, 0x10, RZ ;  /* 0x0000001002037810 */ /* 0x000fe40007ffe0ff */
[----:B------:R-:W1:Y:S01]  /*2b10*/  SHFL.DOWN PT, R0, R5, 0x8, R4 ;  /* 0x0900000005007989 */ /* 0x000e6200000e0004 */
[----:B------:R-:W-:-:S04]  /*2b20*/  @!P1 SHF.R.U32.HI R2, RZ, 0x3, R9 ;  /* 0x00000003ff029819 */ /* 0x000fc80000011609 */
[----:B------:R-:W-:-:S04]  /*2b30*/  @!P1 LOP3.LUT R2, R2, 0x7c, RZ, 0xc0, !PT ;  /* 0x0000007c02029812 */ /* 0x000fc800078ec0ff */
[----:B-1----:R-:W-:Y:S01]  /*2b40*/  @!P0 FADD R5, R5, R0 ;  /* 0x0000000005058221 */ /* 0x002fe20000000000 */
[----:B------:R-:W-:Y:S02]  /*2b50*/  ISETP.GT.AND P0, PT, R3, R4, PT ;  /* 0x000000040300720c */ /* 0x000fe40003f04270 */
[----:B------:R-:W-:Y:S02]  /*2b60*/  @!P1 MOV R3, 0x400 ;  /* 0x0000040000039802 */ /* 0x000fe40000000f00 */
[----:B------:R-:W1:Y:S02]  /*2b70*/  SHFL.DOWN PT, R0, R5, 0x10, R4 ;  /* 0x0a00000005007989 */ /* 0x000e6400000e0004 */
[----:B0-----:R-:W-:-:S04]  /*2b80*/  @!P1 LEA R3, R6, R3, 0x18 ;  /* 0x0000000306039211 */ /* 0x001fc800078ec0ff */
[----:B------:R-:W-:-:S03]  /*2b90*/  @!P1 IADD3 R3, PT, PT, R2, R3, RZ ;  /* 0x0000000302039210 */ /* 0x000fc60007ffe0ff */
[----:B-1----:R-:W-:Y:S01]  /*2ba0*/  @!P0 FADD R5, R5, R0 ;  /* 0x0000000005058221 */ /* 0x002fe20000000000 */
        /* <DEDUP_REMOVED lines=12> */
[----:B-1----:R-:W0:Y:S04]  /*2c70*/  LDS R3, [UR4+0xc] ;  /* 0x00000c04ff037984 */ /* 0x002e280008000800 */
        /* <DEDUP_REMOVED lines=13> */
.L_x_30:
[----:B------:R-:W0:Y:S01]  /*2d50*/  S2R R8, SR_TID.X ;  /* 0x0000000000087919 */ /* 0x000e220000002100 */
[----:B------:R-:W0:Y:S02]  /*2d60*/  LDC.64 R2, c[0x0][0x380] ;  /* 0x0000e000ff027b82 */ /* 0x000e240000000a00 */
[----:B0-----:R-:W-:-:S05]  /*2d70*/  IMAD.WIDE.U32 R2, R8, 0x4, R2 ;  /* 0x0000000408027825 */ /* 0x001fca00078e0002 */
[----:B------:R-:W2:Y:S04]  /*2d80*/  LDG.E.CONSTANT R19, desc[UR6][R2.64] ;  /* 0x0000000602137981 */ /* 0x000ea8000c1e9900 */
[----:B------:R-:W2:Y:S04]  /*2d90*/  LDG.E.CONSTANT R0, desc[UR6][R2.64+0x400] ;  /* 0x0004000602007981 */ /* 0x000ea8000c1e9900 */
[----:B------:R-:W3:Y:S04]  /*2da0*/  LDG.E.CONSTANT R4, desc[UR6][R2.64+0x800] ;  /* 0x0008000602047981 */ /* 0x000ee8000c1e9900 */
[----:B------:R-:W3:Y:S04]  /*2db0*/  LDG.E.CONSTANT R5, desc[UR6][R2.64+0xc00] ;  /* 0x000c000602057981 */ /* 0x000ee8000c1e9900 */
[----:B------:R-:W4:Y:S04]  /*2dc0*/  LDG.E.CONSTANT R6, desc[UR6][R2.64+0x1000] ;  /* 0x0010000602067981 */ /* 0x000f28000c1e9900 */
[----:B------:R-:W4:Y:S04]  /*2dd0*/  LDG.E.CONSTANT R7, desc[UR6][R2.64+0x1400] ;  /* 0x0014000602077981 */ /* 0x000f28000c1e9900 */
[----:B------:R-:W5:Y:S04]  /*2de0*/  LDG.E.CONSTANT R9, desc[UR6][R2.64+0x1800] ;  /* 0x0018000602097981 */ /* 0x000f68000c1e9900 */
        /* <DEDUP_REMOVED lines=8> */
[----:B------:R-:W5:Y:S01]  /*2e70*/  LDG.E.CONSTANT R18, desc[UR6][R2.64+0x3c00] ;  /* 0x003c000602127981 */ /* 0x000f62000c1e9900 */
[----:B------:R-:W-:Y:S01]  /*2e80*/  ISETP.GE.U32.AND P0, PT, R20, 0x2000, PT ;  /* 0x000020001400780c */ /* 0x000fe20003f06070 */
[----:B--2---:R-:W-:Y:S01]  /*2e90*/  FADD R0, R19, R0 ;  /* 0x0000000013007221 */ /* 0x004fe20000000000 */
[----:B---3--:R-:W-:-:S04]  /*2ea0*/  FADD R5, R4, R5 ;  /* 0x0000000504057221 */ /* 0x008fc80000000000 */
[----:B------:R-:W-:Y:S01]  /*2eb0*/  FADD R0, R0, R5 ;  /* 0x0000000500007221 */ /* 0x000fe20000000000 */
[----:B----4-:R-:W-:Y:S01]  /*2ec0*/  FADD R6, R6, R7 ;  /* 0x0000000706067221 */ /* 0x010fe20000000000 */
[----:B-----5:R-:W-:-:S04]  /*2ed0*/  FADD R9, R9, R10 ;  /* 0x0000000a09097221 */ /* 0x020fc80000000000 */
[----:B------:R-:W-:Y:S01]  /*2ee0*/  FADD R9, R6, R9 ;  /* 0x0000000906097221 */ /* 0x000fe20000000000 */
[----:B------:R-:W-:-:S03]  /*2ef0*/  FADD R11, R11, R12 ;  /* 0x0000000c0b0b7221 */ /* 0x000fc60000000000 */
[----:B------:R-:W-:Y:S01]  /*2f00*/  FADD R0, R0, R9 ;  /* 0x0000000900007221 */ /* 0x000fe20000000000 */
[----:B------:R-:W-:-:S04]  /*2f10*/  FADD R14, R13, R14 ;  /* 0x0000000e0d0e7221 */ /* 0x000fc80000000000 */
[----:B------:R-:W-:Y:S01]  /*2f20*/  FADD R11, R11, R14 ;  /* 0x0000000e0b0b7221 */ /* 0x000fe20000000000 */
[----:B------:R-:W-:Y:S01]  /*2f30*/  FADD R15, R15, R16 ;  /* 0x000000100f0f7221 */ /* 0x000fe20000000000 */
[----:B------:R-:W-:-:S04]  /*2f40*/  FADD R18, R17, R18 ;  /* 0x0000001211127221 */ /* 0x000fc80000000000 */
[----:B------:R-:W-:-:S04]  /*2f50*/  FADD R18, R15, R18 ;  /* 0x000000120f127221 */ /* 0x000fc80000000000 */
[----:B------:R-:W-:Y:S01]  /*2f60*/  FADD R5, R11, R18 ;  /* 0x000000120b057221 */ /* 0x000fe20000000000 */
[----:B------:R-:W-:-:S03]  /*2f70*/  HFMA2 R11, -RZ, RZ, 0, 0.00048828125 ;  /* 0x00001000ff0b7431 */ /* 0x000fc600000001ff */
[----:B------:R-:W-:Y:S01]  /*2f80*/  FADD R0, R0, R5 ;  /* 0x0000000500007221 */ /* 0x000fe20000000000 */
[----:B------:R-:W-:Y:S06]  /*2f90*/  @!P0 BRA `(.L_x_44) ;  /* 0x0000000000ac8947 */ /* 0x000fec0003800000 */
[----:B------:R-:W0:Y:S01]  /*2fa0*/  LDC R7, c[0x0][0x390] ;  /* 0x0000e400ff077b82 */ /* 0x000e220000000800 */
[----:B------:R-:W-:Y:S02]  /*2fb0*/  IADD3 R6, PT, PT, R20, -0x1000, RZ ;  /* 0xfffff00014067810 */ /* 0x000fe40007ffe0ff */
[----:B------:R-:W-:-:S07]  /*2fc0*/  MOV R11, 0x1000 ;  /* 0x00001000000b7802 */ /* 0x000fce0000000f00 */
.L_x_46:
[----:B------:R-:W-:-:S05]  /*2fd0*/  IMAD.WIDE R4, R11, 0x4, R2 ;  /* 0x000000040b047825 */ /* 0x000fca00078e0202 */
[----:B------:R-:W2:Y:S04]  /*2fe0*/  LDG.E.CONSTANT R20, desc[UR6][R4.64+0x400] ;  /* 0x0004000604147981 */ /* 0x000ea8000c1e9900 */
[----:B------:R-:W2:Y:S04]  /*2ff0*/  LDG.E.CONSTANT R21, desc[UR6][R4.64+0x800] ;  /* 0x0008000604157981 */ /* 0x000ea8000c1e9900 */
        /* <DEDUP_REMOVED lines=13> */
[----:B------:R1:W5:Y:S01]  /*30d0*/  LDG.E.CONSTANT R18, desc[UR6][R4.64+0x3c00] ;  /* 0x003c000604127981 */ /* 0x000362000c1e9900 */
[----:B--2---:R-:W-:Y:S01]  /*30e0*/  FADD R21, R20, R21 ;  /* 0x0000001514157221 */ /* 0x004fe20000000000 */
[----:B0-----:R-:W-:-:S05]  /*30f0*/  MOV R20, R7 ;  /* 0x0000000700147202 */ /* 0x001fca0000000f00 */
[----:B-1----:R-:W-:Y:S02]  /*3100*/  IMAD.IADD R4, R20, 0x1, -R11 ;  /* 0x0000000114047824 */ /* 0x002fe400078e0a0b */
[----:B---3--:R-:W-:-:S03]  /*3110*/  FADD R0, R19, R0 ;  /* 0x0000000013007221 */ /* 0x008fc60000000000 */
[----:B------:R-:W-:Y:S01]  /*3120*/  ISETP.GE.AND P0, PT, R4, 0x1000, PT ;  /* 0x000010000400780c */ /* 0x000fe20003f06270 */
[----:B----4-:R-:W-:Y:S01]  /*3130*/  FADD R22, R22, R23 ;  /* 0x0000001716167221 */ /* 0x010fe20000000000 */
[----:B------:R-:W-:Y:S01]  /*3140*/  FADD R0, R0, R21 ;  /* 0x0000001500007221 */ /* 0x000fe20000000000 */
[----:B-----5:R-:W-:-:S04]  /*3150*/  FADD R25, R24, R25 ;  /* 0x0000001918197221 */ /* 0x020fc80000000000 */
[----:B------:R-:W-:Y:S01]  /*3160*/  FADD R25, R22, R25 ;  /* 0x0000001916197221 */ /* 0x000fe20000000000 */
[----:B------:R-:W-:Y:S01]  /*3170*/  FADD R16, R16, R17 ;  /* 0x0000001110107221 */ /* 0x000fe20000000000 */
[----:B------:R-:W-:-:S04]  /*3180*/  FADD R15, R15, R10 ;  /* 0x0000000a0f0f7221 */ /* 0x000fc80000000000 */
[----:B------:R-:W-:Y:S01]  /*3190*/  FADD R15, R16, R15 ;  /* 0x0000000f100f7221 */ /* 0x000fe20000000000 */
[----:B------:R-:W-:Y:S01]  /*31a0*/  FADD R9, R14, R9 ;  /* 0x000000090e097221 */ /* 0x000fe20000000000 */
[----:B------:R-:W-:-:S04]  /*31b0*/  FADD R12, R13, R12 ;  /* 0x0000000c0d0c7221 */ /* 0x000fc80000000000 */
[----:B------:R-:W-:Y:S01]  /*31c0*/  FADD R12, R9, R12 ;  /* 0x0000000c090c7221 */ /* 0x000fe20000000000 */
[----:B------:R-:W-:-:S03]  /*31d0*/  FADD R0, R0, R25 ;  /* 0x0000001900007221 */ /* 0x000fc60000000000 */
[----:B------:R-:W-:-:S04]  /*31e0*/  FADD R15, R15, R12 ;  /* 0x0000000c0f0f7221 */ /* 0x000fc80000000000 */
[----:B------:R-:W-:-:S04]  /*31f0*/  FADD R15, R0, R15 ;  /* 0x0000000f000f7221 */ /* 0x000fc80000000000 */
[----:B------:R-:W-:Y:S01]  /*3200*/  FADD R0, R18, R15 ;  /* 0x0000000f12007221 */ /* 0x000fe20000000000 */
[----:B------:R-:W-:Y:S06]  /*3210*/  @!P0 BRA `(.L_x_45) ;  /* 0x0000000800308947 */ /* 0x000fec0003800000 */
[----:B------:R-:W-:-:S04]  /*3220*/  IADD3 R11, PT, PT, R11, 0x1000, RZ ;  /* 0x000010000b0b7810 */ /* 0x000fc80007ffe0ff */
[----:B------:R-:W-:-:S13]  /*3230*/  ISETP.GT.AND P0, PT, R11, R6, PT ;  /* 0x000000060b00720c */ /* 0x000fda0003f04270 */
[----:B------:R-:W-:Y:S05]  /*3240*/  @!P0 BRA `(.L_x_46) ;  /* 0xfffffffc00608947 */ /* 0x000fea000383ffff */
.L_x_44:
[----:B------:R-:W-:-:S13]  /*3250*/  ISETP.GE.AND P0, PT, R11, R20, PT ;  /* 0x000000140b00720c */ /* 0x000fda0003f06270 */
[----:B------:R-:W-:Y:S05]  /*3260*/  @P0 BRA `(.L_x_45) ;  /* 0x00000008001c0947 */ /* 0x000fea0003800000 */
[----:B------:R-:W-:Y:S01]  /*3270*/  IADD3 R9, PT, PT, -R11, R20, RZ ;  /* 0x000000140b097210 */ /* 0x000fe20007ffe1ff */
[----:B------:R-:W-:Y:S03]  /*3280*/  BSSY.RECONVERGENT B1, `(.L_x_45) ;  /* 0x0000085000017945 */ /* 0x000fe60003800200 */
        /* <DEDUP_REMOVED lines=16> */
.L_x_50:
        /* <DEDUP_REMOVED lines=8> */
.L_x_49:
[----:B------:R-:W-:Y:S05]  /*3410*/  BSYNC.RECONVERGENT B2 ;  /* 0x0000000000027941 */ /* 0x000fea0003800200 */
.L_x_48:
[----:B------:R-:W-:Y:S05]  /*3420*/  @!P1 BRA `(.L_x_47) ;  /* 0x0000000400a89947 */ /* 0x000fea0003800000 */
[----:B------:R-:W0:Y:S01]  /*3430*/  LDCU.64 UR4, c[0x0][0x380] ;  /* 0x00007000ff0477ac */ /* 0x000e220008000a00 */
[----:B------:R-:W-:Y:S01]  /*3440*/  IADD3 R5, PT, PT, R9, -R10, RZ ;  /* 0x8000000a09057210 */ /* 0x000fe20007ffe0ff */
[----:B------:R-:W-:Y:S01]  /*3450*/  BSSY.RECONVERGENT B2, `(.L_x_51) ;  /* 0x000003b000027945 */ /* 0x000fe20003800200 */
[CC--:B------:R-:W-:Y:S02]  /*3460*/  IADD3 R3, P0, PT, R10.reuse, R11.reuse, RZ ;  /* 0x0000000b0a037210 */ /* 0x0c0fe40007f1e0ff */
[----:B------:R-:W-:Y:S02]  /*3470*/  ISETP.GT.AND P1, PT, R5, 0xc00, PT ;  /* 0x00000c000500780c */ /* 0x000fe40003f24270 */
[----:B------:R-:W-:Y:S01]  /*3480*/  IADD3 R11, PT, PT, R10, R11, RZ ;  /* 0x0000000b0a0b7210 */ /* 0x000fe20007ffe0ff */
[----:B------:R-:W-:Y:S01]  /*3490*/  IMAD.X R4, RZ, RZ, RZ, P0 ;  /* 0x000000ffff047224 */ /* 0x000fe200000e06ff */
[----:B0-----:R-:W-:-:S04]  /*34a0*/  LEA R2, P0, R3, UR4, 0x2 ;  /* 0x0000000403027c11 */ /* 0x001fc8000f8010ff */
[----:B------:R-:W-:Y:S02]  /*34b0*/  LEA.HI.X R3, R3, UR5, R4, 0x2, P0 ;  /* 0x0000000503037c11 */ /* 0x000fe400080f1404 */
[----:B------:R-:W-:-:S04]  /*34c0*/  IADD3 R2, P0, PT, R2, 0x800, RZ ;  /* 0x0000080002027810 */ /* 0x000fc80007f1e0ff */
[----:B------:R-:W-:Y:S02]  /*34d0*/  IADD3.X R3, PT, PT, RZ, R3, RZ, P0, !PT ;  /* 0x00000003ff037210 */ /* 0x000fe400007fe4ff */
[----:B------:R-:W-:Y:S01]  /*34e0*/  PLOP3.LUT P0, PT, PT, PT, PT, 0x80, 0x8 ;  /* 0x000000000008781c */ /* 0x000fe20003f0f070 */
[----:B------:R-:W-:-:S12]  /*34f0*/  @!P1 BRA `(.L_x_52) ;  /* 0x0000000000c09947 */ /* 0x000fd80003800000 */
[----:B------:R-:W-:Y:S02]  /*3500*/  PLOP3.LUT P0, PT, PT, PT, PT, 0x8, 0x80 ;  /* 0x000000000080781c */ /* 0x000fe40003f0e170 */
[----:B------:R-:W-:-:S11]  /*3510*/  IADD3 R13, PT, PT, R9, -0xc00, RZ ;  /* 0xfffff400090d7810 */ /* 0x000fd60007ffe0ff */
.L_x_53:
[----:B------:R-:W0:Y:S01]  /*3520*/  LDC.64 R4, c[0x0][0x380] ;  /* 0x0000e000ff047b82 */ /* 0x000e220000000a00 */
[----:B------:R-:W2:Y:S01]  /*3530*/  LDG.E.CONSTANT R12, desc[UR6][R2.64+-0x400] ;  /* 0xfffc0006020c7981 */ /* 0x000ea2000c1e9900 */
[----:B------:R-:W-:-:S03]  /*3540*/  IADD3 R25, PT, PT, R11, 0x400, RZ ;  /* 0x000004000b197810 */ /* 0x000fc60007ffe0ff */
[----:B------:R-:W3:Y:S04]  /*3550*/  LDG.E.CONSTANT R20, desc[UR6][R2.64] ;  /* 0x0000000602147981 */ /* 0x000ee8000c1e9900 */
[----:B------:R-:W4:Y:S01]  /*3560*/  LDG.E.CONSTANT R19, desc[UR6][R2.64+0x400] ;  /* 0x0004000602137981 */ /* 0x000f22000c1e9900 */
[----:B------:R-:W-:-:S03]  /*3570*/  IADD3 R7, PT, PT, R11, 0x800, RZ ;  /* 0x000008000b077810 */ /* 0x000fc60007ffe0ff */
[----:B------:R-:W5:Y:S04]  /*3580*/  LDG.E.CONSTANT R17, desc[UR6][R2.64+0xc00] ;  /* 0x000c000602117981 */ /* 0x000f68000c1e9900 */
[----:B------:R-:W5:Y:S01]  /*3590*/  LDG.E.CONSTANT R16, desc[UR6][R2.64+0x1000] ;  /* 0x0010000602107981 */ /* 0x000f62000c1e9900 */
[----:B------:R-:W-:-:S03]  /*35a0*/  IADD3 R23, PT, PT, R11, 0xc00, RZ ;  /* 0x00000c000b177810 */ /* 0x000fc60007ffe0ff */
[----:B------:R-:W5:Y:S01]  /*35b0*/  LDG.E.CONSTANT R22, desc[UR6][R2.64+0x1c00] ;  /* 0x001c000602167981 */ /* 0x000f62000c1e9900 */
[----:B0-----:R-:W-:-:S03]  /*35c0*/  IMAD.WIDE.U32 R14, R11, 0x4, R4 ;  /* 0x000000040b0e7825 */ /* 0x001fc600078e0004 */
[----:B------:R-:W5:Y:S04]  /*35d0*/  LDG.E.CONSTANT R21, desc[UR6][R2.64+0x2000] ;  /* 0x0020000602157981 */ /* 0x000f68000c1e9900 */
[----:B------:R-:W5:Y:S04]  /*35e0*/  LDG.E.CONSTANT R26, desc[UR6][R2.64+0x3000] ;  /* 0x00300006021a7981 */ /* 0x000f68000c1e9900 */
[----:B------:R-:W2:Y:S01]  /*35f0*/  LDG.E.CONSTANT R15, desc[UR6][R14.64] ;  /* 0x000000060e0f7981 */ /* 0x000ea2000c1e9900 */
[----:B------:R-:W-:-:S05]  /*3600*/  IMAD.WIDE.U32 R24, R25, 0x4, R4 ;  /* 0x0000000419187825 */ /* 0x000fca00078e0004 */
[----:B------:R-:W5:Y:S01]  /*3610*/  LDG.E.CONSTANT R18, desc[UR6][R24.64] ;  /* 0x0000000618127981 */ /* 0x000f62000c1e9900 */
[----:B------:R-:W-:-:S03]  /*3620*/  IMAD.WIDE.U32 R6, R7, 0x4, R4 ;  /* 0x0000000407067825 */ /* 0x000fc600078e0004 */
        /* <DEDUP_REMOVED lines=8> */
[----:B------:R-:W-:Y:S01]  /*36b0*/  ISETP.GE.AND P1, PT, R10, R13, PT ;  /* 0x0000000d0a00720c */ /* 0x000fe20003f26270 */
[----:B------:R-:W-:Y:S01]  /*36c0*/  VIADD R11, R11, 0x1000 ;  /* 0x000010000b0b7836 */ /* 0x000fe20000000000 */
[----:B0-----:R-:W-:-:S04]  /*36d0*/  IADD3 R2, P2, PT, R2, 0x4000, RZ ;  /* 0x0000400002027810 */ /* 0x001fc80007f5e0ff */
        /* <DEDUP_REMOVED lines=18> */
.L_x_52:
[----:B------:R-:W-:Y:S05]  /*3800*/  BSYNC.RECONVERGENT B2 ;  /* 0x0000000000027941 */ /* 0x000fea0003800200 */
.L_x_51:
[----:B------:R-:W-:Y:S01]  /*3810*/  IADD3 R4, PT, PT, R9, -R10, RZ ;  /* 0x8000000a09047210 */ /* 0x000fe20007ffe0ff */
[----:B------:R-:W-:Y:S03]  /*3820*/  BSSY.RECONVERGENT B2, `(.L_x_54) ;  /* 0x000001e000027945 */ /* 0x000fe60003800200 */
[----:B------:R-:W-:-:S13]  /*3830*/  ISETP.GT.AND P1, PT, R4, 0x400, PT ;  /* 0x000004000400780c */ /* 0x000fda0003f24270 */
[----:B------:R-:W-:Y:S05]  /*3840*/  @!P1 BRA `(.L_x_55) ;  /* 0x00000000006c9947 */ /* 0x000fea0003800000 */
[----:B------:R-:W0:Y:S01]  /*3850*/  LDC.64 R6, c[0x0][0x380] ;  /* 0x0000e000ff067b82 */ /* 0x000e220000000a00 */
[----:B------:R-:W2:Y:S01]  /*3860*/  LDG.E.CONSTANT R13, desc[UR6][R2.64+-0x400] ;  /* 0xfffc0006020d7981 */ /* 0x000ea2000c1e9900 */
[----:B------:R-:W-:-:S03]  /*3870*/  IADD3 R17, PT, PT, R11, 0x400, RZ ;  /* 0x000004000b117810 */ /* 0x000fc60007ffe0ff */
[----:B------:R-:W3:Y:S04]  /*3880*/  LDG.E.CONSTANT R15, desc[UR6][R2.64] ;  /* 0x00000006020f7981 */ /* 0x000ee8000c1e9900 */
[----:B------:R-:W4:Y:S04]  /*3890*/  LDG.E.CONSTANT R19, desc[UR6][R2.64+0xc00] ;  /* 0x000c000602137981 */ /* 0x000f28000c1e9900 */
[----:B------:R-:W5:Y:S04]  /*38a0*/  LDG.E.CONSTANT R21, desc[UR6][R2.64+0x1000] ;  /* 0x0010000602157981 */ /* 0x000f68000c1e9900 */
[----:B------:R-:W5:Y:S01]  /*38b0*/  LDG.E.CONSTANT R23, desc[UR6][R2.64+0x1400] ;  /* 0x0014000602177981 */ /* 0x000f62000c1e9900 */
[----:B0-----:R-:W-:-:S06]  /*38c0*/  IMAD.WIDE.U32 R4, R11, 0x4, R6 ;  /* 0x000000040b047825 */ /* 0x001fcc00078e0006 */
[----:B------:R0:W2:Y:S01]  /*38d0*/  LDG.E.CONSTANT R5, desc[UR6][R4.64] ;  /* 0x0000000604057981 */ /* 0x0000a2000c1e9900 */
[----:B------:R-:W-:-:S03]  /*38e0*/  IMAD.WIDE.U32 R6, R17, 0x4, R6 ;  /* 0x0000000411067825 */ /* 0x000fc600078e0006 */
[----:B------:R1:W4:Y:S04]  /*38f0*/  LDG.E.CONSTANT R17, desc[UR6][R2.64+0x400] ;  /* 0x0004000602117981 */ /* 0x000328000c1e9900 */
[----:B------:R-:W5:Y:S01]  /*3900*/  LDG.E.CONSTANT R7, desc[UR6][R6.64] ;  /* 0x0000000606077981 */ /* 0x000f62000c1e9900 */
[----:B0-----:R-:W-:Y:S02]  /*3910*/  IADD3 R4, P1, PT, R2, 0x2000, RZ ;  /* 0x0000200002047810 */ /* 0x001fe40007f3e0ff */
[----:B------:R-:W-:Y:S02]  /*3920*/  PLOP3.LUT P0, PT, PT, PT, PT, 0x8, 0x80 ;  /* 0x000000000080781c */ /* 0x000fe40003f0e170 */
[----:B------:R-:W-:Y:S02]  /*3930*/  IADD3 R10, PT, PT, R10, 0x800, RZ ;  /* 0x000008000a0a7810 */ /* 0x000fe40007ffe0ff */
[----:B------:R-:W-:-:S02]  /*3940*/  IADD3 R11, PT, PT, R11, 0x800, RZ ;  /* 0x000008000b0b7810 */ /* 0x000fc40007ffe0ff */
[----:B-1----:R-:W-:Y:S01]  /*3950*/  MOV R2, R4 ;  /* 0x0000000400027202 */ /* 0x002fe20000000f00 */
[----:B--2---:R-:W-:-:S04]  /*3960*/  FADD R0, R0, R5 ;  /* 0x0000000500007221 */ /* 0x004fc80000000000 */
[----:B------:R-:W-:-:S04]  /*3970*/  FADD R0, R0, R13 ;  /* 0x0000000d00007221 */ /* 0x000fc80000000000 */
[----:B---3--:R-:W-:-:S04]  /*3980*/  FADD R0, R0, R15 ;  /* 0x0000000f00007221 */ /* 0x008fc80000000000 */
[----:B----4-:R-:W-:-:S04]  /*3990*/  FADD R0, R0, R17 ;  /* 0x0000001100007221 */ /* 0x010fc80000000000 */
[----:B-----5:R-:W-:-:S04]  /*39a0*/  FADD R0, R0, R7 ;  /* 0x0000000700007221 */ /* 0x020fc80000000000 */
[----:B------:R-:W-:Y:S01]  /*39b0*/  FADD R0, R0, R19 ;  /* 0x0000001300007221 */ /* 0x000fe20000000000 */
[----:B------:R-:W-:-:S03]  /*39c0*/  IADD3.X R5, PT, PT, RZ, R3, RZ, P1, !PT ;  /* 0x00000003ff057210 */ /* 0x000fc60000ffe4ff */
[----:B------:R-:W-:Y:S01]  /*39d0*/  FADD R0, R0, R21 ;  /* 0x0000001500007221 */ /* 0x000fe20000000000 */
[----:B------:R-:W-:-:S03]  /*39e0*/  MOV R3, R5 ;  /* 0x0000000500037202 */ /* 0x000fc60000000f00 */
[----:B------:R-:W-:-:S07]  /*39f0*/  FADD R0, R0, R23 ;  /* 0x0000001700007221 */ /* 0x000fce0000000000 */
.L_x_55:
[----:B------:R-:W-:Y:S05]  /*3a00*/  BSYNC.RECONVERGENT B2 ;  /* 0x0000000000027941 */ /* 0x000fea0003800200 */
.L_x_54:
[----:B------:R-:W-:-:S13]  /*3a10*/  ISETP.LT.OR P0, PT, R10, R9, P0 ;  /* 0x000000090a00720c */ /* 0x000fda0000701670 */
[----:B------:R-:W-:Y:S05]  /*3a20*/  @!P0 BRA `(.L_x_47) ;  /* 0x0000000000288947 */ /* 0x000fea0003800000 */
[----:B------:R-:W0:Y:S01]  /*3a30*/  LDC.64 R4, c[0x0][0x380] ;  /* 0x0000e000ff047b82 */ /* 0x000e220000000a00 */
[----:B------:R-:W2:Y:S04]  /*3a40*/  LDG.E.CONSTANT R7, desc[UR6][R2.64+-0x400] ;  /* 0xfffc000602077981 */ /* 0x000ea8000c1e9900 */
[----:B------:R-:W3:Y:S01]  /*3a50*/  LDG.E.CONSTANT R9, desc[UR6][R2.64] ;  /* 0x0000000602097981 */ /* 0x000ee2000c1e9900 */
[----:B0-----:R-:W-:-:S03]  /*3a60*/  IMAD.WIDE.U32 R4, R11, 0x4, R4 ;  /* 0x000000040b047825 */ /* 0x001fc600078e0004 */
[----:B------:R-:W4:Y:S04]  /*3a70*/  LDG.E.CONSTANT R11, desc[UR6][R2.64+0x400] ;  /* 0x00040006020b7981 */ /* 0x000f28000c1e9900 */
[----:B------:R-:W5:Y:S02]  /*3a80*/  LDG.E.CONSTANT R5, desc[UR6][R4.64] ;  /* 0x0000000604057981 */ /* 0x000f64000c1e9900 */
[----:B-----5:R-:W-:-:S04]  /*3a90*/  FADD R0, R0, R5 ;  /* 0x0000000500007221 */ /* 0x020fc80000000000 */
[----:B--2---:R-:W-:-:S04]  /*3aa0*/  FADD R0, R0, R7 ;  /* 0x0000000700007221 */ /* 0x004fc80000000000 */
[----:B---3--:R-:W-:-:S04]  /*3ab0*/  FADD R0, R0, R9 ;  /* 0x0000000900007221 */ /* 0x008fc80000000000 */
[----:B----4-:R-:W-:-:S07]  /*3ac0*/  FADD R0, R0, R11 ;  /* 0x0000000b00007221 */ /* 0x010fce0000000000 */
.L_x_47:
[----:B------:R-:W-:Y:S05]  /*3ad0*/  BSYNC.RECONVERGENT B1 ;  /* 0x0000000000017941 */ /* 0x000fea0003800200 */
.L_x_45:
[----:B------:R-:W0:Y:S01]  /*3ae0*/  S2R R6, SR_LANEID ;  /* 0x0000000000067919 */ /* 0x000e220000000000 */
[----:B------:R-:W-:-:S05]  /*3af0*/  MOV R3, R0 ;  /* 0x0000000000037202 */ /* 0x000fca0000000f00 */
        /* <DEDUP_REMOVED lines=30> */
[----:B------:R-:W1:Y:S04]  /*3ce0*/  LDS R3, [UR4+0xc] ;  /* 0x00000c04ff037984 */ /* 0x000e680008000800 */
[----:B0-----:R-:W0:Y:S04]  /*3cf0*/  LDS.128 R4, [UR4+0x10] ;  /* 0x00001004ff047984 */ /* 0x001e280008000c00 */
[----:B------:R-:W2:Y:S01]  /*3d00*/  LDS.64 R8, [UR4+0x20] ;  /* 0x00002004ff087984 */ /* 0x000ea20008000a00 */
[----:B-1----:R-:W-:-:S04]  /*3d10*/  FADD R3, R0, R3 ;  /* 0x0000000300037221 */ /* 0x002fc80000000000 */
[----:B0-----:R-:W-:-:S04]  /*3d20*/  FADD R4, R3, R4 ;  /* 0x0000000403047221 */ /* 0x001fc80000000000 */
[----:B------:R-:W-:-:S04]  /*3d30*/  FADD R5, R4, R5 ;  /* 0x0000000504057221 */ /* 0x000fc80000000000 */
[----:B------:R-:W-:-:S04]  /*3d40*/  FADD R6, R5, R6 ;  /* 0x0000000605067221 */ /* 0x000fc80000000000 */
[----:B------:R-:W-:-:S04]  /*3d50*/  FADD R7, R6, R7 ;  /* 0x0000000706077221 */ /* 0x000fc80000000000 */
[----:B--2---:R-:W-:-:S04]  /*3d60*/  FADD R8, R7, R8 ;  /* 0x0000000807087221 */ /* 0x004fc80000000000 */
[----:B------:R-:W-:-:S07]  /*3d70*/  FADD R0, R8, R9 ;  /* 0x0000000908007221 */ /* 0x000fce0000000000 */
.L_x_17:
[----:B------:R-:W-:Y:S05]  /*3d80*/  BSYNC.RECONVERGENT B0 ;  /* 0x0000000000007941 */ /* 0x000fea0003800200 */
.L_x_1:
[----:B------:R-:W-:Y:S05]  /*3d90*/  @P0 EXIT ;  /* 0x000000000000094d */ /* 0x000fea0003800000 */
[----:B01234-:R-:W0:Y:S01]  /*3da0*/  LDC.64 R2, c[0x0][0x388] ;  /* 0x0000e200ff027b82 */ /* 0x01fe220000000a00 */
[----:B------:R-:W1:Y:S02]  /*3db0*/  LDCU UR4, c[0x0][0x398] ;  /* 0x00007300ff0477ac */ /* 0x000e640008000800 */
[----:B-1----:R-:W-:-:S05]  /*3dc0*/  FADD R5, R0, UR4 ;  /* 0x0000000400057e21 */ /* 0x002fca0008000000 */
[----:B0-----:R-:W-:Y:S01]  /*3dd0*/  STG.E desc[UR6][R2.64], R5 ;  /* 0x0000000502007986 */ /* 0x001fe2000c101906 */
[----:B------:R-:W-:Y:S05]  /*3de0*/  EXIT ;  /* 0x000000000000794d */ /* 0x000fea0003800000 */
.L_x_56:
[----:B------:R-:W-:-:S00]  /*3df0*/  BRA `(.L_x_56) ;  /* 0xfffffffc00fc7947 */ /* 0x000fc0000383ffff */
[----:B------:R-:W-:-:S00]  /*3e00*/  NOP ;  /* 0x0000000000007918 */ /* 0x000fc00000000000 */
[----:B------:R-:W-:-:S00]  /*3e10*/  NOP ;  /* 0x0000000000007918 */ /* 0x000fc00000000000 */
[----:B------:R-:W-:-:S00]  /*3e20*/  NOP ;  /* 0x0000000000007918 */ /* 0x000fc00000000000 */
[----:B------:R-:W-:-:S00]  /*3e30*/  NOP ;  /* 0x0000000000007918 */ /* 0x000fc00000000000 */
[----:B------:R-:W-:-:S00]  /*3e40*/  NOP ;  /* 0x0000000000007918 */ /* 0x000fc00000000000 */
[----:B------:R-:W-:-:S00]  /*3e50*/  NOP ;  /* 0x0000000000007918 */ /* 0x000fc00000000000 */
[----:B------:R-:W-:-:S00]  /*3e60*/  NOP ;  /* 0x0000000000007918 */ /* 0x000fc00000000000 */
[----:B------:R-:W-:-:S00]  /*3e70*/  NOP ;  /* 0x0000000000007918 */ /* 0x000fc00000000000 */
.L_x_278:


//--------------------- .text._ZN3cub18CUB_300001_SM_10006detail6reduce18DeviceReduceKernelINS2_10policy_hubIfyN4cuda3std3__44plusIfEEE10Policy1000EN6thrust24THRUST_300001_SM_1000_NS6detail15normal_iteratorINSD_10device_ptrINSD_7complexIfEEEEEEyS9_f19real_part_extractorEEvT0_PT3_T1_NS0_13GridEvenShareISP_EET2_T4_ --------------------------
	.section	.text._ZN3cub18CUB_300001_SM_10006detail6reduce18DeviceReduceKernelINS2_10policy_hubIfyN4cuda3std3__44plusIfEEE10Policy1000EN6thrust24THRUST_300001_SM_1000_NS6detail15normal_iteratorINSD_10device_ptrINSD_7complexIfEEEEEEyS9_f19real_part_extractorEEvT0_PT3_T1_NS0_13GridEvenShareISP_EET2_T4_,"ax",@progbits
	.align	128
        .global         _ZN3cub18CUB_300001_SM_10006detail6reduce18DeviceReduceKernelINS2_10policy_hubIfyN4cuda3std3__44plusIfEEE10Policy1000EN6thrust24THRUST_300001_SM_1000_NS6detail15normal_iteratorINSD_10device_ptrINSD_7complexIfEEEEEEyS9_f19real_part_extractorEEvT0_PT3_T1_NS0_13GridEvenShareISP_EET2_T4_
        .type           _ZN3cub18CUB_300001_SM_10006detail6reduce18DeviceReduceKernelINS2_10policy_hubIfyN4cuda3std3__44plusIfEEE10Policy1000EN6thrust24THRUST_300001_SM_1000_NS6detail15normal_iteratorINSD_10device_ptrINSD_7complexIfEEEEEEyS9_f19real_part_extractorEEvT0_PT3_T1_NS0_13GridEvenShareISP_EET2_T4_,@function
        .size           _ZN3cub18CUB_300001_SM_10006detail6reduce18DeviceReduceKernelINS2_10policy_hubIfyN4cuda3std3__44plusIfEEE10Policy1000EN6thrust24THRUST_300001_SM_1000_NS6detail15normal_iteratorINSD_10device_ptrINSD_7complexIfEEEEEEyS9_f19real_part_extractorEEvT0_PT3_T1_NS0_13GridEvenShareISP_EET2_T4_,(.L_x_279 - _ZN3cub18CUB_300001_SM_10006detail6reduce18DeviceReduceKernelINS2_10policy_hubIfyN4cuda3std3__44plusIfEEE10Policy1000EN6thrust24THRUST_300001_SM_1000_NS6detail15normal_iteratorINSD_10device_ptrINSD_7complexIfEEEEEEyS9_f19real_part_extractorEEvT0_PT3_T1_NS0_13GridEvenShareISP_EET2_T4_)
        .other          _ZN3cub18CUB_300001_SM_10006detail6reduce18DeviceReduceKernelINS2_10policy_hubIfyN4cuda3std3__44plusIfEEE10Policy1000EN6thrust24THRUST_300001_SM_1000_NS6detail15normal_iteratorINSD_10device_ptrINSD_7complexIfEEEEEEyS9_f19real_part_extractorEEvT0_PT3_T1_NS0_13GridEvenShareISP_EET2_T4_,@"STO_CUDA_ENTRY STV_DEFAULT"
_ZN3cub18CUB_300001_SM_10006detail6reduce18DeviceReduceKernelINS2_10policy_hubIfyN4cuda3std3__44plusIfEEE10Policy1000EN6thrust24THRUST_300001_SM_1000_NS6detail15normal_iteratorINSD_10device_ptrINSD_7complexIfEEEEEEyS9_f19real_part_extractorEEvT0_PT3_T1_NS0_13GridEvenShareISP_EET2_T4_:
.text._ZN3cub18CUB_300001_SM_10006detail6reduce18DeviceReduceKernelINS2_10policy_hubIfyN4cuda3std3__44plusIfEEE10Policy1000EN6thrust24THRUST_300001_SM_1000_NS6detail15normal_iteratorINSD_10device_ptrINSD_7complexIfEEEEEEyS9_f19real_part_extractorEEvT0_PT3_T1_NS0_13GridEvenShareISP_EET2_T4_:
[----:B------:R-:W-:Y:S08]  /*0000*/  LDC R1, c[0x0][0x37c] ;  /* 0x0000df00ff017b82 */ /* 0x000ff00000000800 */
[----:B------:R-:W0:Y:S01]  /*0010*/  S2UR UR16, SR_CTAID.X ;  /* 0x00000000001079c3 */ /* 0x000e220000002500 */
[----:B------:R-:W1:Y:S01]  /*0020*/  LDCU.64 UR8, c[0x0][0x3b8] ;  /* 0x00007700ff0877ac */ /* 0x000e620008000a00 */
[----:B------:R-:W-:Y:S01]  /*0030*/  BSSY.RECONVERGENT B0, `(.L_x_57) ;  /* 0x0000229000007945 */ /* 0x000fe20003800200 */
[----:B------:R-:W2:Y:S01]  /*0040*/  LDCU UR5, c[0x0][0x3c0] ;  /* 0x00007800ff0577ac */ /* 0x000ea20008000800 */
[----:B------:R-:W3:Y:S01]  /*0050*/  LDCU.64 UR14, c[0x0][0x358] ;  /* 0x00006b00ff0e77ac */ /* 0x000ee20008000a00 */
[----:B-1----:R-:W-:-:S02]  /*0060*/  IMAD.U32 R2, RZ, RZ, UR8 ;  /* 0x00000008ff027e24 */ /* 0x002fc4000f8e00ff */
[----:B------:R-:W-:Y:S01]  /*0070*/  IMAD.U32 R3, RZ, RZ, UR9 ;  /* 0x00000009ff037e24 */ /* 0x000fe2000f8e00ff */
[----:B--2---:R-:W-:Y:S02]  /*0080*/  USHF.L.U32 UR5, UR5, 0xc, URZ ;  /* 0x0000000c05057899 */ /* 0x004fe400080006ff */
[----:B0-----:R-:W-:Y:S02]  /*0090*/  USHF.L.U32 UR7, UR16, 0xc, URZ ;  /* 0x0000000c10077899 */ /* 0x001fe400080006ff */
[----:B------:R-:W-:-:S04]  /*00a0*/  USHF.R.S32.HI UR4, URZ, 0x1f, UR5 ;  /* 0x0000001fff047899 */ /* 0x000fc80008011405 */
[----:B------:R-:W-:-:S04]  /*00b0*/  IADD3 R23, P1, PT, R2, -UR7, RZ ;  /* 0x8000000702177c10 */ /* 0x000fc8000ff3e0ff */
[----:B------:R-:W-:Y:S02]  /*00c0*/  ISETP.GT.U32.AND P0, PT, R23, 0xfff, PT ;  /* 0x00000fff1700780c */ /* 0x000fe40003f04070 */
[----:B------:R-:W-:-:S04]  /*00d0*/  IADD3.X R22, PT, PT, R3, -0x1, RZ, P1, !PT ;  /* 0xffffffff03167810 */ /* 0x000fc80000ffe4ff */
[----:B------:R-:W-:-:S13]  /*00e0*/  ISETP.GT.U32.AND.EX P0, PT, R22, RZ, PT, P0 ;  /* 0x000000ff1600720c */ /* 0x000fda0003f04100 */
[----:B---3--:R-:W-:Y:S05]  /*00f0*/  @P0 BRA `(.L_x_58) ;  /* 0x0000000c00c40947 */ /* 0x008fea0003800000 */
[----:B------:R-:W0:Y:S01]  /*0100*/  S2R R0, SR_TID.X ;  /* 0x0000000000007919 */ /* 0x000e220000002100 */
[----:B------:R-:W-:Y:S01]  /*0110*/  IADD3 R5, PT, PT, R2, -UR7, RZ ;  /* 0x8000000702057c10 */ /* 0x000fe2000fffe0ff */
[----:B------:R-:W-:Y:S01]  /*0120*/  BSSY.RECONVERGENT B1, `(.L_x_59) ;  /* 0x000000a000017945 */ /* 0x000fe20003800200 */
[----:B------:R-:W-:Y:S02]  /*0130*/  IMAD.MOV.U32 R4, RZ, RZ, RZ ;  /* 0x000000ffff047224 */ /* 0x000fe400078e00ff */
[----:B0-----:R-:W-:Y:S02]  /*0140*/  ISETP.GE.AND P0, PT, R0, R5, PT ;  /* 0x000000050000720c */ /* 0x001fe40003f06270 */
[----:B------:R-:W-:-:S11]  /*0150*/  MOV R6, R0 ;  /* 0x0000000000067202 */ /* 0x000fd60000000f00 */
[----:B------:R-:W-:Y:S05]  /*0160*/  @P0 BRA `(.L_x_60) ;  /* 0x0000000000140947 */ /* 0x000fea0003800000 */
[----:B------:R-:W0:Y:S01]  /*0170*/  LDC.64 R8, c[0x0][0x380] ;  /* 0x0000e000ff087b82 */ /* 0x000e220000000a00 */
[----:B------:R-:W-:-:S04]  /*0180*/  VIADD R3, R0, UR7 ;  /* 0x0000000700037c36 */ /* 0x000fc80008000000 */
[----:B0-----:R-:W-:-:S05]  /*0190*/  IMAD.WIDE.U32 R8, R3, 0x8, R8 ;  /* 0x0000000803087825 */ /* 0x001fca00078e0008 */
[----:B------:R0:W5:Y:S01]  /*01a0*/  LDG.E R4, desc[UR14][R8.64] ;  /* 0x0000000e08047981 */ /* 0x000162000c1e1900 */
[----:B------:R-:W-:-:S07]  /*01b0*/  IADD3 R6, PT, PT, R0, 0x100, RZ ;  /* 0x0000010000067810 */ /* 0x000fce0007ffe0ff */
.L_x_60:
[----:B------:R-:W-:Y:S05]  /*01c0*/  BSYNC.RECONVERGENT B1 ;  /* 0x0000000000017941 */ /* 0x000fea0003800200 */
.L_x_59:
[----:B------:R-:W-:Y:S01]  /*01d0*/  ISETP.GE.AND P0, PT, R6, R5, PT ;  /* 0x000000050600720c */ /* 0x000fe20003f06270 */
[----:B------:R-:W-:-:S12]  /*01e0*/  BSSY.RECONVERGENT B1, `(.L_x_61) ;  /* 0x0000079000017945 */ /* 0x000fd80003800200 */
[----:B------:R-:W-:Y:S05]  /*01f0*/  @P0 BRA `(.L_x_62) ;  /* 0x0000000400dc0947 */ /* 0x000fea0003800000 */
[----:B------:R-:W-:Y:S01]  /*0200*/  LOP3.LUT R3, RZ, R6, RZ, 0x33, !PT ;  /* 0x00000006ff037212 */ /* 0x000fe200078e33ff */
[----:B------:R-:W-:Y:S03]  /*0210*/  BSSY.RECONVERGENT B2, `(.L_x_63) ;  /* 0x0000037000027945 */ /* 0x000fe60003800200 */
[----:B------:R-:W-:-:S04]  /*0220*/  IADD3 R3, PT, PT, R2, -UR7, R3 ;  /* 0x8000000702037c10 */ /* 0x000fc8000fffe003 */
[C---:B------:R-:W-:Y:S02]  /*0230*/  ISETP.GE.U32.AND P1, PT, R3.reuse, 0xf00, PT ;  /* 0x00000f000300780c */ /* 0x040fe40003f26070 */
[----:B------:R-:W-:-:S04]  /*0240*/  LEA.HI R7, R3, 0x1, RZ, 0x18 ;  /* 0x0000000103077811 */ /* 0x000fc800078fc0ff */
[----:B------:R-:W-:-:S04]  /*0250*/  LOP3.LUT R22, R7, 0xf, RZ, 0xc0, !PT ;  /* 0x0000000f07167812 */ /* 0x000fc800078ec0ff */
[----:B------:R-:W-:-:S03]  /*0260*/  ISETP.NE.AND P0, PT, R22, RZ, PT ;  /* 0x000000ff1600720c */ /* 0x000fc60003f05270 */
[----:B------:R-:W-:Y:S10]  /*0270*/  @!P1 BRA `(.L_x_64) ;  /* 0x0000000000c09947 */ /* 0x000ff40003800000 */
[----:B------:R-:W1:Y:S01]  /*0280*/  LDCU.64 UR8, c[0x0][0x380] ;  /* 0x00007000ff0877ac */ /* 0x000e620008000a00 */
[----:B------:R-:W-:Y:S01]  /*0290*/  IMAD.WIDE.U32 R2, R6, 0x8, RZ ;  /* 0x0000000806027825 */ /* 0x000fe200078e00ff */
[----:B------:R-:W-:Y:S01]  /*02a0*/  LOP3.LUT R11, R7, 0x1fffff0, RZ, 0xc0, !PT ;  /* 0x01fffff0070b7812 */ /* 0x000fe200078ec0ff */
[----:B------:R-:W-:-:S04]  /*02b0*/  UIMAD.WIDE.U32 UR4, UR16, 0x8000, URZ ;  /* 0x00008000100478a5 */ /* 0x000fc8000f8e00ff */
[----:B------:R-:W-:Y:S02]  /*02c0*/  IMAD.MOV R11, RZ, RZ, -R11 ;  /* 0x000000ffff0b7224 */ /* 0x000fe400078e0a0b */
[----:B------:R-:W-:Y:S02]  /*02d0*/  LOP3.LUT R2, R2, UR4, RZ, 0xfc, !PT ;  /* 0x0000000402027c12 */ /* 0x000fe4000f8efcff */
[----:B------:R-:W-:Y:S02]  /*02e0*/  LOP3.LUT R3, R3, UR5, RZ, 0xfc, !PT ;  /* 0x0000000503037c12 */ /* 0x000fe4000f8efcff */
[----:B-1----:R-:W-:-:S04]  /*02f0*/  IADD3 R2, P1, PT, R2, UR8, RZ ;  /* 0x0000000802027c10 */ /* 0x002fc8000ff3e0ff */
[----:B------:R-:W-:-:S04]  /*0300*/  IADD3 R2, P2, PT, R2, 0x4000, RZ ;  /* 0x0000400002027810 */ /* 0x000fc80007f5e0ff */
[----:B------:R-:W-:-:S09]  /*0310*/  IADD3.X R3, PT, PT, RZ, UR9, R3, P2, P1 ;  /* 0x00000009ff037c10 */ /* 0x000fd200097e2403 */
.L_x_65:
[----:B------:R-:W2:Y:S04]  /*0320*/  LDG.E R21, desc[UR14][R2.64+-0x4000] ;  /* 0xffc0000e02157981 */ /* 0x000ea8000c1e1900 */
[----:B------:R-:W3:Y:S04]  /*0330*/  LDG.E R20, desc[UR14][R2.64+-0x3800] ;  /* 0xffc8000e02147981 */ /* 0x000ee8000c1e1900 */
[----:B------:R-:W4:Y:S04]  /*0340*/  LDG.E R23, desc[UR14][R2.64+-0x3000] ;  /* 0xffd0000e02177981 */ /* 0x000f28000c1e1900 */
        /* <DEDUP_REMOVED lines=11> */
[----:B0-----:R-:W4:Y:S04]  /*0400*/  LDG.E R9, desc[UR14][R2.64+0x3000] ;  /* 0x0030000e02097981 */ /* 0x001f28000c1e1900 */
[----:B------:R0:W4:Y:S01]  /*0410*/  LDG.E R8, desc[UR14][R2.64+0x3800] ;  /* 0x0038000e02087981 */ /* 0x000122000c1e1900 */
[----:B------:R-:W-:-:S02]  /*0420*/  IADD3 R11, PT, PT, R11, 0x10, RZ ;  /* 0x000000100b0b7810 */ /* 0x000fc40007ffe0ff */
[----:B------:R-:W-:Y:S02]  /*0430*/  IADD3 R6, PT, PT, R6, 0x1000, RZ ;  /* 0x0000100006067810 */ /* 0x000fe40007ffe0ff */
[----:B------:R-:W-:Y:S02]  /*0440*/  ISETP.NE.AND P1, PT, R11, RZ, PT ;  /* 0x000000ff0b00720c */ /* 0x000fe40003f25270 */
[----:B0-----:R-:W-:-:S05]  /*0450*/  IADD3 R2, P2, PT, R2, 0x8000, RZ ;  /* 0x0000800002027810 */ /* 0x001fca0007f5e0ff */
[----:B------:R-:W-:Y:S02]  /*0460*/  IMAD.X R3, RZ, RZ, R3, P2 ;  /* 0x000000ffff037224 */ /* 0x000fe400010e0603 */
        /* <DEDUP_REMOVED lines=16> */
[----:B------:R-:W-:Y:S06]  /*0570*/  @P1 BRA `(.L_x_65) ;  /* 0xfffffffc00681947 */ /* 0x000fec000383ffff */
.L_x_64:
[----:B------:R-:W-:Y:S05]  /*0580*/  BSYNC.RECONVERGENT B2 ;  /* 0x0000000000027941 */ /* 0x000fea0003800200 */
.L_x_63:
[----:B------:R-:W-:Y:S05]  /*0590*/  @!P0 BRA `(.L_x_62) ;  /* 0x0000000000f48947 */ /* 0x000fea0003800000 */
[----:B------:R-:W-:Y:S01]  /*05a0*/  ISETP.GE.U32.AND P0, PT, R22, 0x8, PT ;  /* 0x000000081600780c */ /* 0x000fe20003f06070 */
[----:B------:R-:W-:Y:S01]  /*05b0*/  BSSY.RECONVERGENT B2, `(.L_x_66) ;  /* 0x000001a000027945 */ /* 0x000fe20003800200 */
[----:B------:R-:W-:-:S04]  /*05c0*/  LOP3.LUT R10, R7, 0x7, RZ, 0xc0, !PT ;  /* 0x00000007070a7812 */ /* 0x000fc800078ec0ff */
[----:B------:R-:W-:-:S07]  /*05d0*/  ISETP.NE.AND P1, PT, R10, RZ, PT ;  /* 0x000000ff0a00720c */ /* 0x000fce0003f25270 */
[----:B------:R-:W-:Y:S06]  /*05e0*/  @!P0 BRA `(.L_x_67) ;  /* 0x0000000000588947 */ /* 0x000fec0003800000 */
[----:B------:R-:W1:Y:S01]  /*05f0*/  LDCU.64 UR4, c[0x0][0x380] ;  /* 0x00007000ff0477ac */ /* 0x000e620008000a00 */
[----:B------:R-:W-:-:S04]  /*0600*/  IADD3 R3, P0, PT, R6, UR7, RZ ;  /* 0x0000000706037c10 */ /* 0x000fc8000ff1e0ff */
[----:B0-----:R-:W-:Y:S02]  /*0610*/  LEA.HI.X.SX32 R8, R6, RZ, 0x1, P0 ;  /* 0x000000ff06087211 */ /* 0x001fe400000f0eff */
[----:B-1----:R-:W-:-:S04]  /*0620*/  LEA R2, P0, R3, UR4, 0x3 ;  /* 0x0000000403027c11 */ /* 0x002fc8000f8018ff */
[----:B------:R-:W-:-:S05]  /*0630*/  LEA.HI.X R3, R3, UR5, R8, 0x3, P0 ;  /* 0x0000000503037c11 */ /* 0x000fca00080f1c08 */
[----:B------:R-:W2:Y:S04]  /*0640*/  LDG.E R9, desc[UR14][R2.64] ;  /* 0x0000000e02097981 */ /* 0x000ea8000c1e1900 */
[----:B------:R-:W3:Y:S04]  /*0650*/  LDG.E R8, desc[UR14][R2.64+0x800] ;  /* 0x0008000e02087981 */ /* 0x000ee8000c1e1900 */
[----:B------:R-:W4:Y:S04]  /*0660*/  LDG.E R11, desc[UR14][R2.64+0x1000] ;  /* 0x0010000e020b7981 */ /* 0x000f28000c1e1900 */
[----:B------:R-:W4:Y:S04]  /*0670*/  LDG.E R13, desc[UR14][R2.64+0x1800] ;  /* 0x0018000e020d7981 */ /* 0x000f28000c1e1900 */
[----:B------:R-:W4:Y:S04]  /*0680*/  LDG.E R15, desc[UR14][R2.64+0x2000] ;  /* 0x0020000e020f7981 */ /* 0x000f28000c1e1900 */
[----:B------:R-:W4:Y:S04]  /*0690*/  LDG.E R17, desc[UR14][R2.64+0x2800] ;  /* 0x0028000e02117981 */ /* 0x000f28000c1e1900 */
[----:B------:R-:W4:Y:S04]  /*06a0*/  LDG.E R19, desc[UR14][R2.64+0x3000] ;  /* 0x0030000e02137981 */ /* 0x000f28000c1e1900 */
[----:B------:R-:W4:Y:S01]  /*06b0*/  LDG.E R21, desc[UR14][R2.64+0x3800] ;  /* 0x0038000e02157981 */ /* 0x000f22000c1e1900 */
[----:B------:R-:W-:-:S02]  /*06c0*/  VIADD R6, R6, 0x800 ;  /* 0x0000080006067836 */ /* 0x000fc40000000000 */
        /* <DEDUP_REMOVED lines=8> */
.L_x_67:
[----:B------:R-:W-:Y:S05]  /*0750*/  BSYNC.RECONVERGENT B2 ;  /* 0x0000000000027941 */ /* 0x000fea0003800200 */
.L_x_66:
        /* <DEDUP_REMOVED lines=14> */
[----:B------:R-:W4:Y:S01]  /*0840*/  LDG.E R13, desc[UR14][R2.64+0x1800] ;  /* 0x0018000e020d7981 */ /* 0x000f22000c1e1900 */
[----:B------:R-:W-:Y:S01]  /*0850*/  IADD3 R6, PT, PT, R6, 0x400, RZ ;  /* 0x0000040006067810 */ /* 0x000fe20007ffe0ff */
[----:B--2--5:R-:W-:-:S04]  /*0860*/  FADD R9, R4, R9 ;  /* 0x0000000904097221 */ /* 0x024fc80000000000 */
[----:B---3--:R-:W-:-:S04]  /*0870*/  FADD R8, R9, R8 ;  /* 0x0000000809087221 */ /* 0x008fc80000000000 */
[----:B----4-:R-:W-:-:S04]  /*0880*/  FADD R8, R8, R11 ;  /* 0x0000000b08087221 */ /* 0x010fc80000000000 */
[----:B------:R-:W-:-:S07]  /*0890*/  FADD R4, R8, R13 ;  /* 0x0000000d08047221 */ /* 0x000fce0000000000 */
.L_x_69:
[----:B------:R-:W-:Y:S05]  /*08a0*/  BSYNC.RECONVERGENT B2 ;  /* 0x0000000000027941 */ /* 0x000fea0003800200 */
.L_x_68:
[----:B------:R-:W-:Y:S05]  /*08b0*/  @!P1 BRA `(.L_x_62) ;  /* 0x00000000002c9947 */ /* 0x000fea0003800000 */
[----:B------:R-:W1:Y:S01]  /*08c0*/  LDC.64 R2, c[0x0][0x380] ;  /* 0x0000e000ff027b82 */ /* 0x000e620000000a00 */
[----:B0-----:R-:W-:Y:S01]  /*08d0*/  IMAD.U32 R9, RZ, RZ, UR16 ;  /* 0x00000010ff097e24 */ /* 0x001fe2000f8e00ff */
[----:B------:R-:W-:-:S03]  /*08e0*/  IADD3 R7, PT, PT, -R7, RZ, RZ ;  /* 0x000000ff07077210 */ /* 0x000fc60007ffe1ff */
[----:B-1----:R-:W-:-:S07]  /*08f0*/  IMAD.WIDE.U32 R2, R9, 0x8000, R2 ;  /* 0x0000800009027825 */ /* 0x002fce00078e0002 */
.L_x_70:
[----:B------:R-:W-:-:S06]  /*0900*/  IMAD.WIDE R8, R6, 0x8, R2 ;  /* 0x0000000806087825 */ /* 0x000fcc00078e0202 */
[----:B------:R-:W2:Y:S01]  /*0910*/  LDG.E R9, desc[UR14][R8.64] ;  /* 0x0000000e08097981 */ /* 0x000ea2000c1e1900 */
[----:B------:R-:W-:Y:S01]  /*0920*/  VIADD R7, R7, 0x1 ;  /* 0x0000000107077836 */ /* 0x000fe20000000000 */
[----:B------:R-:W-:-:S04]  /*0930*/  IADD3 R6, PT, PT, R6, 0x100, RZ ;  /* 0x0000010006067810 */ /* 0x000fc80007ffe0ff */
[----:B------:R-:W-:Y:S01]  /*0940*/  ISETP.NE.AND P0, PT, R7, RZ, PT ;  /* 0x000000ff0700720c */ /* 0x000fe20003f05270 */
[----:B--2--5:R-:W-:-:S12]  /*0950*/  FADD R4, R9, R4 ;  /* 0x0000000409047221 */ /* 0x024fd80000000000 */
[----:B------:R-:W-:Y:S05]  /*0960*/  @P0 BRA `(.L_x_70) ;  /* 0xfffffffc00e40947 */ /* 0x000fea000383ffff */
.L_x_62:
[----:B------:R-:W-:Y:S05]  /*0970*/  BSYNC.RECONVERGENT B1 ;  /* 0x0000000000017941 */ /* 0x000fea0003800200 */
.L_x_61:
[----:B------:R-:W-:Y:S01]  /*0980*/  ISETP.GE.AND P0, PT, R5, 0x100, PT ;  /* 0x000001000500780c */ /* 0x000fe20003f06270 */
[----:B-----5:R-:W-:-:S12]  /*0990*/  IMAD.MOV.U32 R11, RZ, RZ, R4 ;  /* 0x000000ffff0b7224 */ /* 0x020fd800078e0004 */
[----:B------:R-:W-:Y:S05]  /*09a0*/  @!P0 BRA `(.L_x_71) ;  /* 0x0000000000ac8947 */ /* 0x000fea0003800000 */
[----:B------:R-:W1:Y:S01]  /*09b0*/  S2R R7, SR_LANEID ;  /* 0x0000000000077919 */ /* 0x000e620000000000 */
[----:B------:R-:W2:Y:S02]  /*09c0*/  SHFL.DOWN PT, R2, R11, 0x1, 0x1f ;  /* 0x08201f000b027f89 */ /* 0x000ea400000e0000 */
[----:B--2---:R-:W-:Y:S01]  /*09d0*/  FADD R2, R2, R11 ;  /* 0x0000000b02027221 */ /* 0x004fe20000000000 */
[C---:B-1----:R-:W-:Y:S02]  /*09e0*/  ISETP.GT.AND P0, PT, R7.reuse, 0x1e, PT ;  /* 0x0000001e0700780c */ /* 0x042fe40003f04270 */
[----:B------:R-:W-:Y:S02]  /*09f0*/  ISETP.NE.AND P1, PT, R7, RZ, PT ;  /* 0x000000ff0700720c */ /* 0x000fe40003f25270 */
[----:B------:R-:W-:Y:S02]  /*0a00*/  FSEL R2, R11, R2, P0 ;  /* 0x000000020b027208 */ /* 0x000fe40000000000 */
[----:B------:R-:W-:-:S03]  /*0a10*/  ISETP.GT.AND P0, PT, R7, 0x1d, PT ;  /* 0x0000001d0700780c */ /* 0x000fc60003f04270 */
[----:B------:R-:W1:Y:S06]  /*0a20*/  SHFL.DOWN PT, R3, R2, 0x2, 0x1f ;  /* 0x08401f0002037f89 */ /* 0x000e6c00000e0000 */
[----:B------:R-:W2:Y:S01]  /*0a30*/  @!P1 S2R R6, SR_CgaCtaId ;  /* 0x0000000000069919 */ /* 0x000ea20000008800 */
[----:B------:R-:W-:Y:S02]  /*0a40*/  @!P1 MOV R5, 0x400 ;  /* 0x0000040000059802 */ /* 0x000fe40000000f00 */
[----:B------:R-:W-:-:S04]  /*0a50*/  @!P1 SHF.R.U32.HI R4, RZ, 0x3, R0 ;  /* 0x00000003ff049819 */ /* 0x000fc80000011600 */
[----:B------:R-:W-:Y:S01]  /*0a60*/  @!P1 LOP3.LUT R4, R4, 0x7c, RZ, 0xc0, !PT ;  /* 0x0000007c04049812 */ /* 0x000fe200078ec0ff */
[----:B-1----:R-:W-:Y:S01]  /*0a70*/  @!P0 FADD R2, R2, R3 ;  /* 0x0000000302028221 */ /* 0x002fe20000000000 */
[----:B------:R-:W-:-:S04]  /*0a80*/  ISETP.GT.AND P0, PT, R7, 0x1b, PT ;  /* 0x0000001b0700780c */ /* 0x000fc80003f04270 */
[----:B------:R-:W1:Y:S01]  /*0a90*/  SHFL.DOWN PT, R3, R2, 0x4, 0x1f ;  /* 0x08801f0002037f89 */ /* 0x000e6200000e0000 */
[----:B--2---:R-:W-:-:S04]  /*0aa0*/  @!P1 LEA R5, R6, R5, 0x18 ;  /* 0x0000000506059211 */ /* 0x004fc800078ec0ff */
[----:B------:R-:W-:-:S04]  /*0ab0*/  @!P1 IADD3 R4, PT, PT, R4, R5, RZ ;  /* 0x0000000504049210 */ /* 0x000fc80007ffe0ff */
[----:B-1----:R-:W-:Y:S01]  /*0ac0*/  @!P0 FADD R2, R2, R3 ;  /* 0x0000000302028221 */ /* 0x002fe20000000000 */
[----:B------:R-:W-:-:S04]  /*0ad0*/  ISETP.GT.AND P0, PT, R7, 0x17, PT ;  /* 0x000000170700780c */ /* 0x000fc80003f04270 */
[----:B------:R-:W1:Y:S09]  /*0ae0*/  SHFL.DOWN PT, R3, R2, 0x8, 0x1f ;  /* 0x09001f0002037f89 */ /* 0x000e7200000e0000 */
[----:B-1----:R-:W-:Y:S01]  /*0af0*/  @!P0 FADD R2, R2, R3 ;  /* 0x0000000302028221 */ /* 0x002fe20000000000 */
[----:B------:R-:W-:-:S04]  /*0b00*/  ISETP.NE.AND P0, PT, R0, RZ, PT ;  /* 0x000000ff0000720c */ /* 0x000fc80003f05270 */
[----:B------:R-:W1:Y:S02]  /*0b10*/  SHFL.DOWN PT, R3, R2, 0x10, 0x1f ;  /* 0x0a001f0002037f89 */ /* 0x000e6400000e0000 */
[----:B-1----:R-:W-:-:S05]  /*0b20*/  FADD R3, R2, R3 ;  /* 0x0000000302037221 */ /* 0x002fca0000000000 */
[----:B------:R2:W-:Y:S01]  /*0b30*/  @!P1 STS [R4+0x8], R3 ;  /* 0x0000080304009388 */ /* 0x0005e20000000800 */
[----:B------:R-:W-:Y:S01]  /*0b40*/  BAR.SYNC.DEFER_BLOCKING 0x0 ;  /* 0x0000000000007b1d */ /* 0x000fe20000010000 */
[----:B------:R-:W-:-:S04]  /*0b50*/  ISETP.GT.AND P1, PT, R7, 0xf, PT ;  /* 0x0000000f0700780c */ /* 0x000fc80003f24270 */
[----:B0-----:R-:W-:Y:S01]  /*0b60*/  FSEL R9, R2, R3, P1 ;  /* 0x0000000302097208 */ /* 0x001fe20000800000 */
[----:B------:R-:W-:Y:S08]  /*0b70*/  @P0 BRA `(.L_x_72) ;  /* 0x0000001400d00947 */ /* 0x000ff00003800000 */
[----:B------:R-:W0:Y:S01]  /*0b80*/  S2UR UR5, SR_CgaCtaId ;  /* 0x00000000000579c3 */ /* 0x000e220000008800 */
[----:B------:R-:W-:Y:S02]  /*0b90*/  UMOV UR4, 0x400 ;  /* 0x0000040000047882 */ /* 0x000fe40000000000 */
[----:B0-----:R-:W-:-:S09]  /*0ba0*/  ULEA UR4, UR5, UR4, 0x18 ;  /* 0x0000000405047291 */ /* 0x001fd2000f8ec0ff */
[----:B------:R-:W0:Y:S04]  /*0bb0*/  LDS R0, [UR4+0xc] ;  /* 0x00000c04ff007984 */ /* 0x000e280008000800 */
[----:B--2---:R-:W1:Y:S04]  /*0bc0*/  LDS.128 R4, [UR4+0x10] ;  /* 0x00001004ff047984 */ /* 0x004e680008000c00 */
        /* <DEDUP_REMOVED lines=9> */
.L_x_71:
[----:B0-----:R-:W0:Y:S01]  /*0c60*/  S2R R9, SR_LANEID ;  /* 0x0000000000097919 */ /* 0x001e220000000000 */
[----:B------:R-:W-:-:S05]  /*0c70*/  LOP3.LUT R2, R0, 0x3e0, RZ, 0xc0, !PT ;  /* 0x000003e000027812 */ /* 0x000fca00078ec0ff */
[----:B------:R-:W-:Y:S01]  /*0c80*/  VIADD R4, R2, 0x20 ;  /* 0x0000002002047836 */ /* 0x000fe20000000000 */
[----:B------:R-:W-:-:S04]  /*0c90*/  LOP3.LUT R2, RZ, R2, RZ, 0x33, !PT ;  /* 0x00000002ff027212 */ /* 0x000fc800078e33ff */
[----:B------:R-:W-:Y:S02]  /*0ca0*/  ISETP.GT.AND P0, PT, R4, R5, PT ;  /* 0x000000050400720c */ /* 0x000fe40003f04270 */
[----:B------:R-:W-:-:S04]  /*0cb0*/  IADD3 R2, PT, PT, R5, R2, RZ ;  /* 0x0000000205027210 */ /* 0x000fc80007ffe0ff */
[----:B------:R-:W-:-:S05]  /*0cc0*/  SEL R2, R2, 0x1f, P0 ;  /* 0x0000001f02027807 */ /* 0x000fca0000000000 */
[----:B------:R-:W1:Y:S01]  /*0cd0*/  SHFL.DOWN PT, R3, R11, 0x1, R2 ;  /* 0x082000000b037989 */ /* 0x000e6200000e0002 */
[C---:B0-----:R-:W-:Y:S01]  /*0ce0*/  ISETP.GE.AND P0, PT, R9.reuse, R2, PT ;  /* 0x000000020900720c */ /* 0x041fe20003f06270 */
[C---:B------:R-:W-:Y:S01]  /*0cf0*/  VIADD R7, R9.reuse, 0x2 ;  /* 0x0000000209077836 */ /* 0x040fe20000000000 */
[----:B------:R-:W-:-:S11]  /*0d00*/  ISETP.NE.AND P1, PT, R9, RZ, PT ;  /* 0x000000ff0900720c */ /* 0x000fd60003f25270 */
[----:B-1----:R-:W-:Y:S01]  /*0d10*/  @!P0 FADD R11, R3, R11 ;  /* 0x0000000b030b8221 */ /* 0x002fe20000000000 */
[----:B------:R-:W-:Y:S01]  /*0d20*/  ISETP.GT.AND P0, PT, R7, R2, PT ;  /* 0x000000020700720c */ /* 0x000fe20003f04270 */
[----:B------:R-:W0:Y:S01]  /*0d30*/  @!P1 S2R R13, SR_CgaCtaId ;  /* 0x00000000000d9919 */ /* 0x000e220000008800 */
[----:B------:R-:W-:Y:S02]  /*0d40*/  IADD3 R7, PT, PT, R9, 0x4, RZ ;  /* 0x0000000409077810 */ /* 0x000fe40007ffe0ff */
[----:B------:R-:W-:Y:S01]  /*0d50*/  @!P1 MOV R6, 0x400 ;  /* 0x0000040000069802 */ /* 0x000fe20000000f00 */
[----:B------:R-:W1:Y:S01]  /*0d60*/  SHFL.DOWN PT, R3, R11, 0x2, R2 ;  /* 0x084000000b037989 */ /* 0x000e6200000e0002 */
[----:B------:R-:W-:-:S04]  /*0d70*/  @!P1 SHF.R.U32.HI R4, RZ, 0x3, R0 ;  /* 0x00000003ff049819 */ /* 0x000fc80000011600 */
[----:B------:R-:W-:-:S03]  /*0d80*/  @!P1 LOP3.LUT R4, R4, 0x7c, RZ, 0xc0, !PT ;  /* 0x0000007c04049812 */ /* 0x000fc600078ec0ff */
[----:B-1----:R-:W-:Y:S01]  /*0d90*/  @!P0 FADD R11, R11, R3 ;  /* 0x000000030b0b8221 */ /* 0x002fe20000000000 */
[----:B------:R-:W-:Y:S01]  /*0da0*/  ISETP.GT.AND P0, PT, R7, R2, PT ;  /* 0x000000020700720c */ /* 0x000fe20003f04270 */
[----:B------:R-:W-:Y:S01]  /*0db0*/  VIADD R7, R9, 0x8 ;  /* 0x0000000809077836 */ /* 0x000fe20000000000 */
[----:B0-----:R-:W-:Y:S02]  /*0dc0*/  @!P1 LEA R13, R13, R6, 0x18 ;  /* 0x000000060d0d9211 */ /* 0x001fe400078ec0ff */
[----:B------:R-:W0:Y:S03]  /*0dd0*/  SHFL.DOWN PT, R3, R11, 0x4, R2 ;  /* 0x088000000b037989 */ /* 0x000e2600000e0002 */
[----:B------:R-:W-:-:S06]  /*0de0*/  @!P1 IMAD.IADD R4, R4, 0x1, R13 ;  /* 0x0000000104049824 */ /* 0x000fcc00078e020d */
[----:B0-----:R-:W-:Y:S01]  /*0df0*/  @!P0 FADD R11, R11, R3 ;  /* 0x000000030b0b8221 */ /* 0x001fe20000000000 */
[-C--:B------:R-:W-:Y:S02]  /*0e00*/  ISETP.GT.AND P0, PT, R7, R2.reuse, PT ;  /* 0x000000020700720c */ /* 0x080fe40003f04270 */
[----:B------:R-:W-:Y:S02]  /*0e10*/  IADD3 R7, PT, PT, R9, 0x10, RZ ;  /* 0x0000001009077810 */ /* 0x000fe40007ffe0ff */
[----:B------:R-:W0:Y:S09]  /*0e20*/  SHFL.DOWN PT, R3, R11, 0x8, R2 ;  /* 0x090000000b037989 */ /* 0x000e3200000e0002 */
[----:B0-----:R-:W-:Y:S01]  /*0e30*/  @!P0 FADD R11, R11, R3 ;  /* 0x000000030b0b8221 */ /* 0x001fe20000000000 */
[----:B------:R-:W-:-:S04]  /*0e40*/  ISETP.GT.AND P0, PT, R7, R2, PT ;  /* 0x000000020700720c */ /* 0x000fc80003f04270 */
[----:B------:R-:W0:Y:S09]  /*0e50*/  SHFL.DOWN PT, R3, R11, 0x10, R2 ;  /* 0x0a0000000b037989 */ /* 0x000e3200000e0002 */
        /* <DEDUP_REMOVED lines=13> */
[----:B------:R-:W1:Y:S04]  /*0f30*/  LDS R0, [UR4+0xc] ;  /* 0x00000c04ff007984 */ /* 0x000e680008000800 */
[----:B------:R-:W0:Y:S04]  /*0f40*/  LDS.128 R12, [UR4+0x10] ;  /* 0x00001004ff0c7984 */ /* 0x000e280008000c00 */
[----:B------:R-:W2:Y:S01]  /*0f50*/  LDS.64 R2, [UR4+0x20] ;  /* 0x00002004ff027984 */ /* 0x000ea20008000a00 */
[----:B-1----:R-:W-:Y:S01]  /*0f60*/  @P2 FADD R9, R9, R0 ;  /* 0x0000000009092221 */ /* 0x002fe20000000000 */
[----:B------:R-:W-:-:S03]  /*0f70*/  ISETP.GT.AND P2, PT, R5, 0xa0, PT ;  /* 0x000000a00500780c */ /* 0x000fc60003f44270 */
[----:B0-----:R-:W-:Y:S01]  /*0f80*/  @P4 FADD R9, R9, R12 ;  /* 0x0000000c09094221 */ /* 0x001fe20000000000 */
        /* <DEDUP_REMOVED lines=8> */
.L_x_58:
[----:B------:R-:W0:Y:S01]  /*1010*/  S2R R0, SR_TID.X ;  /* 0x0000000000007919 */ /* 0x000e220000002100 */
[----:B------:R-:W1:Y:S01]  /*1020*/  LDC.64 R4, c[0x0][0x380] ;  /* 0x0000e000ff047b82 */ /* 0x000e620000000a00 */
[----:B0-----:R-:W-:-:S04]  /*1030*/  VIADD R7, R0, UR7 ;  /* 0x0000000700077c36 */ /* 0x001fc80008000000 */
[----:B-1----:R-:W-:-:S05]  /*1040*/  IMAD.WIDE.U32 R4, R7, 0x8, R4 ;  /* 0x0000000807047825 */ /* 0x002fca00078e0004 */
[----:B------:R-:W2:Y:S04]  /*1050*/  LDG.E R7, desc[UR14][R4.64] ;  /* 0x0000000e04077981 */ /* 0x000ea8000c1e1900 */
[----:B------:R-:W2:Y:S04]  /*1060*/  LDG.E R8, desc[UR14][R4.64+0x800] ;  /* 0x0008000e04087981 */ /* 0x000ea8000c1e1900 */
[----:B------:R-:W3:Y:S04]  /*1070*/  LDG.E R9, desc[UR14][R4.64+0x1000] ;  /* 0x0010000e04097981 */ /* 0x000ee8000c1e1900 */
[----:B------:R-:W3:Y:S04]  /*1080*/  LDG.E R10, desc[UR14][R4.64+0x1800] ;  /* 0x0018000e040a7981 */ /* 0x000ee8000c1e1900 */
[----:B------:R-:W4:Y:S04]  /*1090*/  LDG.E R11, desc[UR14][R4.64+0x2000] ;  /* 0x0020000e040b7981 */ /* 0x000f28000c1e1900 */
[----:B------:R-:W4:Y:S04]  /*10a0*/  LDG.E R12, desc[UR14][R4.64+0x2800] ;  /* 0x0028000e040c7981 */ /* 0x000f28000c1e1900 */
[----:B------:R-:W5:Y:S04]  /*10b0*/  LDG.E R13, desc[UR14][R4.64+0x3000] ;  /* 0x0030000e040d7981 */ /* 0x000f68000c1e1900 */
        /* <DEDUP_REMOVED lines=8> */
[----:B------:R-:W5:Y:S01]  /*1140*/  LDG.E R21, desc[UR14][R4.64+0x7800] ;  /* 0x0078000e04157981 */ /* 0x000f62000c1e1900 */
[----:B------:R-:W-:-:S04]  /*1150*/  ISETP.GE.U32.AND P0, PT, R23, UR5, PT ;  /* 0x0000000517007c0c */ /* 0x000fc8000bf06070 */
[----:B------:R-:W-:Y:S01]  /*1160*/  ISETP.GE.U32.AND.EX P0, PT, R22, UR4, PT, P0 ;  /* 0x0000000416007c0c */ /* 0x000fe2000bf06100 */
        /* <DEDUP_REMOVED lines=13> */
[----:B------:R-:W-:-:S04]  /*1240*/  FADD R6, R15, R6 ;  /* 0x000000060f067221 */ /* 0x000fc80000000000 */
[----:B------:R-:W-:Y:S01]  /*1250*/  FADD R7, R7, R6 ;  /* 0x0000000607077221 */ /* 0x000fe20000000000 */
[----:B------:R-:W-:Y:S06]  /*1260*/  @!P0 BRA `(.L_x_73) ;  /* 0x0000000c006c8947 */ /* 0x000fec0003800000 */
[----:B------:R-:W-:Y:S01]  /*1270*/  UIADD3 UR8, UP0, UPT, UR5, UR7, URZ ;  /* 0x0000000705087290 */ /* 0x000fe2000ff1e0ff */
[----:B------:R-:W-:Y:S01]  /*1280*/  IADD3 R23, P2, PT, R2, -0x1000, RZ ;  /* 0xfffff00002177810 */ /* 0x000fe20007f5e0ff */
[----:B------:R-:W0:Y:S01]  /*1290*/  LDCU.64 UR12, c[0x0][0x380] ;  /* 0x00007000ff0c77ac */ /* 0x000e220008000a00 */
[----:B------:R-:W-:Y:S02]  /*12a0*/  LOP3.LUT R5, RZ, R0, RZ, 0x33, !PT ;  /* 0x00000000ff057212 */ /* 0x000fe400078e33ff */
[----:B------:R-:W-:Y:S01]  /*12b0*/  IADD3.X R8, PT, PT, R3, -0x1, RZ, P2, !PT ;  /* 0xffffffff03087810 */ /* 0x000fe200017fe4ff */
[----:B------:R-:W-:Y:S01]  /*12c0*/  UIADD3.X UR9, UPT, UPT, URZ, UR4, URZ, UP0, !UPT ;  /* 0x00000004ff097290 */ /* 0x000fe200087fe4ff */
[----:B------:R-:W-:Y:S01]  /*12d0*/  ISETP.LT.U32.AND P0, PT, R23, UR8, PT ;  /* 0x0000000817007c0c */ /* 0x000fe2000bf01070 */
[----:B------:R-:W-:Y:S01]  /*12e0*/  UMOV UR6, UR5 ;  /* 0x0000000500067c82 */ /* 0x000fe20008000000 */
[----:B------:R-:W-:Y:S01]  /*12f0*/  IADD3 R9, P1, PT, R0, UR8, RZ ;  /* 0x0000000800097c10 */ /* 0x000fe2000ff3e0ff */
[----:B------:R-:W-:Y:S01]  /*1300*/  UMOV UR4, URZ ;  /* 0x000000ff00047c82 */ /* 0x000fe20008000000 */
[----:B------:R-:W-:Y:S01]  /*1310*/  IADD3 R5, PT, PT, R2, -UR5, R5 ;  /* 0x8000000502057c10 */ /* 0x000fe2000fffe005 */
[----:B------:R-:W-:Y:S01]  /*1320*/  UMOV UR10, UR8 ;  /* 0x00000008000a7c82 */ /* 0x000fe20008000000 */
[----:B------:R-:W-:Y:S01]  /*1330*/  MOV R11, UR9 ;  /* 0x00000009000b7c02 */ /* 0x000fe20008000f00 */
[----:B------:R-:W-:-:S03]  /*1340*/  IMAD.X R0, RZ, RZ, UR9, P1 ;  /* 0x00000009ff007e24 */ /* 0x000fc600088e06ff */
[----:B------:R-:W-:Y:S02]  /*1350*/  ISETP.GT.U32.AND.EX P0, PT, R11, R8, PT, P0 ;  /* 0x000000080b00720c */ /* 0x000fe40003f04100 */
[----:B0-----:R-:W-:-:S04]  /*1360*/  LEA R6, P2, R9, UR12, 0x3 ;  /* 0x0000000c09067c11 */ /* 0x001fc8000f8418ff */
[----:B------:R-:W-:Y:S02]  /*1370*/  IADD3 R6, P1, PT, R6, 0x4000, RZ ;  /* 0x0000400006067810 */ /* 0x000fe40007f3e0ff */
[----:B------:R-:W-:Y:S02]  /*1380*/  LEA.HI.X R9, R9, UR13, R0, 0x3, P2 ;  /* 0x0000000d09097c11 */ /* 0x000fe400090f1c00 */
[----:B------:R-:W-:Y:S01]  /*1390*/  IADD3 R0, PT, PT, R5, -UR7, RZ ;  /* 0x8000000705007c10 */ /* 0x000fe2000fffe0ff */
[----:B------:R-:W-:Y:S02]  /*13a0*/  UMOV UR7, UR9 ;  /* 0x0000000900077c82 */ /* 0x000fe40008000000 */
[----:B------:R-:W-:Y:S01]  /*13b0*/  IMAD.X R9, RZ, RZ, R9, P1 ;  /* 0x000000ffff097224 */ /* 0x000fe200008e0609 */
[----:B------:R-:W-:Y:S06]  /*13c0*/  @P0 BRA `(.L_x_74) ;  /* 0x0000000400000947 */ /* 0x000fec0003800000 */
[----:B------:R-:W0:Y:S01]  /*13d0*/  LDC.64 R2, c[0x0][0x3b8] ;  /* 0x0000ee00ff027b82 */ /* 0x000e220000000a00 */
[----:B------:R-:W1:Y:S01]  /*13e0*/  LDCU.64 UR12, c[0x0][0x380] ;  /* 0x00007000ff0c77ac */ /* 0x000e620008000a00 */
[----:B------:R-:W-:Y:S01]  /*13f0*/  NOP ;  /* 0x0000000000007918 */ /* 0x000fe20000000000 */
.L_x_75:
[----:B------:R-:W2:Y:S02]  /*1400*/  S2R R5, SR_TID.X ;  /* 0x0000000000057919 */ /* 0x000ea40000002100 */
[----:B--2---:R-:W-:-:S04]  /*1410*/  IADD3 R5, P0, PT, R5, UR8, RZ ;  /* 0x0000000805057c10 */ /* 0x004fc8000ff1e0ff */
[----:B------:R-:W-:Y:S02]  /*1420*/  IADD3.X R10, PT, PT, RZ, UR9, RZ, P0, !PT ;  /* 0x00000009ff0a7c10 */ /* 0x000fe400087fe4ff */
[----:B-1----:R-:W-:-:S04]  /*1430*/  LEA R4, P0, R5, UR12, 0x3 ;  /* 0x0000000c05047c11 */ /* 0x002fc8000f8018ff */
[----:B------:R-:W-:-:S05]  /*1440*/  LEA.HI.X R5, R5, UR13, R10, 0x3, P0 ;  /* 0x0000000d05057c11 */ /* 0x000fca00080f1c0a */
        /* <DEDUP_REMOVED lines=15> */
[----:B------:R1:W5:Y:S01]  /*1540*/  LDG.E R22, desc[UR14][R4.64+0x7800] ;  /* 0x0078000e04167981 */ /* 0x000362000c1e1900 */
[----:B------:R-:W-:-:S02]  /*1550*/  USHF.R.S32.HI UR11, URZ, 0x1f, UR5 ;  /* 0x0000001fff0b7899 */ /* 0x000fc40008011405 */
[----:B------:R-:W-:-:S04]  /*1560*/  UIADD3 UR6, UP0, UPT, UR5, UR10, URZ ;  /* 0x0000000a05067290 */ /* 0x000fc8000ff1e0ff */
[----:B------:R-:W-:Y:S01]  /*1570*/  UIADD3.X UR7, UPT, UPT, UR11, UR7, URZ, UP0, !UPT ;  /* 0x000000070b077290 */ /* 0x000fe200087fe4ff */
[----:B--2---:R-:W-:Y:S01]  /*1580*/  FADD R7, R24, R7 ;  /* 0x0000000718077221 */ /* 0x004fe20000000000 */
[----:B0-----:R-:W-:-:S04]  /*1590*/  IADD3 R24, P1, PT, R2, -UR8, RZ ;  /* 0x8000000802187c10 */ /* 0x001fc8000ff3e0ff */
[----:B------:R-:W-:Y:S02]  /*15a0*/  ISETP.GE.U32.AND P0, PT, R24, UR5, PT ;  /* 0x0000000518007c0c */ /* 0x000fe4000bf06070 */
[----:B-1----:R-:W-:Y:S01]  /*15b0*/  IADD3.X R4, PT, PT, R3, ~UR9, RZ, P1, !PT ;  /* 0x8000000903047c10 */ /* 0x002fe20008ffe4ff */
[----:B---3--:R-:W-:-:S03]  /*15c0*/  FADD R26, R25, R26 ;  /* 0x0000001a191a7221 */ /* 0x008fc60000000000 */
[----:B------:R-:W-:Y:S01]  /*15d0*/  ISETP.GE.U32.AND.EX P0, PT, R4, UR11, PT, P0 ;  /* 0x0000000b04007c0c */ /* 0x000fe2000bf06100 */
        /* <DEDUP_REMOVED lines=12> */
[----:B------:R-:W-:-:S04]  /*16a0*/  FADD R7, R7, R10 ;  /* 0x0000000a07077221 */ /* 0x000fc80000000000 */
[----:B------:R-:W-:Y:S01]  /*16b0*/  FADD R7, R22, R7 ;  /* 0x0000000716077221 */ /* 0x000fe20000000000 */
[----:B------:R-:W-:Y:S06]  /*16c0*/  @!P0 BRA `(.L_x_73) ;  /* 0x0000000800548947 */ /* 0x000fec0003800000 */
[----:B------:R-:W-:Y:S01]  /*16d0*/  UIADD3 UR8, UP0, UPT, UR5, UR8, URZ ;  /* 0x0000000805087290 */ /* 0x000fe2000ff1e0ff */
[----:B------:R-:W-:Y:S01]  /*16e0*/  MOV R5, R9 ;  /* 0x0000000900057202 */ /* 0x000fe20000000f00 */
[----:B------:R-:W-:Y:S01]  /*16f0*/  IMAD.U32 R11, RZ, RZ, UR5 ;  /* 0x00000005ff0b7e24 */ /* 0x000fe2000f8e00ff */
[----:B------:R-:W-:Y:S01]  /*1700*/  UIADD3 UR4, UPT, UPT, UR4, 0x1, URZ ;  /* 0x0000000104047890 */ /* 0x000fe2000fffe0ff */
[----:B------:R-:W-:Y:S01]  /*1710*/  IMAD.MOV.U32 R4, RZ, RZ, R6 ;  /* 0x000000ffff047224 */ /* 0x000fe200078e0006 */
[----:B------:R-:W-:Y:S01]  /*1720*/  UIADD3.X UR9, UPT, UPT, UR11, UR9, URZ, UP0, !UPT ;  /* 0x000000090b097290 */ /* 0x000fe200087fe4ff */
[----:B------:R-:W-:Y:S01]  /*1730*/  ISETP.LT.U32.AND P0, PT, R23, UR8, PT ;  /* 0x0000000817007c0c */ /* 0x000fe2000bf01070 */
[----:B------:R-:W-:Y:S01]  /*1740*/  VIADD R0, R0, -UR5 ;  /* 0x8000000500007c36 */ /* 0x000fe20008000000 */
[----:B------:R-:W-:Y:S01]  /*1750*/  UMOV UR10, UR6 ;  /* 0x00000006000a7c82 */ /* 0x000fe20008000000 */
[----:B------:R-:W-:Y:S02]  /*1760*/  IMAD.WIDE R4, R11, 0x8, R4 ;  /* 0x000000080b047825 */ /* 0x000fe400078e0204 */
[----:B------:R-:W-:-:S02]  /*1770*/  MOV R13, UR9 ;  /* 0x00000009000d7c02 */ /* 0x000fc40008000f00 */
[----:B------:R-:W-:Y:S01]  /*1780*/  IMAD.MOV.U32 R6, RZ, RZ, R4 ;  /* 0x000000ffff067224 */ /* 0x000fe200078e0004 */
[----:B------:R-:W-:Y:S02]  /*1790*/  MOV R9, R5 ;  /* 0x0000000500097202 */ /* 0x000fe40000000f00 */
[----:B------:R-:W-:-:S13]  /*17a0*/  ISETP.GT.U32.AND.EX P0, PT, R13, R8, PT, P0 ;  /* 0x000000080d00720c */ /* 0x000fda0003f04100 */
[----:B------:R-:W-:Y:S05]  /*17b0*/  @!P0 BRA `(.L_x_75) ;  /* 0xfffffffc00108947 */ /* 0x000fea000383ffff */
[----:B------:R-:W-:-:S05]  /*17c0*/  UMOV UR6, UR5 ;  /* 0x0000000500067c82 */ /* 0x000fca0008000000 */
.L_x_74:
[----:B------:R-:W0:Y:S01]  /*17d0*/  S2R R5, SR_TID.X ;  /* 0x0000000000057919 */ /* 0x000e220000002100 */
[C---:B------:R-:W-:Y:S01]  /*17e0*/  IADD3 R4, PT, PT, R2.reuse, -UR8, RZ ;  /* 0x8000000802047c10 */ /* 0x040fe2000fffe0ff */
[----:B------:R-:W-:Y:S01]  /*17f0*/  IMAD.U32 R8, RZ, RZ, UR9 ;  /* 0x00000009ff087e24 */ /* 0x000fe2000f8e00ff */
[----:B------:R-:W-:Y:S01]  /*1800*/  ISETP.LE.U32.AND P1, PT, R2, UR8, PT ;  /* 0x0000000802007c0c */ /* 0x000fe2000bf23070 */
[----:B------:R-:W-:Y:S01]  /*1810*/  BSSY.RECONVERGENT B1, `(.L_x_73) ;  /* 0x0000080000017945 */ /* 0x000fe20003800200 */
[----:B0-----:R-:W-:-:S04]  /*1820*/  ISETP.GE.AND P0, PT, R5, R4, PT ;  /* 0x000000040500720c */ /* 0x001fc80003f06270 */
[----:B------:R-:W-:-:S13]  /*1830*/  ISETP.GE.U32.OR.EX P0, PT, R8, R3, P0, P1 ;  /* 0x000000030800720c */ /* 0x000fda0000706510 */
[----:B------:R-:W-:Y:S05]  /*1840*/  @P0 BRA `(.L_x_76) ;  /* 0x0000000400f00947 */ /* 0x000fea0003800000 */
[----:B------:R-:W0:Y:S01]  /*1850*/  LDC R4, c[0x0][0x3c0] ;  /* 0x0000f000ff047b82 */ /* 0x000e220000000800 */
[----:B------:R-:W-:Y:S01]  /*1860*/  USHF.L.U32 UR5, UR16, 0xc, URZ ;  /* 0x0000000c10057899 */ /* 0x000fe200080006ff */
[----:B------:R-:W-:Y:S01]  /*1870*/  LOP3.LUT R3, RZ, R5, RZ, 0x33, !PT ;  /* 0x00000005ff037212 */ /* 0x000fe200078e33ff */
[----:B------:R-:W-:Y:S02]  /*1880*/  BSSY.RECONVERGENT B2, `(.L_x_77) ;  /* 0x0000037000027945 */ /* 0x000fe40003800200 */
[----:B------:R-:W-:-:S06]  /*1890*/  UIADD3 UR5, UPT, UPT, UR5, UR6, URZ ;  /* 0x0000000605057290 */ /* 0x000fcc000fffe0ff */
[----:B------:R-:W-:Y:S01]  /*18a0*/  IADD3 R2, PT, PT, R2, -UR5, R3 ;  /* 0x8000000502027c10 */ /* 0x000fe2000fffe003 */
[----:B0-----:R-:W-:Y:S01]  /*18b0*/  IMAD R3, R4, UR4, RZ ;  /* 0x0000000404037c24 */ /* 0x001fe2000f8e02ff */
[----:B------:R-:W-:-:S03]  /*18c0*/  MOV R4, R5 ;  /* 0x0000000500047202 */ /* 0x000fc60000000f00 */
[----:B------:R-:W-:-:S05]  /*18d0*/  IMAD R2, R3, -0x1000, R2 ;  /* 0xfffff00003027824 */ /* 0x000fca00078e0202 */
[C---:B------:R-:W-:Y:S02]  /*18e0*/  ISETP.GE.U32.AND P0, PT, R2.reuse, 0xf00, PT ;  /* 0x00000f000200780c */ /* 0x040fe40003f06070 */
[----:B------:R-:W-:-:S04]  /*18f0*/  LEA.HI R19, R2, 0x1, RZ, 0x18 ;  /* 0x0000000102137811 */ /* 0x000fc800078fc0ff */
[----:B------:R-:W-:-:S04]  /*1900*/  LOP3.LUT R21, R19, 0xf, RZ, 0xc0, !PT ;  /* 0x0000000f13157812 */ /* 0x000fc800078ec0ff */
[----:B------:R-:W-:-:S03]  /*1910*/  ISETP.NE.AND P1, PT, R21, RZ, PT ;  /* 0x000000ff1500720c */ /* 0x000fc60003f25270 */
[----:B------:R-:W-:Y:S10]  /*1920*/  @!P0 BRA `(.L_x_78) ;  /* 0x0000000000b08947 */ /* 0x000ff40003800000 */
[----:B------:R-:W-:Y:S01]  /*1930*/  LEA.HI R2, R0, 0x1, RZ, 0x18 ;  /* 0x0000000100027811 */ /* 0x000fe200078fc0ff */
[----:B------:R-:W-:-:S03]  /*1940*/  IMAD.MOV.U32 R4, RZ, RZ, R5 ;  /* 0x000000ffff047224 */ /* 0x000fc600078e0005 */
[----:B------:R-:W-:-:S04]  /*1950*/  LOP3.LUT R2, R2, 0x1fffff0, RZ, 0xc0, !PT ;  /* 0x01fffff002027812 */ /* 0x000fc800078ec0ff */
[----:B------:R-:W-:-:S07]  /*1960*/  IADD3 R8, PT, PT, -R2, RZ, RZ ;  /* 0x000000ff02087210 */ /* 0x000fce0007ffe1ff */
.L_x_79:
[----:B------:R-:W-:Y:S01]  /*1970*/  IMAD.MOV.U32 R2, RZ, RZ, R6 ;  /* 0x000000ffff027224 */ /* 0x000fe200078e0006 */
[----:B------:R-:W-:-:S05]  /*1980*/  MOV R3, R9 ;  /* 0x0000000900037202 */ /* 0x000fca0000000f00 */
[----:B------:R-:W2:Y:S04]  /*1990*/  LDG.E R18, desc[UR14][R2.64+-0x4000] ;  /* 0xffc0000e02127981 */ /* 0x000ea8000c1e1900 */
[----:B------:R-:W3:Y:S04]  /*19a0*/  LDG.E R17, desc[UR14][R2.64+-0x3800] ;  /* 0xffc8000e02117981 */ /* 0x000ee8000c1e1900 */
        /* <DEDUP_REMOVED lines=14> */
[----:B------:R-:W-:-:S02]  /*1a90*/  VIADD R8, R8, 0x10 ;  /* 0x0000001008087836 */ /* 0x000fc40000000000 */
[----:B------:R-:W-:-:S03]  /*1aa0*/  VIADD R4, R4, 0x1000 ;  /* 0x0000100004047836 */ /* 0x000fc60000000000 */
[----:B------:R-:W-:Y:S01]  /*1ab0*/  ISETP.NE.AND P0, PT, R8, RZ, PT ;  /* 0x000000ff0800720c */ /* 0x000fe20003f05270 */
[----:B--2---:R-:W-:-:S04]  /*1ac0*/  FADD R18, R18, R7 ;  /* 0x0000000712127221 */ /* 0x004fc80000000000 */
        /* <DEDUP_REMOVED lines=13> */
[----:B------:R-:W-:-:S03]  /*1ba0*/  IADD3 R6, P2, PT, R2, 0x8000, RZ ;  /* 0x0000800002067810 */ /* 0x000fc60007f5e0ff */
[----:B------:R-:W-:Y:S01]  /*1bb0*/  FADD R10, R10, R9 ;  /* 0x000000090a0a7221 */ /* 0x000fe20000000000 */
[----:B------:R-:W-:-:S03]  /*1bc0*/  IADD3.X R9, PT, PT, RZ, R3, RZ, P2, !PT ;  /* 0x00000003ff097210 */ /* 0x000fc600017fe4ff */
[----:B------:R-:W-:Y:S01]  /*1bd0*/  FADD R7, R10, R5 ;  /* 0x000000050a077221 */ /* 0x000fe20000000000 */
[----:B------:R-:W-:Y:S06]  /*1be0*/  @P0 BRA `(.L_x_79) ;  /* 0xfffffffc00600947 */ /* 0x000fec000383ffff */
.L_x_78:
[----:B------:R-:W-:Y:S05]  /*1bf0*/  BSYNC.RECONVERGENT B2 ;  /* 0x0000000000027941 */ /* 0x000fea0003800200 */
.L_x_77:
[----:B------:R-:W-:Y:S05]  /*1c00*/  @!P1 BRA `(.L_x_76) ;  /* 0x0000000400009947 */ /* 0x000fea0003800000 */
[----:B------:R-:W-:Y:S01]  /*1c10*/  ISETP.GE.U32.AND P0, PT, R21, 0x8, PT ;  /* 0x000000081500780c */ /* 0x000fe20003f06070 */
[----:B------:R-:W-:Y:S01]  /*1c20*/  BSSY.RECONVERGENT B2, `(.L_x_80) ;  /* 0x0000019000027945 */ /* 0x000fe20003800200 */
[----:B------:R-:W-:-:S04]  /*1c30*/  LOP3.LUT R9, R19, 0x7, RZ, 0xc0, !PT ;  /* 0x0000000713097812 */ /* 0x000fc800078ec0ff */
[----:B------:R-:W-:-:S07]  /*1c40*/  ISETP.NE.AND P1, PT, R9, RZ, PT ;  /* 0x000000ff0900720c */ /* 0x000fce0003f25270 */
[----:B------:R-:W-:Y:S06]  /*1c50*/  @!P0 BRA `(.L_x_81) ;  /* 0x0000000000548947 */ /* 0x000fec0003800000 */
[----:B------:R-:W-:-:S04]  /*1c60*/  IADD3 R3, P0, PT, R4, UR8, RZ ;  /* 0x0000000804037c10 */ /* 0x000fc8000ff1e0ff */
[----:B------:R-:W-:Y:S02]  /*1c70*/  IADD3.X R6, PT, PT, RZ, UR9, RZ, P0, !PT ;  /* 0x00000009ff067c10 */ /* 0x000fe400087fe4ff */
[----:B------:R-:W-:-:S04]  /*1c80*/  LEA R2, P0, R3, UR12, 0x3 ;  /* 0x0000000c03027c11 */ /* 0x000fc8000f8018ff */
[----:B------:R-:W-:-:S05]  /*1c90*/  LEA.HI.X R3, R3, UR13, R6, 0x3, P0 ;  /* 0x0000000d03037c11 */ /* 0x000fca00080f1c06 */
[----:B------:R-:W2:Y:S04]  /*1ca0*/  LDG.E R6, desc[UR14][R2.64] ;  /* 0x0000000e02067981 */ /* 0x000ea8000c1e1900 */
[----:B------:R-:W3:Y:S04]  /*1cb0*/  LDG.E R5, desc[UR14][R2.64+0x800] ;  /* 0x0008000e02057981 */ /* 0x000ee8000c1e1900 */
[----:B------:R-:W4:Y:S04]  /*1cc0*/  LDG.E R8, desc[UR14][R2.64+0x1000] ;  /* 0x0010000e02087981 */ /* 0x000f28000c1e1900 */
[----:B------:R-:W5:Y:S04]  /*1cd0*/  LDG.E R10, desc[UR14][R2.64+0x1800] ;  /* 0x0018000e020a7981 */ /* 0x000f68000c1e1900 */
[----:B------:R-:W5:Y:S04]  /*1ce0*/  LDG.E R12, desc[UR14][R2.64+0x2000] ;  /* 0x0020000e020c7981 */ /* 0x000f68000c1e1900 */
[----:B------:R-:W5:Y:S04]  /*1cf0*/  LDG.E R14, desc[UR14][R2.64+0x2800] ;  /* 0x0028000e020e7981 */ /* 0x000f68000c1e1900 */
[----:B------:R-:W5:Y:S04]  /*1d00*/  LDG.E R16, desc[UR14][R2.64+0x3000] ;  /* 0x0030000e02107981 */ /* 0x000f68000c1e1900 */
[----:B------:R-:W5:Y:S01]  /*1d10*/  LDG.E R18, desc[UR14][R2.64+0x3800] ;  /* 0x0038000e02127981 */ /* 0x000f62000c1e1900 */
[----:B------:R-:W-:-:S02]  /*1d20*/  VIADD R4, R4, 0x800 ;  /* 0x0000080004047836 */ /* 0x000fc40000000000 */
[----:B--2---:R-:W-:-:S04]  /*1d30*/  FADD R6, R7, R6 ;  /* 0x0000000607067221 */ /* 0x004fc80000000000 */
[----:B---3--:R-:W-:-:S04]  /*1d40*/  FADD R5, R6, R5 ;  /* 0x0000000506057221 */ /* 0x008fc80000000000 */
[----:B----4-:R-:W-:-:S04]  /*1d50*/  FADD R5, R5, R8 ;  /* 0x0000000805057221 */ /* 0x010fc80000000000 */
[----:B-----5:R-:W-:-:S04]  /*1d60*/  FADD R5, R5, R10 ;  /* 0x0000000a05057221 */ /* 0x020fc80000000000 */
[----:B------:R-:W-:-:S04]  /*1d70*/  FADD R5, R5, R12 ;  /* 0x0000000c05057221 */ /* 0x000fc80000000000 */
[----:B------:R-:W-:-:S04]  /*1d80*/  FADD R5, R5, R14 ;  /* 0x0000000e05057221 */ /* 0x000fc80000000000 */
[----:B------:R-:W-:-:S04]  /*1d90*/  FADD R5, R5, R16 ;  /* 0x0000001005057221 */ /* 0x000fc80000000000 */
[----:B------:R-:W-:-:S07]  /*1da0*/  FADD R7, R5, R18 ;  /* 0x0000001205077221 */ /* 0x000fce0000000000 */
.L_x_81:
[----:B------:R-:W-:Y:S05]  /*1db0*/  BSYNC.RECONVERGENT B2 ;  /* 0x0000000000027941 */ /* 0x000fea0003800200 */
.L_x_80:
[----:B------:R-:W-:Y:S05]  /*1dc0*/  @!P1 BRA `(.L_x_76) ;  /* 0x0000000000909947 */ /* 0x000fea0003800000 */
[----:B------:R-:W-:Y:S01]  /*1dd0*/  ISETP.GE.U32.AND P0, PT, R9, 0x4, PT ;  /* 0x000000040900780c */ /* 0x000fe20003f06070 */
[----:B------:R-:W-:Y:S01]  /*1de0*/  BSSY.RECONVERGENT B2, `(.L_x_82) ;  /* 0x0000010000027945 */ /* 0x000fe20003800200 */
[----:B------:R-:W-:-:S11]  /*1df0*/  LOP3.LUT P1, RZ, R19, 0x3, RZ, 0xc0, !PT ;  /* 0x0000000313ff7812 */ /* 0x000fd6000782c0ff */
[----:B------:R-:W-:Y:S05]  /*1e00*/  @!P0 BRA `(.L_x_83) ;  /* 0x0000000000348947 */ /* 0x000fea0003800000 */
[----:B------:R-:W-:-:S04]  /*1e10*/  IADD3 R3, P0, PT, R4, UR8, RZ ;  /* 0x0000000804037c10 */ /* 0x000fc8000ff1e0ff */
[----:B------:R-:W-:Y:S02]  /*1e20*/  IADD3.X R6, PT, PT, RZ, UR9, RZ, P0, !PT ;  /* 0x00000009ff067c10 */ /* 0x000fe400087fe4ff */
[----:B------:R-:W-:-:S04]  /*1e30*/  LEA R2, P0, R3, UR12, 0x3 ;  /* 0x0000000c03027c11 */ /* 0x000fc8000f8018ff */
[----:B------:R-:W-:-:S05]  /*1e40*/  LEA.HI.X R3, R3, UR13, R6, 0x3, P0 ;  /* 0x0000000d03037c11 */ /* 0x000fca00080f1c06 */
[----:B------:R-:W2:Y:S04]  /*1e50*/  LDG.E R6, desc[UR14][R2.64] ;  /* 0x0000000e02067981 */ /* 0x000ea8000c1e1900 */
[----:B------:R-:W3:Y:S04]  /*1e60*/  LDG.E R5, desc[UR14][R2.64+0x800] ;  /* 0x0008000e02057981 */ /* 0x000ee8000c1e1900 */
[----:B------:R-:W4:Y:S04]  /*1e70*/  LDG.E R8, desc[UR14][R2.64+0x1000] ;  /* 0x0010000e02087981 */ /* 0x000f28000c1e1900 */
[----:B------:R-:W5:Y:S01]  /*1e80*/  LDG.E R10, desc[UR14][R2.64+0x1800] ;  /* 0x0018000e020a7981 */ /* 0x000f62000c1e1900 */
[----:B------:R-:W-:-:S02]  /*1e90*/  VIADD R4, R4, 0x400 ;  /* 0x0000040004047836 */ /* 0x000fc40000000000 */
[----:B--2---:R-:W-:-:S04]  /*1ea0*/  FADD R6, R7, R6 ;  /* 0x0000000607067221 */ /* 0x004fc80000000000 */
[----:B---3--:R-:W-:-:S04]  /*1eb0*/  FADD R5, R6, R5 ;  /* 0x0000000506057221 */ /* 0x008fc80000000000 */
[----:B----4-:R-:W-:-:S04]  /*1ec0*/  FADD R5, R5, R8 ;  /* 0x0000000805057221 */ /* 0x010fc80000000000 */
[----:B-----5:R-:W-:-:S07]  /*1ed0*/  FADD R7, R5, R10 ;  /* 0x0000000a05077221 */ /* 0x020fce0000000000 */
.L_x_83:
[----:B------:R-:W-:Y:S05]  /*1ee0*/  BSYNC.RECONVERGENT B2 ;  /* 0x0000000000027941 */ /* 0x000fea0003800200 */
.L_x_82:
[----:B------:R-:W-:Y:S05]  /*1ef0*/  @!P1 BRA `(.L_x_76) ;  /* 0x0000000000449947 */ /* 0x000fea0003800000 */
[----:B------:R-:W-:Y:S02]  /*1f00*/  LOP3.LUT R0, R0, 0xffff, RZ, 0xc0, !PT ;  /* 0x0000ffff00007812 */ /* 0x000fe400078ec0ff */
[----:B------:R-:W-:Y:S02]  /*1f10*/  IADD3 R5, P0, PT, R4, UR10, RZ ;  /* 0x0000000a04057c10 */ /* 0x000fe4000ff1e0ff */
[----:B------:R-:W-:Y:S02]  /*1f20*/  LEA.HI R0, R0, 0x1, RZ, 0x18 ;  /* 0x0000000100007811 */ /* 0x000fe400078fc0ff */
[----:B------:R-:W-:Y:S02]  /*1f30*/  LEA R4, P1, R5, UR12, 0x3 ;  /* 0x0000000c05047c11 */ /* 0x000fe4000f8218ff */
[----:B------:R-:W-:Y:S02]  /*1f40*/  LOP3.LUT R0, R0, 0x3, RZ, 0xc0, !PT ;  /* 0x0000000300007812 */ /* 0x000fe400078ec0ff */
[----:B------:R-:W-:-:S03]  /*1f50*/  IADD3.X R2, PT, PT, RZ, UR7, RZ, P0, !PT ;  /* 0x00000007ff027c10 */ /* 0x000fc600087fe4ff */
[----:B------:R-:W-:Y:S01]  /*1f60*/  IMAD.MOV R0, RZ, RZ, -R0 ;  /* 0x000000ffff007224 */ /* 0x000fe200078e0a00 */
[----:B------:R-:W-:-:S07]  /*1f70*/  LEA.HI.X R5, R5, UR13, R2, 0x3, P1 ;  /* 0x0000000d05057c11 */ /* 0x000fce00088f1c02 */
.L_x_84:
[----:B------:R-:W-:Y:S01]  /*1f80*/  MOV R2, R4 ;  /* 0x0000000400027202 */ /* 0x000fe20000000f00 */
[----:B------:R-:W-:-:S05]  /*1f90*/  IMAD.MOV.U32 R3, RZ, RZ, R5 ;  /* 0x000000ffff037224 */ /* 0x000fca00078e0005 */
[----:B------:R-:W2:Y:S01]  /*1fa0*/  LDG.E R2, desc[UR14][R2.64] ;  /* 0x0000000e02027981 */ /* 0x000ea2000c1e1900 */
[----:B------:R-:W-:Y:S02]  /*1fb0*/  IADD3 R0, PT, PT, R0, 0x1, RZ ;  /* 0x0000000100007810 */ /* 0x000fe40007ffe0ff */
[----:B------:R-:W-:Y:S02]  /*1fc0*/  IADD3 R4, P1, PT, R4, 0x800, RZ ;  /* 0x0000080004047810 */ /* 0x000fe40007f3e0ff */
[----:B------:R-:W-:-:S03]  /*1fd0*/  ISETP.NE.AND P0, PT, R0, RZ, PT ;  /* 0x000000ff0000720c */ /* 0x000fc60003f05270 */
[----:B------:R-:W-:Y:S02]  /*1fe0*/  IMAD.X R5, RZ, RZ, R5, P1 ;  /* 0x000000ffff057224 */ /* 0x000fe400008e0605 */
[----:B--2---:R-:W-:-:S08]  /*1ff0*/  FADD R7, R2, R7 ;  /* 0x0000000702077221 */ /* 0x004fd00000000000 */
[----:B------:R-:W-:Y:S05]  /*2000*/  @P0 BRA `(.L_x_84) ;  /* 0xfffffffc00dc0947 */ /* 0x000fea000383ffff */
.L_x_76:
[----:B------:R-:W-:Y:S05]  /*2010*/  BSYNC.RECONVERGENT B1 ;  /* 0x0000000000017941 */ /* 0x000fea0003800200 */
.L_x_73:
[----:B------:R-:W0:Y:S01]  /*2020*/  S2R R6, SR_LANEID ;  /* 0x0000000000067919 */ /* 0x000e220000000000 */
[----:B------:R-:W1:Y:S01]  /*2030*/  SHFL.DOWN PT, R0, R7, 0x1, 0x1f ;  /* 0x08201f0007007f89 */ /* 0x000e6200000e0000 */
[----:B------:R-:W2:Y:S01]  /*2040*/  S2R R5, SR_TID.X ;  /* 0x0000000000057919 */ /* 0x000ea20000002100 */
[C---:B0-----:R-:W-:Y:S02]  /*2050*/  ISETP.GT.AND P0, PT, R6.reuse, 0x1e, PT ;  /* 0x0000001e0600780c */ /* 0x041fe40003f04270 */
[----:B------:R-:W-:-:S11]  /*2060*/  ISETP.NE.AND P1, PT, R6, RZ, PT ;  /* 0x000000ff0600720c */ /* 0x000fd60003f25270 */
[----:B-1----:R-:W-:Y:S01]  /*2070*/  @!P0 FADD R7, R0, R7 ;  /* 0x0000000700078221 */ /* 0x002fe20000000000 */
[----:B------:R-:W-:Y:S01]  /*2080*/  ISETP.GT.AND P0, PT, R6, 0x1d, PT ;  /* 0x0000001d0600780c */ /* 0x000fe20003f04270 */
[----:B------:R-:W0:Y:S01]  /*2090*/  @!P1 S2R R4, SR_CgaCtaId ;  /* 0x0000000000049919 */ /* 0x000e220000008800 */
[----:B------:R-:W-:Y:S02]  /*20a0*/  @!P1 MOV R3, 0x400 ;  /* 0x0000040000039802 */ /* 0x000fe40000000f00 */
[----:B--2---:R-:W-:Y:S01]  /*20b0*/  @!P1 SHF.R.U32.HI R2, RZ, 0x3, R5 ;  /* 0x00000003ff029819 */ /* 0x004fe20000011605 */
        /* <DEDUP_REMOVED lines=31> */
[----:B------:R-:W-:-:S07]  /*22b0*/  FADD R9, R2, R3 ;  /* 0x0000000302097221 */ /* 0x000fce0000000000 */
.L_x_72:
[----:B------:R-:W-:Y:S05]  /*22c0*/  BSYNC.RECONVERGENT B0 ;  /* 0x0000000000007941 */ /* 0x000fea0003800200 */
.L_x_57:
[----:B------:R-:W-:Y:S05]  /*22d0*/  @P0 EXIT ;  /* 0x000000000000094d */ /* 0x000fea0003800000 */
[----:B------:R-:W3:Y:S02]  /*22e0*/  LDCU.64 UR4, c[0x0][0x388] ;  /* 0x00007100ff0477ac */ /* 0x000ee40008000a00 */
[----:B---3--:R-:W-:-:S06]  /*22f0*/  UIMAD.WIDE.U32 UR4, UR16, 0x4, UR4 ;  /* 0x00000004100478a5 */ /* 0x008fcc000f8e0004 */
[----:B------:R-:W-:Y:S01]  /*2300*/  IMAD.U32 R2, RZ, RZ, UR4 ;  /* 0x00000004ff027e24 */ /* 0x000fe2000f8e00ff */
[----:B0-2---:R-:W-:-:S05]  /*2310*/  MOV R3, UR5 ;  /* 0x0000000500037c02 */ /* 0x005fca0008000f00 */
[----:B------:R-:W-:Y:S01]  /*2320*/  STG.E desc[UR14][R2.64], R9 ;  /* 0x0000000902007986 */ /* 0x000fe2000c10190e */
[----:B------:R-:W-:Y:S05]  /*2330*/  EXIT ;  /* 0x000000000000794d */ /* 0x000fea0003800000 */
.L_x_85:
        /* <DEDUP_REMOVED lines=12> */
.L_x_279:


//--------------------- .text._ZN3cub18CUB_300001_SM_10006detail6reduce28DeviceReduceSingleTileKernelINS2_10policy_hubIfyN4cuda3std3__44plusIfEEE10Policy1000EN6thrust24THRUST_300001_SM_1000_NS6detail15normal_iteratorINSD_10device_ptrINSD_7complexIfEEEEEEPfyS9_ff19real_part_extractorEEvT0_T1_T2_T3_T4_T6_ --------------------------
	.section	.text._ZN3cub18CUB_300001_SM_10006detail6reduce28DeviceReduceSingleTileKernelINS2_10policy_hubIfyN4cuda3std3__44plusIfEEE10Policy1000EN6thrust24THRUST_300001_SM_1000_NS6detail15normal_iteratorINSD_10device_ptrINSD_7complexIfEEEEEEPfyS9_ff19real_part_extractorEEvT0_T1_T2_T3_T4_T6_,"ax",@progbits
	.align	128
        .global         _ZN3cub18CUB_300001_SM_10006detail6reduce28DeviceReduceSingleTileKernelINS2_10policy_hubIfyN4cuda3std3__44plusIfEEE10Policy1000EN6thrust24THRUST_300001_SM_1000_NS6detail15normal_iteratorINSD_10device_ptrINSD_7complexIfEEEEEEPfyS9_ff19real_part_extractorEEvT0_T1_T2_T3_T4_T6_
        .type           _ZN3cub18CUB_300001_SM_10006detail6reduce28DeviceReduceSingleTileKernelINS2_10policy_hubIfyN4cuda3std3__44plusIfEEE10Policy1000EN6thrust24THRUST_300001_SM_1000_NS6detail15normal_iteratorINSD_10device_ptrINSD_7complexIfEEEEEEPfyS9_ff19real_part_extractorEEvT0_T1_T2_T3_T4_T6_,@function
        .size           _ZN3cub18CUB_300001_SM_10006detail6reduce28DeviceReduceSingleTileKernelINS2_10policy_hubIfyN4cuda3std3__44plusIfEEE10Policy1000EN6thrust24THRUST_300001_SM_1000_NS6detail15normal_iteratorINSD_10device_ptrINSD_7complexIfEEEEEEPfyS9_ff19real_part_extractorEEvT0_T1_T2_T3_T4_T6_,(.L_x_280 - _ZN3cub18CUB_300001_SM_10006detail6reduce28DeviceReduceSingleTileKernelINS2_10policy_hubIfyN4cuda3std3__44plusIfEEE10Policy1000EN6thrust24THRUST_300001_SM_1000_NS6detail15normal_iteratorINSD_10device_ptrINSD_7complexIfEEEEEEPfyS9_ff19real_part_extractorEEvT0_T1_T2_T3_T4_T6_)
        .other          _ZN3cub18CUB_300001_SM_10006detail6reduce28DeviceReduceSingleTileKernelINS2_10policy_hubIfyN4cuda3std3__44plusIfEEE10Policy1000EN6thrust24THRUST_300001_SM_1000_NS6detail15normal_iteratorINSD_10device_ptrINSD_7complexIfEEEEEEPfyS9_ff19real_part_extractorEEvT0_T1_T2_T3_T4_T6_,@"STO_CUDA_ENTRY STV_DEFAULT"
_ZN3cub18CUB_300001_SM_10006detail6reduce28DeviceReduceSingleTileKernelINS2_10policy_hubIfyN4cuda3std3__44plusIfEEE10Policy1000EN6thrust24THRUST_300001_SM_1000_NS6detail15normal_iteratorINSD_10device_ptrINSD_7complexIfEEEEEEPfyS9_ff19real_part_extractorEEvT0_T1_T2_T3_T4_T6_:
.text._ZN3cub18CUB_300001_SM_10006detail6reduce28DeviceReduceSingleTileKernelINS2_10policy_hubIfyN4cuda3std3__44plusIfEEE10Policy1000EN6thrust24THRUST_300001_SM_1000_NS6detail15normal_iteratorINSD_10device_ptrINSD_7complexIfEEEEEEPfyS9_ff19real_part_extractorEEvT0_T1_T2_T3_T4_T6_:
[----:B------:R-:W-:Y:S01]  /*0000*/  LDC R1, c[0x0][0x37c] ;  /* 0x0000df00ff017b82 */ /* 0x000fe20000000800 */
[----:B------:R-:W0:Y:S01]  /*0010*/  LDCU.64 UR4, c[0x0][0x390] ;  /* 0x00007200ff0477ac */ /* 0x000e220008000a00 */
[----:B------:R-:W1:Y:S01]  /*0020*/  LDCU.64 UR6, c[0x0][0x358] ;  /* 0x00006b00ff0677ac */ /* 0x000e620008000a00 */
[----:B0-----:R-:W-:Y:S01]  /*0030*/  MOV R4, UR4 ;  /* 0x0000000400047c02 */ /* 0x001fe20008000f00 */
[----:B------:R-:W-:-:S03]  /*0040*/  IMAD.U32 R0, RZ, RZ, UR5 ;  /* 0x00000005ff007e24 */ /* 0x000fc6000f8e00ff */
[----:B------:R-:W-:-:S04]  /*0050*/  ISETP.NE.U32.AND P0, PT, R4, RZ, PT ;  /* 0x000000ff0400720c */ /* 0x000fc80003f05070 */
[----:B------:R-:W-:-:S13]  /*0060*/  ISETP.NE.AND.EX P0, PT, R0, RZ, PT, P0 ;  /* 0x000000ff0000720c */ /* 0x000fda0003f05300 */
        /* <DEDUP_REMOVED lines=8> */
.L_x_86:
[----:B------:R-:W-:Y:S01]  /*00f0*/  ISETP.GT.U32.AND P0, PT, R4, 0xfff, PT ;  /* 0x00000fff0400780c */ /* 0x000fe20003f04070 */
[----:B------:R-:W-:Y:S03]  /*0100*/  BSSY.RECONVERGENT B0, `(.L_x_87) ;  /* 0x00001f3000007945 */ /* 0x000fe60003800200 */
[----:B------:R-:W-:-:S13]  /*0110*/  ISETP.GT.U32.AND.EX P0, PT, R0, RZ, PT, P0 ;  /* 0x000000ff0000720c */ /* 0x000fda0003f04100 */
[----:B------:R-:W-:Y:S05]  /*0120*/  @P0 BRA `(.L_x_88) ;  /* 0x0000000c00ac0947 */ /* 0x000fea0003800000 */
[----:B------:R-:W0:Y:S01]  /*0130*/  S2R R5, SR_TID.X ;  /* 0x0000000000057919 */ /* 0x000e220000002100 */
[----:B------:R-:W-:Y:S01]  /*0140*/  BSSY.RECONVERGENT B1, `(.L_x_89) ;  /* 0x0000009000017945 */ /* 0x000fe20003800200 */
[----:B------:R-:W-:Y:S01]  /*0150*/  HFMA2 R6, -RZ, RZ, 0, 0 ;  /* 0x00000000ff067431 */ /* 0x000fe200000001ff */
[----:B0-----:R-:W-:Y:S01]  /*0160*/  ISETP.GE.U32.AND P0, PT, R5, R4, PT ;  /* 0x000000040500720c */ /* 0x001fe20003f06070 */
[----:B------:R-:W-:-:S12]  /*0170*/  IMAD.MOV.U32 R7, RZ, RZ, R5 ;  /* 0x000000ffff077224 */ /* 0x000fd800078e0005 */
[----:B------:R-:W-:Y:S05]  /*0180*/  @P0 BRA `(.L_x_90) ;  /* 0x0000000000100947 */ /* 0x000fea0003800000 */
[----:B------:R-:W0:Y:S02]  /*0190*/  LDC.64 R2, c[0x0][0x380] ;  /* 0x0000e000ff027b82 */ /* 0x000e240000000a00 */
[----:B0-----:R-:W-:-:S05]  /*01a0*/  IMAD.WIDE.U32 R2, R5, 0x8, R2 ;  /* 0x0000000805027825 */ /* 0x001fca00078e0002 */
[----:B------:R0:W5:Y:S01]  /*01b0*/  LDG.E R6, desc[UR6][R2.64] ;  /* 0x0000000602067981 */ /* 0x000162000c1e1900 */
[----:B------:R-:W-:-:S07]  /*01c0*/  IADD3 R7, PT, PT, R5, 0x100, RZ ;  /* 0x0000010005077810 */ /* 0x000fce0007ffe0ff */
.L_x_90:
[----:B------:R-:W-:Y:S05]  /*01d0*/  BSYNC.RECONVERGENT B1 ;  /* 0x0000000000017941 */ /* 0x000fea0003800200 */
.L_x_89:
[----:B------:R-:W-:Y:S01]  /*01e0*/  ISETP.GE.U32.AND P0, PT, R7, R4, PT ;  /* 0x000000040700720c */ /* 0x000fe20003f06070 */
[----:B------:R-:W-:-:S12]  /*01f0*/  BSSY.RECONVERGENT B1, `(.L_x_91) ;  /* 0x000006d000017945 */ /* 0x000fd80003800200 */
[----:B------:R-:W-:Y:S05]  /*0200*/  @P0 BRA `(.L_x_92) ;  /* 0x0000000400ac0947 */ /* 0x000fea0003800000 */
[----:B0-----:R-:W-:Y:S01]  /*0210*/  LOP3.LUT R3, RZ, R7, RZ, 0x33, !PT ;  /* 0x00000007ff037212 */ /* 0x001fe200078e33ff */
[----:B------:R-:W-:Y:S04]  /*0220*/  BSSY.RECONVERGENT B2, `(.L_x_93) ;  /* 0x0000033000027945 */ /* 0x000fe80003800200 */
[----:B------:R-:W-:-:S05]  /*0230*/  IMAD.IADD R3, R3, 0x1, R4 ;  /* 0x0000000103037824 */ /* 0x000fca00078e0204 */
[C---:B------:R-:W-:Y:S02]  /*0240*/  ISETP.GE.U32.AND P0, PT, R3.reuse, 0xf00, PT ;  /* 0x00000f000300780c */ /* 0x040fe40003f06070 */
[----:B------:R-:W-:-:S04]  /*0250*/  LEA.HI R8, R3, 0x1, RZ, 0x18 ;  /* 0x0000000103087811 */ /* 0x000fc800078fc0ff */
[----:B------:R-:W-:-:S04]  /*0260*/  LOP3.LUT R22, R8, 0xf, RZ, 0xc0, !PT ;  /* 0x0000000f08167812 */ /* 0x000fc800078ec0ff */
[----:B------:R-:W-:-:S03]  /*0270*/  ISETP.NE.AND P1, PT, R22, RZ, PT ;  /* 0x000000ff1600720c */ /* 0x000fc60003f25270 */
[----:B------:R-:W-:Y:S10]  /*0280*/  @!P0 BRA `(.L_x_94) ;  /* 0x0000000000b08947 */ /* 0x000ff40003800000 */
[----:B------:R-:W0:Y:S01]  /*0290*/  LDC.64 R2, c[0x0][0x380] ;  /* 0x0000e000ff027b82 */ /* 0x000e220000000a00 */
[----:B------:R-:W-:-:S04]  /*02a0*/  LOP3.LUT R9, R8, 0x1fffff0, RZ, 0xc0, !PT ;  /* 0x01fffff008097812 */ /* 0x000fc800078ec0ff */
[----:B------:R-:W-:Y:S01]  /*02b0*/  IADD3 R9, PT, PT, -R9, RZ, RZ ;  /* 0x000000ff09097210 */ /* 0x000fe20007ffe1ff */
[----:B0-----:R-:W-:-:S03]  /*02c0*/  IMAD.WIDE.U32 R2, R7, 0x8, R2 ;  /* 0x0000000807027825 */ /* 0x001fc600078e0002 */
[----:B------:R-:W-:-:S05]  /*02d0*/  IADD3 R2, P0, PT, R2, 0x4000, RZ ;  /* 0x0000400002027810 */ /* 0x000fca0007f1e0ff */
[----:B------:R-:W-:-:S08]  /*02e0*/  IMAD.X R3, RZ, RZ, R3, P0 ;  /* 0x000000ffff037224 */ /* 0x000fd000000e0603 */
.L_x_95:
        /* <DEDUP_REMOVED lines=38> */
.L_x_94:
[----:B------:R-:W-:Y:S05]  /*0550*/  BSYNC.RECONVERGENT B2 ;  /* 0x0000000000027941 */ /* 0x000fea0003800200 */
.L_x_93:
[----:B------:R-:W-:Y:S05]  /*0560*/  @!P1 BRA `(.L_x_92) ;  /* 0x0000000000d49947 */ /* 0x000fea0003800000 */
[----:B------:R-:W-:Y:S01]  /*0570*/  ISETP.GE.U32.AND P0, PT, R22, 0x8, PT ;  /* 0x000000081600780c */ /* 0x000fe20003f06070 */
[----:B------:R-:W-:Y:S01]  /*0580*/  BSSY.RECONVERGENT B2, `(.L_x_96) ;  /* 0x0000017000027945 */ /* 0x000fe20003800200 */
[----:B------:R-:W-:-:S04]  /*0590*/  LOP3.LUT R11, R8, 0x7, RZ, 0xc0, !PT ;  /* 0x00000007080b7812 */ /* 0x000fc800078ec0ff */
[----:B------:R-:W-:-:S07]  /*05a0*/  ISETP.NE.AND P1, PT, R11, RZ, PT ;  /* 0x000000ff0b00720c */ /* 0x000fce0003f25270 */
[----:B------:R-:W-:Y:S06]  /*05b0*/  @!P0 BRA `(.L_x_97) ;  /* 0x00000000004c8947 */ /* 0x000fec0003800000 */
[----:B------:R-:W0:Y:S02]  /*05c0*/  LDC.64 R2, c[0x0][0x380] ;  /* 0x0000e000ff027b82 */ /* 0x000e240000000a00 */
[----:B0-----:R-:W-:-:S05]  /*05d0*/  IMAD.WIDE R2, R7, 0x8, R2 ;  /* 0x0000000807027825 */ /* 0x001fca00078e0202 */
        /* <DEDUP_REMOVED lines=17> */
.L_x_97:
[----:B------:R-:W-:Y:S05]  /*06f0*/  BSYNC.RECONVERGENT B2 ;  /* 0x0000000000027941 */ /* 0x000fea0003800200 */
.L_x_96:
        /* <DEDUP_REMOVED lines=17> */
.L_x_99:
[----:B------:R-:W-:Y:S05]  /*0810*/  BSYNC.RECONVERGENT B2 ;  /* 0x0000000000027941 */ /* 0x000fea0003800200 */
.L_x_98:
[----:B------:R-:W-:Y:S05]  /*0820*/  @!P1 BRA `(.L_x_92) ;  /* 0x0000000000249947 */ /* 0x000fea0003800000 */
[----:B------:R-:W0:Y:S01]  /*0830*/  LDC.64 R8, c[0x0][0x380] ;  /* 0x0000e000ff087b82 */ /* 0x000e220000000a00 */
[----:B------:R-:W-:-:S07]  /*0840*/  IMAD.MOV R10, RZ, RZ, -R10 ;  /* 0x000000ffff0a7224 */ /* 0x000fce00078e0a0a */
.L_x_100:
[----:B0-----:R-:W-:-:S06]  /*0850*/  IMAD.WIDE R2, R7, 0x8, R8 ;  /* 0x0000000807027825 */ /* 0x001fcc00078e0208 */
[----:B------:R-:W2:Y:S01]  /*0860*/  LDG.E R3, desc[UR6][R2.64] ;  /* 0x0000000602037981 */ /* 0x000ea2000c1e1900 */
[----:B------:R-:W-:Y:S01]  /*0870*/  IADD3 R10, PT, PT, R10, 0x1, RZ ;  /* 0x000000010a0a7810 */ /* 0x000fe20007ffe0ff */
[----:B------:R-:W-:-:S03]  /*0880*/  VIADD R7, R7, 0x100 ;  /* 0x0000010007077836 */ /* 0x000fc60000000000 */
[----:B------:R-:W-:Y:S01]  /*0890*/  ISETP.NE.AND P0, PT, R10, RZ, PT ;  /* 0x000000ff0a00720c */ /* 0x000fe20003f05270 */
[----:B--2--5:R-:W-:-:S12]  /*08a0*/  FADD R6, R3, R6 ;  /* 0x0000000603067221 */ /* 0x024fd80000000000 */
[----:B------:R-:W-:Y:S05]  /*08b0*/  @P0 BRA `(.L_x_100) ;  /* 0xfffffffc00e40947 */ /* 0x000fea000383ffff */
.L_x_92:
[----:B------:R-:W-:Y:S05]  /*08c0*/  BSYNC.RECONVERGENT B1 ;  /* 0x0000000000017941 */ /* 0x000fea0003800200 */
.L_x_91:
[----:B------:R-:W-:Y:S02]  /*08d0*/  ISETP.GE.U32.AND P0, PT, R4, 0x100, PT ;  /* 0x000001000400780c */ /* 0x000fe40003f06070 */
[----:B-----5:R-:W-:Y:S02]  /*08e0*/  MOV R9, R6 ;  /* 0x0000000600097202 */ /* 0x020fe40000000f00 */
[----:B------:R-:W-:-:S13]  /*08f0*/  ISETP.GE.U32.AND.EX P0, PT, R0, RZ, PT, P0 ;  /* 0x000000ff0000720c */ /* 0x000fda0003f06100 */
[----:B------:R-:W-:Y:S05]  /*0900*/  @!P0 BRA `(.L_x_101) ;  /* 0x0000000000ac8947 */ /* 0x000fea0003800000 */
[----:B------:R-:W1:Y:S01]  /*0910*/  S2R R6, SR_LANEID ;  /* 0x0000000000067919 */ /* 0x000e620000000000 */
[----:B------:R-:W-:Y:S01]  /*0920*/  ISETP.NE.AND P5, PT, R5, RZ, PT ;  /* 0x000000ff0500720c */ /* 0x000fe20003fa5270 */
        /* <DEDUP_REMOVED lines=14> */
[----:B-1----:R-:W-:-:S05]  /*0a10*/  @!P1 LEA R7, R7, R4, 0x18 ;  /* 0x0000000407079211 */ /* 0x002fca00078ec0ff */
[----:B------:R-:W-:-:S03]  /*0a20*/  @!P1 IMAD.IADD R2, R2, 0x1, R7 ;  /* 0x0000000102029824 */ /* 0x000fc600078e0207 */
[----:B0-----:R-:W-:Y:S01]  /*0a30*/  @!P0 FADD R0, R0, R3 ;  /* 0x0000000300008221 */ /* 0x001fe20000000000 */
[----:B------:R-:W-:-:S04]  /*0a40*/  ISETP.GT.AND P0, PT, R6, 0x17, PT ;  /* 0x000000170600780c */ /* 0x000fc80003f04270 */
[----:B------:R-:W0:Y:S09]  /*0a50*/  SHFL.DOWN PT, R3, R0, 0x8, 0x1f ;  /* 0x09001f0000037f89 */ /* 0x000e3200000e0000 */
[----:B0-----:R-:W-:Y:S01]  /*0a60*/  @!P0 FADD R0, R0, R3 ;  /* 0x0000000300008221 */ /* 0x001fe20000000000 */
[----:B------:R-:W-:-:S04]  /*0a70*/  ISETP.GT.AND P0, PT, R6, 0xf, PT ;  /* 0x0000000f0600780c */ /* 0x000fc80003f04270 */
[----:B------:R-:W0:Y:S02]  /*0a80*/  SHFL.DOWN PT, R3, R0, 0x10, 0x1f ;  /* 0x0a001f0000037f89 */ /* 0x000e2400000e0000 */
[----:B0-----:R-:W-:-:S05]  /*0a90*/  FADD R3, R0, R3 ;  /* 0x0000000300037221 */ /* 0x001fca0000000000 */
[----:B------:R1:W-:Y:S01]  /*0aa0*/  @!P1 STS [R2+0x8], R3 ;  /* 0x0000080302009388 */ /* 0x0003e20000000800 */
[----:B------:R-:W-:Y:S01]  /*0ab0*/  FSEL R8, R0, R3, P0 ;  /* 0x0000000300087208 */ /* 0x000fe20000000000 */
[----:B------:R-:W-:Y:S06]  /*0ac0*/  BAR.SYNC.DEFER_BLOCKING 0x0 ;  /* 0x0000000000007b1d */ /* 0x000fec0000010000 */
[----:B------:R-:W-:Y:S05]  /*0ad0*/  @P5 BRA `(.L_x_102) ;  /* 0x0000001400545947 */ /* 0x000fea0003800000 */
[----:B------:R-:W0:Y:S01]  /*0ae0*/  S2UR UR5, SR_CgaCtaId ;  /* 0x00000000000579c3 */ /* 0x000e220000008800 */
[----:B------:R-:W-:Y:S02]  /*0af0*/  UMOV UR4, 0x400 ;  /* 0x0000040000047882 */ /* 0x000fe40000000000 */
[----:B0-----:R-:W-:-:S09]  /*0b00*/  ULEA UR4, UR5, UR4, 0x18 ;  /* 0x0000000405047291 */ /* 0x001fd2000f8ec0ff */
[----:B-1----:R-:W0:Y:S04]  /*0b10*/  LDS R3, [UR4+0xc] ;  /* 0x00000c04ff037984 */ /* 0x002e280008000800 */
        /* <DEDUP_REMOVED lines=10> */
.L_x_101:
[----:B------:R-:W1:Y:S01]  /*0bc0*/  S2R R8, SR_LANEID ;  /* 0x0000000000087919 */ /* 0x000e620000000000 */
[C---:B0-----:R-:W-:Y:S02]  /*0bd0*/  LOP3.LUT R2, R5.reuse, 0x3e0, RZ, 0xc0, !PT ;  /* 0x000003e005027812 */ /* 0x041fe400078ec0ff */
[----:B------:R-:W-:Y:S02]  /*0be0*/  ISETP.NE.AND P5, PT, R5, RZ, PT ;  /* 0x000000ff0500720c */ /* 0x000fe40003fa5270 */
[----:B------:R-:W-:Y:S02]  /*0bf0*/  LOP3.LUT R7, RZ, R2, RZ, 0x33, !PT ;  /* 0x00000002ff077212 */ /* 0x000fe400078e33ff */
[----:B------:R-:W-:-:S03]  /*0c00*/  IADD3 R3, PT, PT, R2, 0x20, RZ ;  /* 0x0000002002037810 */ /* 0x000fc60007ffe0ff */
[----:B------:R-:W-:Y:S01]  /*0c10*/  IMAD.IADD R7, R7, 0x1, R4 ;  /* 0x0000000107077824 */ /* 0x000fe200078e0204 */
[----:B------:R-:W-:-:S04]  /*0c20*/  ISETP.GT.U32.AND P0, PT, R3, R4, PT ;  /* 0x000000040300720c */ /* 0x000fc80003f04070 */
[----:B------:R-:W-:-:S05]  /*0c30*/  SEL R7, R7, 0x1f, P0 ;  /* 0x0000001f07077807 */ /* 0x000fca0000000000 */
[----:B------:R-:W0:Y:S01]  /*0c40*/  SHFL.DOWN PT, R2, R9, 0x1, R7 ;  /* 0x0820000009027989 */ /* 0x000e2200000e0007 */
[C---:B-1----:R-:W-:Y:S02]  /*0c50*/  ISETP.GE.AND P0, PT, R8.reuse, R7, PT ;  /* 0x000000070800720c */ /* 0x042fe40003f06270 */
[C---:B------:R-:W-:Y:S02]  /*0c60*/  IADD3 R6, PT, PT, R8.reuse, 0x2, RZ ;  /* 0x0000000208067810 */ /* 0x040fe40007ffe0ff */
[----:B------:R-:W-:-:S09]  /*0c70*/  ISETP.NE.AND P1, PT, R8, RZ, PT ;  /* 0x000000ff0800720c */ /* 0x000fd20003f25270 */
[----:B0-----:R-:W-:Y:S01]  /*0c80*/  @!P0 FADD R9, R2, R9 ;  /* 0x0000000902098221 */ /* 0x001fe20000000000 */
[----:B------:R-:W-:Y:S01]  /*0c90*/  ISETP.GT.AND P0, PT, R6, R7, PT ;  /* 0x000000070600720c */ /* 0x000fe20003f04270 */
[----:B------:R-:W-:Y:S02]  /*0ca0*/  VIADD R6, R8, 0x4 ;  /* 0x0000000408067836 */ /* 0x000fe40000000000 */
[----:B------:R-:W0:Y:S01]  /*0cb0*/  @!P1 S2R R11, SR_CgaCtaId ;  /* 0x00000000000b9919 */ /* 0x000e220000008800 */
[----:B------:R-:W-:Y:S01]  /*0cc0*/  @!P1 SHF.R.U32.HI R3, RZ, 0x3, R5 ;  /* 0x00000003ff039819 */ /* 0x000fe20000011605 */
[----:B------:R-:W1:Y:S03]  /*0cd0*/  SHFL.DOWN PT, R2, R9, 0x2, R7 ;  /* 0x0840000009027989 */ /* 0x000e6600000e0007 */
[----:B------:R-:W-:-:S05]  /*0ce0*/  @!P1 LOP3.LUT R3, R3, 0x7c, RZ, 0xc0, !PT ;  /* 0x0000007c03039812 */ /* 0x000fca00078ec0ff */
[----:B-1----:R-:W-:Y:S01]  /*0cf0*/  @!P0 FADD R9, R9, R2 ;  /* 0x0000000209098221 */ /* 0x002fe20000000000 */
[-C--:B------:R-:W-:Y:S02]  /*0d00*/  ISETP.GT.AND P0, PT, R6, R7.reuse, PT ;  /* 0x000000070600720c */ /* 0x080fe40003f04270 */
[----:B------:R-:W-:Y:S02]  /*0d10*/  IADD3 R6, PT, PT, R8, 0x8, RZ ;  /* 0x0000000808067810 */ /* 0x000fe40007ffe0ff */
[----:B------:R-:W1:Y:S09]  /*0d20*/  SHFL.DOWN PT, R2, R9, 0x4, R7 ;  /* 0x0880000009027989 */ /* 0x000e7200000e0007 */
[----:B-1----:R-:W-:Y:S01]  /*0d30*/  @!P0 FADD R9, R9, R2 ;  /* 0x0000000209098221 */ /* 0x002fe20000000000 */
[----:B------:R-:W-:Y:S01]  /*0d40*/  ISETP.GT.AND P0, PT, R6, R7, PT ;  /* 0x000000070600720c */ /* 0x000fe20003f04270 */
[----:B------:R-:W-:-:S03]  /*0d50*/  VIADD R6, R8, 0x10 ;  /* 0x0000001008067836 */ /* 0x000fc60000000000 */
[----:B------:R-:W1:Y:S09]  /*0d60*/  SHFL.DOWN PT, R2, R9, 0x8, R7 ;  /* 0x0900000009027989 */ /* 0x000e7200000e0007 */
[----:B-1----:R-:W-:Y:S01]  /*0d70*/  @!P0 FADD R9, R9, R2 ;  /* 0x0000000209098221 */ /* 0x002fe20000000000 */
[----:B------:R-:W-:-:S02]  /*0d80*/  ISETP.GT.AND P0, PT, R6, R7, PT ;  /* 0x000000070600720c */ /* 0x000fc40003f04270 */
[----:B------:R-:W-:Y:S02]  /*0d90*/  @!P1 MOV R6, 0x400 ;  /* 0x0000040000069802 */ /* 0x000fe40000000f00 */
[----:B------:R-:W1:Y:S02]  /*0da0*/  SHFL.DOWN PT, R2, R9, 0x10, R7 ;  /* 0x0a00000009027989 */ /* 0x000e6400000e0007 */
[----:B0-----:R-:W-:-:S04]  /*0db0*/  @!P1 LEA R6, R11, R6, 0x18 ;  /* 0x000000060b069211 */ /* 0x001fc800078ec0ff */
[----:B------:R-:W-:-:S03]  /*0dc0*/  @!P1 IADD3 R3, PT, PT, R3, R6, RZ ;  /* 0x0000000603039210 */ /* 0x000fc60007ffe0ff */
[----:B-1----:R-:W-:-:S04]  /*0dd0*/  @!P0 FADD R9, R9, R2 ;  /* 0x0000000209098221 */ /* 0x002fc80000000000 */
[----:B------:R-:W-:-:S05]  /*0de0*/  IMAD.MOV.U32 R8, RZ, RZ, R9 ;  /* 0x000000ffff087224 */ /* 0x000fca00078e0009 */
[----:B------:R0:W-:Y:S01]  /*0df0*/  @!P1 STS [R3+0x8], R8 ;  /* 0x0000080803009388 */ /* 0x0001e20000000800 */
[----:B------:R-:W-:Y:S06]  /*0e00*/  BAR.SYNC.DEFER_BLOCKING 0x0 ;  /* 0x0000000000007b1d */ /* 0x000fec0000010000 */
[----:B------:R-:W-:Y:S05]  /*0e10*/  @P5 BRA `(.L_x_102) ;  /* 0x0000001000845947 */ /* 0x000fea0003800000 */
[----:B------:R-:W1:Y:S01]  /*0e20*/  S2UR UR5, SR_CgaCtaId ;  /* 0x00000000000579c3 */ /* 0x000e620000008800 */
[----:B------:R-:W-:Y:S01]  /*0e30*/  UMOV UR4, 0x400 ;  /* 0x0000040000047882 */ /* 0x000fe20000000000 */
[C---:B------:R-:W-:Y:S02]  /*0e40*/  ISETP.GT.U32.AND P3, PT, R4.reuse, 0x20, PT ;  /* 0x000000200400780c */ /* 0x040fe40003f64070 */
[----:B------:R-:W-:Y:S02]  /*0e50*/  ISETP.GT.U32.AND P1, PT, R4, 0x40, PT ;  /* 0x000000400400780c */ /* 0x000fe40003f24070 */
[----:B------:R-:W-:Y:S02]  /*0e60*/  ISETP.GT.U32.AND.EX P3, PT, R0, RZ, PT, P3 ;  /* 0x000000ff0000720c */ /* 0x000fe40003f64130 */
[----:B------:R-:W-:Y:S02]  /*0e70*/  ISETP.GT.U32.AND P0, PT, R4, 0x60, PT ;  /* 0x000000600400780c */ /* 0x000fe40003f04070 */
[----:B------:R-:W-:-:S02]  /*0e80*/  ISETP.GT.U32.AND.EX P1, PT, R0, RZ, PT, P1 ;  /* 0x000000ff0000720c */ /* 0x000fc40003f24110 */
[----:B------:R-:W-:Y:S02]  /*0e90*/  ISETP.GT.U32.AND P2, PT, R4, 0x80, PT ;  /* 0x000000800400780c */ /* 0x000fe40003f44070 */
[----:B------:R-:W-:Y:S02]  /*0ea0*/  ISETP.GT.U32.AND.EX P0, PT, R0, RZ, PT, P0 ;  /* 0x000000ff0000720c */ /* 0x000fe40003f04100 */
[----:B------:R-:W-:Y:S02]  /*0eb0*/  ISETP.GT.U32.AND P4, PT, R4, 0xa0, PT ;  /* 0x000000a00400780c */ /* 0x000fe40003f84070 */
[C---:B------:R-:W-:Y:S02]  /*0ec0*/  ISETP.GT.U32.AND.EX P2, PT, R0.reuse, RZ, PT, P2 ;  /* 0x000000ff0000720c */ /* 0x040fe40003f44120 */
[----:B------:R-:W-:Y:S01]  /*0ed0*/  ISETP.GT.U32.AND.EX P4, PT, R0, RZ, PT, P4 ;  /* 0x000000ff0000720c */ /* 0x000fe20003f84140 */
[----:B-1----:R-:W-:-:S09]  /*0ee0*/  ULEA UR4, UR5, UR4, 0x18 ;  /* 0x0000000405047291 */ /* 0x002fd2000f8ec0ff */
[----:B0-----:R-:W0:Y:S04]  /*0ef0*/  LDS R3, [UR4+0xc] ;  /* 0x00000c04ff037984 */ /* 0x001e280008000800 */
[----:B------:R-:W1:Y:S04]  /*0f00*/  LDS.128 R12, [UR4+0x10] ;  /* 0x00001004ff0c7984 */ /* 0x000e680008000c00 */
[----:B------:R-:W2:Y:S01]  /*0f10*/  LDS.64 R6, [UR4+0x20] ;  /* 0x00002004ff067984 */ /* 0x000ea20008000a00 */
[----:B0-----:R-:W-:Y:S01]  /*0f20*/  @P3 FADD R8, R8, R3 ;  /* 0x0000000308083221 */ /* 0x001fe20000000000 */
[----:B------:R-:W-:-:S03]  /*0f30*/  ISETP.GT.U32.AND P3, PT, R4, 0xc0, PT ;  /* 0x000000c00400780c */ /* 0x000fc60003f64070 */
[----:B-1----:R-:W-:Y:S01]  /*0f40*/  @P1 FADD R8, R8, R12 ;  /* 0x0000000c08081221 */ /* 0x002fe20000000000 */
[----:B------:R-:W-:Y:S02]  /*0f50*/  ISETP.GT.U32.AND P1, PT, R4, 0xe0, PT ;  /* 0x000000e00400780c */ /* 0x000fe40003f24070 */
[----:B------:R-:W-:Y:S01]  /*0f60*/  ISETP.GT.U32.AND.EX P3, PT, R0, RZ, PT, P3 ;  /* 0x000000ff0000720c */ /* 0x000fe20003f64130 */
[----:B------:R-:W-:Y:S01]  /*0f70*/  @P0 FADD R8, R8, R13 ;  /* 0x0000000d08080221 */ /* 0x000fe20000000000 */
[----:B------:R-:W-:-:S03]  /*0f80*/  ISETP.GT.U32.AND.EX P1, PT, R0, RZ, PT, P1 ;  /* 0x000000ff0000720c */ /* 0x000fc60003f24110 */
[----:B------:R-:W-:-:S04]  /*0f90*/  @P2 FADD R8, R8, R14 ;  /* 0x0000000e08082221 */ /* 0x000fc80000000000 */
[----:B------:R-:W-:-:S04]  /*0fa0*/  @P4 FADD R8, R8, R15 ;  /* 0x0000000f08084221 */ /* 0x000fc80000000000 */
[----:B--2---:R-:W-:-:S04]  /*0fb0*/  @P3 FADD R8, R8, R6 ;  /* 0x0000000608083221 */ /* 0x004fc80000000000 */
[----:B------:R-:W-:Y:S01]  /*0fc0*/  @P1 FADD R8, R8, R7 ;  /* 0x0000000708081221 */ /* 0x000fe20000000000 */
[----:B------:R-:W-:Y:S06]  /*0fd0*/  BRA `(.L_x_102) ;  /* 0x0000001000147947 */ /* 0x000fec0003800000 */
.L_x_88:
[----:B------:R-:W0:Y:S01]  /*0fe0*/  S2R R8, SR_TID.X ;  /* 0x0000000000087919 */ /* 0x000e220000002100 */
[----:B------:R-:W0:Y:S02]  /*0ff0*/  LDC.64 R2, c[0x0][0x380] ;  /* 0x0000e000ff027b82 */ /* 0x000e240000000a00 */
[----:B0-----:R-:W-:-:S05]  /*1000*/  IMAD.WIDE.U32 R2, R8, 0x8, R2 ;  /* 0x0000000808027825 */ /* 0x001fca00078e0002 */
        /* <DEDUP_REMOVED lines=16> */
[----:B--2---:R-:W-:Y:S01]  /*1110*/  FADD R9, R9, R12 ;  /* 0x0000000c09097221 */ /* 0x004fe20000000000 */
[----:B---3--:R-:W-:Y:S01]  /*1120*/  FADD R14, R11, R14 ;  /* 0x0000000e0b0e7221 */ /* 0x008fe20000000000 */
[----:B------:R-:W-:-:S03]  /*1130*/  HFMA2 R11, -RZ, RZ, 0, 0.00048828125 ;  /* 0x00001000ff0b7431 */ /* 0x000fc600000001ff */
[----:B------:R-:W-:Y:S01]  /*1140*/  FADD R14, R9, R14 ;  /* 0x0000000e090e7221 */ /* 0x000fe20000000000 */
[----:B------:R-:W-:Y:S01]  /*1150*/  IADD3 R9, P1, PT, R4, -0x1000, RZ ;  /* 0xfffff00004097810 */ /* 0x000fe20007f3e0ff */
[----:B----4-:R-:W-:-:S03]  /*1160*/  FADD R13, R13, R16 ;  /* 0x000000100d0d7221 */ /* 0x010fc60000000000 */
[----:B------:R-:W-:Y:S02]  /*1170*/  ISETP.GE.U32.AND P0, PT, R9, 0x1000, PT ;  /* 0x000010000900780c */ /* 0x000fe40003f06070 */
[----:B------:R-:W-:-:S04]  /*1180*/  IADD3.X R12, PT, PT, R0, -0x1, RZ, P1, !PT ;  /* 0xffffffff000c7810 */ /* 0x000fc80000ffe4ff */
[----:B------:R-:W-:Y:S01]  /*1190*/  ISETP.GE.U32.AND.EX P0, PT, R12, RZ, PT, P0 ;  /* 0x000000ff0c00720c */ /* 0x000fe20003f06100 */
        /* <DEDUP_REMOVED lines=11> */
[----:B------:R-:W-:Y:S01]  /*1250*/  IMAD.MOV.U32 R13, RZ, RZ, RZ ;  /* 0x000000ffff0d7224 */ /* 0x000fe200078e00ff */
[----:B------:R-:W-:Y:S06]  /*1260*/  @!P0 BRA `(.L_x_103) ;  /* 0x0000000000c08947 */ /* 0x000fec0003800000 */
[----:B------:R-:W0:Y:S01]  /*1270*/  LDC.64 R4, c[0x0][0x390] ;  /* 0x0000e400ff047b82 */ /* 0x000e220000000a00 */
[----:B------:R-:W-:Y:S01]  /*1280*/  MOV R11, 0x1000 ;  /* 0x00001000000b7802 */ /* 0x000fe20000000f00 */
[----:B------:R-:W-:-:S07]  /*1290*/  IMAD.MOV.U32 R13, RZ, RZ, RZ ;  /* 0x000000ffff0d7224 */ /* 0x000fce00078e00ff */
.L_x_105:
[----:B------:R-:W-:-:S04]  /*12a0*/  LEA R6, P0, R11, R2, 0x3 ;  /* 0x000000020b067211 */ /* 0x000fc800078018ff */
[----:B------:R-:W-:-:S05]  /*12b0*/  LEA.HI.X R7, R11, R3, R13, 0x3, P0 ;  /* 0x000000030b077211 */ /* 0x000fca00000f1c0d */
[----:B------:R-:W2:Y:S04]  /*12c0*/  LDG.E R0, desc[UR6][R6.64+0x4800] ;  /* 0x0048000606007981 */ /* 0x000ea8000c1e1900 */
[----:B------:R-:W2:Y:S04]  /*12d0*/  LDG.E R15, desc[UR6][R6.64+0x5000] ;  /* 0x00500006060f7981 */ /* 0x000ea8000c1e1900 */
        /* <DEDUP_REMOVED lines=13> */
[----:B------:R0:W5:Y:S02]  /*13b0*/  LDG.E R20, desc[UR6][R6.64+0x7800] ;  /* 0x0078000606147981 */ /* 0x000164000c1e1900 */
[----:B0-----:R-:W-:-:S04]  /*13c0*/  IADD3 R6, P1, PT, -R11, R4, RZ ;  /* 0x000000040b067210 */ /* 0x001fc80007f3e1ff */
[----:B------:R-:W-:Y:S01]  /*13d0*/  ISETP.GE.U32.AND P0, PT, R6, 0x1000, PT ;  /* 0x000010000600780c */ /* 0x000fe20003f06070 */
[----:B--2---:R-:W-:Y:S01]  /*13e0*/  FADD R15, R0, R15 ;  /* 0x0000000f000f7221 */ /* 0x004fe20000000000 */
[----:B------:R-:W-:-:S04]  /*13f0*/  MOV R0, R5 ;  /* 0x0000000500007202 */ /* 0x000fc80000000f00 */
[----:B------:R-:W-:Y:S01]  /*1400*/  IADD3.X R6, PT, PT, ~R13, R0, RZ, P1, !PT ;  /* 0x000000000d067210 */ /* 0x000fe20000ffe5ff */
[----:B---3--:R-:W-:-:S03]  /*1410*/  FADD R10, R27, R10 ;  /* 0x0000000a1b0a7221 */ /* 0x008fc60000000000 */
[----:B------:R-:W-:Y:S01]  /*1420*/  ISETP.GE.U32.AND.EX P0, PT, R6, RZ, PT, P0 ;  /* 0x000000ff0600720c */ /* 0x000fe20003f06100 */
[----:B----4-:R-:W-:-:S04]  /*1430*/  FADD R29, R26, R29 ;  /* 0x0000001d1a1d7221 */ /* 0x010fc80000000000 */
[----:B------:R-:W-:Y:S01]  /*1440*/  FADD R10, R10, R29 ;  /* 0x0000001d0a0a7221 */ /* 0x000fe20000000000 */
[----:B-----5:R-:W-:Y:S01]  /*1450*/  FADD R24, R24, R25 ;  /* 0x0000001918187221 */ /* 0x020fe20000000000 */
[----:B------:R-:W-:-:S04]  /*1460*/  FADD R23, R23, R22 ;  /* 0x0000001617177221 */ /* 0x000fc80000000000 */
        /* <DEDUP_REMOVED lines=11> */
[----:B------:R-:W-:-:S05]  /*1520*/  IADD3 R11, P0, PT, R11, 0x1000, RZ ;  /* 0x000010000b0b7810 */ /* 0x000fca0007f1e0ff */
[----:B------:R-:W-:Y:S01]  /*1530*/  IMAD.X R13, RZ, RZ, R13, P0 ;  /* 0x000000ffff0d7224 */ /* 0x000fe200000e060d */
[----:B------:R-:W-:-:S04]  /*1540*/  ISETP.GT.U32.AND P0, PT, R11, R9, PT ;  /* 0x000000090b00720c */ /* 0x000fc80003f04070 */
[----:B------:R-:W-:-:S13]  /*1550*/  ISETP.GT.U32.AND.EX P0, PT, R13, R12, PT, P0 ;  /* 0x0000000c0d00720c */ /* 0x000fda0003f04100 */
[----:B------:R-:W-:Y:S05]  /*1560*/  @!P0 BRA `(.L_x_105) ;  /* 0xfffffffc004c8947 */ /* 0x000fea000383ffff */
.L_x_103:
[CC--:B------:R-:W-:Y:S01]  /*1570*/  IADD3 R3, PT, PT, -R11.reuse, R4.reuse, RZ ;  /* 0x000000040b037210 */ /* 0x0c0fe20007ffe1ff */
[----:B------:R-:W-:Y:S01]  /*1580*/  BSSY.RECONVERGENT B1, `(.L_x_104) ;  /* 0x0000080000017945 */ /* 0x000fe20003800200 */
[----:B------:R-:W-:Y:S02]  /*1590*/  ISETP.GE.U32.AND P1, PT, R11, R4, PT ;  /* 0x000000040b00720c */ /* 0x000fe40003f26070 */
[----:B------:R-:W-:-:S04]  /*15a0*/  ISETP.GE.AND P0, PT, R8, R3, PT ;  /* 0x000000030800720c */ /* 0x000fc80003f06270 */
[----:B------:R-:W-:-:S13]  /*15b0*/  ISETP.GE.U32.OR.EX P0, PT, R13, R0, P0, P1 ;  /* 0x000000000d00720c */ /* 0x000fda0000706510 */
[----:B------:R-:W-:Y:S05]  /*15c0*/  @P0 BRA `(.L_x_106) ;  /* 0x0000000400ec0947 */ /* 0x000fea0003800000 */
[----:B------:R-:W-:Y:S01]  /*15d0*/  LOP3.LUT R0, RZ, R8, RZ, 0x33, !PT ;  /* 0x00000008ff007212 */ /* 0x000fe200078e33ff */
[----:B------:R-:W-:Y:S03]  /*15e0*/  BSSY.RECONVERGENT B2, `(.L_x_107) ;  /* 0x0000038000027945 */ /* 0x000fe60003800200 */
[----:B------:R-:W-:-:S04]  /*15f0*/  IADD3 R0, PT, PT, -R11, R4, R0 ;  /* 0x000000040b007210 */ /* 0x000fc80007ffe100 */
[C---:B------:R-:W-:Y:S02]  /*1600*/  ISETP.GE.U32.AND P1, PT, R0.reuse, 0xf00, PT ;  /* 0x00000f000000780c */ /* 0x040fe40003f26070 */
[----:B------:R-:W-:Y:S02]  /*1610*/  LEA.HI R4, R0, 0x1, RZ, 0x18 ;  /* 0x0000000100047811 */ /* 0x000fe400078fc0ff */
[----:B------:R-:W-:Y:S02]  /*1620*/  MOV R0, R8 ;  /* 0x0000000800007202 */ /* 0x000fe40000000f00 */
[----:B------:R-:W-:-:S04]  /*1630*/  LOP3.LUT R24, R4, 0xf, RZ, 0xc0, !PT ;  /* 0x0000000f04187812 */ /* 0x000fc800078ec0ff */
[----:B------:R-:W-:-:S03]  /*1640*/  ISETP.NE.AND P0, PT, R24, RZ, PT ;  /* 0x000000ff1800720c */ /* 0x000fc60003f05270 */
[----:B------:R-:W-:Y:S10]  /*1650*/  @!P1 BRA `(.L_x_108) ;  /* 0x0000000000c09947 */ /* 0x000ff40003800000 */
[----:B------:R-:W0:Y:S01]  /*1660*/  LDCU.64 UR4, c[0x0][0x380] ;  /* 0x00007000ff0477ac */ /* 0x000e220008000a00 */
[----:B------:R-:W-:Y:S02]  /*1670*/  IADD3 R3, P1, PT, R8, R11, RZ ;  /* 0x0000000b08037210 */ /* 0x000fe40007f3e0ff */
[----:B------:R-:W-:-:S03]  /*1680*/  LOP3.LUT R9, R4, 0x1fffff0, RZ, 0xc0, !PT ;  /* 0x01fffff004097812 */ /* 0x000fc600078ec0ff */
[----:B------:R-:W-:Y:S01]  /*1690*/  IMAD.X R0, RZ, RZ, R13, P1 ;  /* 0x000000ffff007224 */ /* 0x000fe200008e060d */
[----:B------:R-:W-:Y:S02]  /*16a0*/  IADD3 R9, PT, PT, -R9, RZ, RZ ;  /* 0x000000ff09097210 */ /* 0x000fe40007ffe1ff */
[----:B0-----:R-:W-:-:S04]  /*16b0*/  LEA R2, P2, R3, UR4, 0x3 ;  /* 0x0000000403027c11 */ /* 0x001fc8000f8418ff */
[----:B------:R-:W-:Y:S02]  /*16c0*/  IADD3 R2, P1, PT, R2, 0x4000, RZ ;  /* 0x0000400002027810 */ /* 0x000fe40007f3e0ff */
[----:B------:R-:W-:Y:S02]  /*16d0*/  LEA.HI.X R3, R3, UR5, R0, 0x3, P2 ;  /* 0x0000000503037c11 */ /* 0x000fe400090f1c00 */
[----:B------:R-:W-:-:S03]  /*16e0*/  MOV R0, R8 ;  /* 0x0000000800007202 */ /* 0x000fc60000000f00 */
[----:B------:R-:W-:-:S07]  /*16f0*/  IMAD.X R3, RZ, RZ, R3, P1 ;  /* 0x000000ffff037224 */ /* 0x000fce00008e0603 */
.L_x_109:
        /* <DEDUP_REMOVED lines=16> */
[----:B------:R-:W-:Y:S01]  /*1800*/  IADD3 R9, PT, PT, R9, 0x10, RZ ;  /* 0x0000001009097810 */ /* 0x000fe20007ffe0ff */
[----:B------:R-:W-:-:S03]  /*1810*/  VIADD R0, R0, 0x1000 ;  /* 0x0000100000007836 */ /* 0x000fc60000000000 */
[----:B------:R-:W-:Y:S02]  /*1820*/  ISETP.NE.AND P1, PT, R9, RZ, PT ;  /* 0x000000ff0900720c */ /* 0x000fe40003f25270 */
[----:B0-----:R-:W-:-:S04]  /*1830*/  IADD3 R2, P2, PT, R2, 0x8000, RZ ;  /* 0x0000800002027810 */ /* 0x001fc80007f5e0ff */
[----:B------:R-:W-:Y:S01]  /*1840*/  IADD3.X R3, PT, PT, RZ, R3, RZ, P2, !PT ;  /* 0x00000003ff037210 */ /* 0x000fe200017fe4ff */
        /* <DEDUP_REMOVED lines=17> */
.L_x_108:
[----:B------:R-:W-:Y:S05]  /*1960*/  BSYNC.RECONVERGENT B2 ;  /* 0x0000000000027941 */ /* 0x000fea0003800200 */
.L_x_107:
[----:B------:R-:W-:Y:S05]  /*1970*/  @!P0 BRA `(.L_x_106) ;  /* 0x0000000400008947 */ /* 0x000fea0003800000 */
[----:B------:R-:W-:Y:S01]  /*1980*/  ISETP.GE.U32.AND P0, PT, R24, 0x8, PT ;  /* 0x000000081800780c */ /* 0x000fe20003f06070 */
[----:B------:R-:W-:Y:S01]  /*1990*/  BSSY.RECONVERGENT B2, `(.L_x_110) ;  /* 0x000001a000027945 */ /* 0x000fe20003800200 */
[----:B------:R-:W-:-:S04]  /*19a0*/  LOP3.LUT R7, R4, 0x7, RZ, 0xc0, !PT ;  /* 0x0000000704077812 */ /* 0x000fc800078ec0ff */
[----:B------:R-:W-:-:S07]  /*19b0*/  ISETP.NE.AND P1, PT, R7, RZ, PT ;  /* 0x000000ff0700720c */ /* 0x000fce0003f25270 */
[----:B------:R-:W-:Y:S06]  /*19c0*/  @!P0 BRA `(.L_x_111) ;  /* 0x0000000000588947 */ /* 0x000fec0003800000 */
[----:B------:R-:W0:Y:S01]  /*19d0*/  LDCU.64 UR4, c[0x0][0x380] ;  /* 0x00007000ff0477ac */ /* 0x000e220008000a00 */
[----:B------:R-:W-:-:S04]  /*19e0*/  IADD3 R3, P0, PT, R0, R11, RZ ;  /* 0x0000000b00037210 */ /* 0x000fc80007f1e0ff */
[----:B------:R-:W-:Y:S02]  /*19f0*/  IADD3.X R6, PT, PT, RZ, R13, RZ, P0, !PT ;  /* 0x0000000dff067210 */ /* 0x000fe400007fe4ff */
[----:B0-----:R-:W-:-:S04]  /*1a00*/  LEA R2, P0, R3, UR4, 0x3 ;  /* 0x0000000403027c11 */ /* 0x001fc8000f8018ff */
        /* <DEDUP_REMOVED lines=9> */
[----:B------:R-:W-:Y:S01]  /*1aa0*/  IADD3 R0, PT, PT, R0, 0x800, RZ ;  /* 0x0000080000007810 */ /* 0x000fe20007ffe0ff */
        /* <DEDUP_REMOVED lines=8> */
.L_x_111:
[----:B------:R-:W-:Y:S05]  /*1b30*/  BSYNC.RECONVERGENT B2 ;  /* 0x0000000000027941 */ /* 0x000fea0003800200 */
.L_x_110:
[----:B------:R-:W-:Y:S05]  /*1b40*/  @!P1 BRA `(.L_x_106) ;  /* 0x00000000008c9947 */ /* 0x000fea0003800000 */
[----:B------:R-:W-:Y:S01]  /*1b50*/  ISETP.GE.U32.AND P0, PT, R7, 0x4, PT ;  /* 0x000000040700780c */ /* 0x000fe20003f06070 */
[----:B------:R-:W-:Y:S01]  /*1b60*/  BSSY.RECONVERGENT B2, `(.L_x_112) ;  /* 0x0000012000027945 */ /* 0x000fe20003800200 */
[----:B------:R-:W-:-:S04]  /*1b70*/  LOP3.LUT R6, R4, 0x3, RZ, 0xc0, !PT ;  /* 0x0000000304067812 */ /* 0x000fc800078ec0ff */
[----:B------:R-:W-:-:S07]  /*1b80*/  ISETP.NE.AND P1, PT, R6, RZ, PT ;  /* 0x000000ff0600720c */ /* 0x000fce0003f25270 */
[----:B------:R-:W-:Y:S06]  /*1b90*/  @!P0 BRA `(.L_x_113) ;  /* 0x0000000000388947 */ /* 0x000fec0003800000 */
[----:B------:R-:W0:Y:S01]  /*1ba0*/  LDCU.64 UR4, c[0x0][0x380] ;  /* 0x00007000ff0477ac */ /* 0x000e220008000a00 */
[----:B------:R-:W-:-:S05]  /*1bb0*/  IADD3 R3, P0, PT, R0, R11, RZ ;  /* 0x0000000b00037210 */ /* 0x000fca0007f1e0ff */
[----:B------:R-:W-:Y:S01]  /*1bc0*/  IMAD.X R4, RZ, RZ, R13, P0 ;  /* 0x000000ffff047224 */ /* 0x000fe200000e060d */
[----:B0-----:R-:W-:-:S04]  /*1bd0*/  LEA R2, P0, R3, UR4, 0x3 ;  /* 0x0000000403027c11 */ /* 0x001fc8000f8018ff */
[----:B------:R-:W-:-:S05]  /*1be0*/  LEA.HI.X R3, R3, UR5, R4, 0x3, P0 ;  /* 0x0000000503037c11 */ /* 0x000fca00080f1c04 */
[----:B------:R-:W2:Y:S04]  /*1bf0*/  LDG.E R5, desc[UR6][R2.64] ;  /* 0x0000000602057981 */ /* 0x000ea8000c1e1900 */
[----:B------:R-:W3:Y:S04]  /*1c00*/  LDG.E R4, desc[UR6][R2.64+0x800] ;  /* 0x0008000602047981 */ /* 0x000ee8000c1e1900 */
[----:B------:R-:W4:Y:S04]  /*1c10*/  LDG.E R7, desc[UR6][R2.64+0x1000] ;  /* 0x0010000602077981 */ /* 0x000f28000c1e1900 */
[----:B------:R-:W5:Y:S01]  /*1c20*/  LDG.E R9, desc[UR6][R2.64+0x1800] ;  /* 0x0018000602097981 */ /* 0x000f62000c1e1900 */
[----:B------:R-:W-:Y:S01]  /*1c30*/  IADD3 R0, PT, PT, R0, 0x400, RZ ;  /* 0x0000040000007810 */ /* 0x000fe20007ffe0ff */
[----:B--2---:R-:W-:-:S04]  /*1c40*/  FADD R5, R10, R5 ;  /* 0x000000050a057221 */ /* 0x004fc80000000000 */
[----:B---3--:R-:W-:-:S04]  /*1c50*/  FADD R4, R5, R4 ;  /* 0x0000000405047221 */ /* 0x008fc80000000000 */
[----:B----4-:R-:W-:-:S04]  /*1c60*/  FADD R4, R4, R7 ;  /* 0x0000000704047221 */ /* 0x010fc80000000000 */
[----:B-----5:R-:W-:-:S07]  /*1c70*/  FADD R10, R4, R9 ;  /* 0x00000009040a7221 */ /* 0x020fce0000000000 */
.L_x_113:
[----:B------:R-:W-:Y:S05]  /*1c80*/  BSYNC.RECONVERGENT B2 ;  /* 0x0000000000027941 */ /* 0x000fea0003800200 */
.L_x_112:
[----:B------:R-:W-:Y:S05]  /*1c90*/  @!P1 BRA `(.L_x_106) ;  /* 0x0000000000389947 */ /* 0x000fea0003800000 */
[----:B------:R-:W0:Y:S01]  /*1ca0*/  LDCU.64 UR4, c[0x0][0x380] ;  /* 0x00007000ff0477ac */ /* 0x000e220008000a00 */
[----:B------:R-:W-:Y:S01]  /*1cb0*/  IADD3 R5, P0, PT, R0, R11, RZ ;  /* 0x0000000b00057210 */ /* 0x000fe20007f1e0ff */
[----:B------:R-:W-:-:S03]  /*1cc0*/  IMAD.MOV R0, RZ, RZ, -R6 ;  /* 0x000000ffff007224 */ /* 0x000fc600078e0a06 */
[----:B------:R-:W-:Y:S02]  /*1cd0*/  IADD3.X R4, PT, PT, RZ, R13, RZ, P0, !PT ;  /* 0x0000000dff047210 */ /* 0x000fe400007fe4ff */
[----:B0-----:R-:W-:-:S04]  /*1ce0*/  LEA R2, P1, R5, UR4, 0x3 ;  /* 0x0000000405027c11 */ /* 0x001fc8000f8218ff */
[----:B------:R-:W-:-:S09]  /*1cf0*/  LEA.HI.X R5, R5, UR5, R4, 0x3, P1 ;  /* 0x0000000505057c11 */ /* 0x000fd200088f1c04 */
.L_x_114:
[----:B------:R-:W-:-:S06]  /*1d00*/  MOV R3, R5 ;  /* 0x0000000500037202 */ /* 0x000fcc0000000f00 */
[----:B------:R0:W2:Y:S01]  /*1d10*/  LDG.E R3, desc[UR6][R2.64] ;  /* 0x0000000602037981 */ /* 0x0000a2000c1e1900 */
[----:B------:R-:W-:-:S04]  /*1d20*/  IADD3 R0, PT, PT, R0, 0x1, RZ ;  /* 0x0000000100007810 */ /* 0x000fc80007ffe0ff */
[----:B------:R-:W-:Y:S02]  /*1d30*/  ISETP.NE.AND P0, PT, R0, RZ, PT ;  /* 0x000000ff0000720c */ /* 0x000fe40003f05270 */
[----:B0-----:R-:W-:-:S05]  /*1d40*/  IADD3 R2, P1, PT, R2, 0x800, RZ ;  /* 0x0000080002027810 */ /* 0x001fca0007f3e0ff */
[----:B------:R-:W-:Y:S02]  /*1d50*/  IMAD.X R5, RZ, RZ, R5, P1 ;  /* 0x000000ffff057224 */ /* 0x000fe400008e0605 */
[----:B--2---:R-:W-:-:S04]  /*1d60*/  FADD R10, R3, R10 ;  /* 0x0000000a030a7221 */ /* 0x004fc80000000000 */
[----:B------:R-:W-:Y:S05]  /*1d70*/  @P0 BRA `(.L_x_114) ;  /* 0xfffffffc00e00947 */ /* 0x000fea000383ffff */
.L_x_106:
[----:B------:R-:W-:Y:S05]  /*1d80*/  BSYNC.RECONVERGENT B1 ;  /* 0x0000000000017941 */ /* 0x000fea0003800200 */
.L_x_104:
[----:B------:R-:W0:Y:S01]  /*1d90*/  S2R R6, SR_LANEID ;  /* 0x0000000000067919 */ /* 0x000e220000000000 */
[----:B------:R-:W-:Y:S02]  /*1da0*/  MOV R3, R10 ;  /* 0x0000000a00037202 */ /* 0x000fe40000000f00 */
[----:B------:R-:W-:-:S03]  /*1db0*/  ISETP.NE.AND P5, PT, R8, RZ, PT ;  /* 0x000000ff0800720c */ /* 0x000fc60003fa5270 */
        /* <DEDUP_REMOVED lines=39> */
.L_x_102:
[----:B------:R-:W-:Y:S05]  /*2030*/  BSYNC.RECONVERGENT B0 ;  /* 0x0000000000007941 */ /* 0x000fea0003800200 */
.L_x_87:
[----:B------:R-:W-:Y:S05]  /*2040*/  @P5 EXIT ;  /* 0x000000000000594d */ /* 0x000fea0003800000 */
[----:B01----:R-:W0:Y:S01]  /*2050*/  LDC.64 R2, c[0x0][0x388] ;  /* 0x0000e200ff027b82 */ /* 0x003e220000000a00 */
[----:B------:R-:W2:Y:S02]  /*2060*/  LDCU UR4, c[0x0][0x39c] ;  /* 0x00007380ff0477ac */ /* 0x000ea40008000800 */
[----:B--2---:R-:W-:-:S05]  /*2070*/  FADD R5, R8, UR4 ;  /* 0x0000000408057e21 */ /* 0x004fca0008000000 */
[----:B0-----:R-:W-:Y:S01]  /*2080*/  STG.E desc[UR6][R2.64], R5 ;  /* 0x0000000502007986 */ /* 0x001fe2000c101906 */
[----:B------:R-:W-:Y:S05]  /*2090*/  EXIT ;  /* 0x000000000000794d */ /* 0x000fea0003800000 */
.L_x_115:
        /* <DEDUP_REMOVED lines=14> */
.L_x_280:


//--------------------- .text._ZN3cub18CUB_300001_SM_10006detail6reduce28DeviceReduceSingleTileKernelINS2_10policy_hubIfjN4cuda3std3__44plusIfEEE10Policy1000EPfSC_iS9_ffNS7_10__identityEEEvT0_T1_T2_T3_T4_T6_ --------------------------
	.section	.text._ZN3cub18CUB_300001_SM_10006detail6reduce28DeviceReduceSingleTileKernelINS2_10policy_hubIfjN4cuda3std3__44plusIfEEE10Policy1000EPfSC_iS9_ffNS7_10__identityEEEvT0_T1_T2_T3_T4_T6_,"ax",@progbits
	.align	128
        .global         _ZN3cub18CUB_300001_SM_10006detail6reduce28DeviceReduceSingleTileKernelINS2_10policy_hubIfjN4cuda3std3__44plusIfEEE10Policy1000EPfSC_iS9_ffNS7_10__identityEEEvT0_T1_T2_T3_T4_T6_
        .type           _ZN3cub18CUB_300001_SM_10006detail6reduce28DeviceReduceSingleTileKernelINS2_10policy_hubIfjN4cuda3std3__44plusIfEEE10Policy1000EPfSC_iS9_ffNS7_10__identityEEEvT0_T1_T2_T3_T4_T6_,@function
        .size           _ZN3cub18CUB_300001_SM_10006detail6reduce28DeviceReduceSingleTileKernelINS2_10policy_hubIfjN4cuda3std3__44plusIfEEE10Policy1000EPfSC_iS9_ffNS7_10__identityEEEvT0_T1_T2_T3_T4_T6_,(.L_x_281 - _ZN3cub18CUB_300001_SM_10006detail6reduce28DeviceReduceSingleTileKernelINS2_10policy_hubIfjN4cuda3std3__44plusIfEEE10Policy1000EPfSC_iS9_ffNS7_10__identityEEEvT0_T1_T2_T3_T4_T6_)
        .other          _ZN3cub18CUB_300001_SM_10006detail6reduce28DeviceReduceSingleTileKernelINS2_10policy_hubIfjN4cuda3std3__44plusIfEEE10Policy1000EPfSC_iS9_ffNS7_10__identityEEEvT0_T1_T2_T3_T4_T6_,@"STO_CUDA_ENTRY STV_DEFAULT"
_ZN3cub18CUB_300001_SM_10006detail6reduce28DeviceReduceSingleTileKernelINS2_10policy_hubIfjN4cuda3std3__44plusIfEEE10Policy1000EPfSC_iS9_ffNS7_10__identityEEEvT0_T1_T2_T3_T4_T6_:
.text._ZN3cub18CUB_300001_SM_10006detail6reduce28DeviceReduceSingleTileKernelINS2_10policy_hubIfjN4cuda3std3__44plusIfEEE10Policy1000EPfSC_iS9_ffNS7_10__identityEEEvT0_T1_T2_T3_T4_T6_:
        /* <DEDUP_REMOVED lines=13> */
.L_x_116:
        /* <DEDUP_REMOVED lines=16> */
.L_x_121:
[----:B------:R-:W-:Y:S05]  /*01d0*/  BSYNC.RECONVERGENT B1 ;  /* 0x0000000000017941 */ /* 0x000fea0003800200 */
.L_x_120:
        /* <DEDUP_REMOVED lines=16> */
.L_x_126:
        /* <DEDUP_REMOVED lines=9> */
.L_x_125:
[----:B------:R-:W-:Y:S05]  /*0370*/  BSYNC.RECONVERGENT B2 ;  /* 0x0000000000027941 */ /* 0x000fea0003800200 */
.L_x_124:
        /* <DEDUP_REMOVED lines=8> */
.L_x_129:
        /* <DEDUP_REMOVED lines=43> */
.L_x_128:
[----:B------:R-:W-:Y:S05]  /*06b0*/  BSYNC.RECONVERGENT B2 ;  /* 0x0000000000027941 */ /* 0x000fea0003800200 */
.L_x_127:
        /* <DEDUP_REMOVED lines=26> */
.L_x_131:
[----:B------:R-:W-:Y:S05]  /*0860*/  BSYNC.RECONVERGENT B2 ;  /* 0x0000000000027941 */ /* 0x000fea0003800200 */
.L_x_130:
        /* <DEDUP_REMOVED lines=12> */
.L_x_123:
[----:B------:R-:W-:Y:S05]  /*0930*/  BSYNC.RECONVERGENT B1 ;  /* 0x0000000000017941 */ /* 0x000fea0003800200 */
.L_x_122:
        /* <DEDUP_REMOVED lines=10> */
[----:B------:R-:W1:Y:S06]  /*09e0*/  SHFL.DOWN PT, R3, R0, 0x2, 0x1f ;  /* 0x08401f0000037f89 */ /* 0x000e6c00000e0000 */
[----:B------:R-:W2:Y:S01]  /*09f0*/  @!P1 S2R R6, SR_CgaCtaId ;  /* 0x0000000000069919 */ /* 0x000ea20000008800 */
[----:B0-----:R-:W-:Y:S02]  /*0a00*/  @!P1 MOV R5, 0x400 ;  /* 0x0000040000059802 */ /* 0x001fe40000000f00 */
[----:B------:R-:W-:-:S04]  /*0a10*/  @!P1 SHF.R.U32.HI R4, RZ, 0x3, R2 ;  /* 0x00000003ff049819 */ /* 0x000fc80000011602 */
[----:B------:R-:W-:Y:S01]  /*0a20*/  @!P1 LOP3.LUT R4, R4, 0x7c, RZ, 0xc0, !PT ;  /* 0x0000007c04049812 */ /* 0x000fe200078ec0ff */
[----:B-1----:R-:W-:Y:S01]  /*0a30*/  @!P0 FADD R0, R0, R3 ;  /* 0x0000000300008221 */ /* 0x002fe20000000000 */
[----:B------:R-:W-:-:S04]  /*0a40*/  ISETP.GT.AND P0, PT, R8, 0x1b, PT ;  /* 0x0000001b0800780c */ /* 0x000fc80003f04270 */
[----:B------:R-:W0:Y:S01]  /*0a50*/  SHFL.DOWN PT, R3, R0, 0x4, 0x1f ;  /* 0x08801f0000037f89 */ /* 0x000e2200000e0000 */
[----:B--2---:R-:W-:-:S04]  /*0a60*/  @!P1 LEA R5, R6, R5, 0x18 ;  /* 0x0000000506059211 */ /* 0x004fc800078ec0ff */
        /* <DEDUP_REMOVED lines=16> */
[----:B0-----:R-:W0:Y:S04]  /*0b70*/  LDS.128 R4, [UR4+0x10] ;  /* 0x00001004ff047984 */ /* 0x001e280008000c00 */
[----:B------:R-:W1:Y:S04]  /*0b80*/  LDS.128 R12, [UR4+0x20] ;  /* 0x00002004ff0c7984 */ /* 0x000e680008000c00 */
[----:B------:R-:W2:Y:S04]  /*0b90*/  LDS.128 R8, [UR4+0x30] ;  /* 0x00003004ff087984 */ /* 0x000ea80008000c00 */
[----:B------:R-:W3:Y:S01]  /*0ba0*/  LDS.128 R16, [UR4+0x40] ;  /* 0x00004004ff107984 */ /* 0x000ee20008000c00 */
[----:B0-----:R-:W-:-:S04]  /*0bb0*/  FADD R5, R0, R5 ;  /* 0x0000000500057221 */ /* 0x001fc80000000000 */
[----:B------:R-:W-:-:S04]  /*0bc0*/  FADD R6, R5, R6 ;  /* 0x0000000605067221 */ /* 0x000fc80000000000 */
[----:B------:R-:W-:-:S04]  /*0bd0*/  FADD R7, R6, R7 ;  /* 0x0000000706077221 */ /* 0x000fc80000000000 */
[----:B-1----:R-:W-:-:S04]  /*0be0*/  FADD R12, R7, R12 ;  /* 0x0000000c070c7221 */ /* 0x002fc80000000000 */
[----:B------:R-:W-:-:S04]  /*0bf0*/  FADD R13, R12, R13 ;  /* 0x0000000d0c0d7221 */ /* 0x000fc80000000000 */
[----:B------:R-:W-:-:S04]  /*0c00*/  FADD R14, R13, R14 ;  /* 0x0000000e0d0e7221 */ /* 0x000fc80000000000 */
[----:B------:R-:W-:-:S04]  /*0c10*/  FADD R15, R14, R15 ;  /* 0x0000000f0e0f7221 */ /* 0x000fc80000000000 */
[----:B--2---:R-:W-:-:S04]  /*0c20*/  FADD R8, R15, R8 ;  /* 0x000000080f087221 */ /* 0x004fc80000000000 */
[----:B------:R-:W-:-:S04]  /*0c30*/  FADD R9, R8, R9 ;  /* 0x0000000908097221 */ /* 0x000fc80000000000 */
[----:B------:R-:W-:-:S04]  /*0c40*/  FADD R10, R9, R10 ;  /* 0x0000000a090a7221 */ /* 0x000fc80000000000 */
[----:B------:R-:W-:-:S04]  /*0c50*/  FADD R11, R10, R11 ;  /* 0x0000000b0a0b7221 */ /* 0x000fc80000000000 */
[----:B---3--:R-:W-:-:S04]  /*0c60*/  FADD R16, R11, R16 ;  /* 0x000000100b107221 */ /* 0x008fc80000000000 */
[----:B------:R-:W-:-:S04]  /*0c70*/  FADD R17, R16, R17 ;  /* 0x0000001110117221 */ /* 0x000fc80000000000 */
[----:B------:R-:W-:-:S04]  /*0c80*/  FADD R18, R17, R18 ;  /* 0x0000001211127221 */ /* 0x000fc80000000000 */
[----:B------:R-:W-:Y:S01]  /*0c90*/  FADD R0, R18, R19 ;  /* 0x0000001312007221 */ /* 0x000fe20000000000 */
[----:B------:R-:W-:Y:S06]  /*0ca0*/  BRA `(.L_x_133) ;  /* 0x0000003400707947 */ /* 0x000fec0003800000 */
.L_x_132:
        /* <DEDUP_REMOVED lines=23> */
[-C--:B------:R-:W-:Y:S02]  /*0e20*/  ISETP.GT.AND P0, PT, R5, R4.reuse, PT ;  /* 0x000000040500720c */ /* 0x080fe40003f04270 */
[----:B------:R-:W-:Y:S02]  /*0e30*/  IADD3 R5, PT, PT, R9, 0x10, RZ ;  /* 0x0000001009057810 */ /* 0x000fe40007ffe0ff */
        /* <DEDUP_REMOVED lines=20> */
[----:B------:R-:W0:Y:S04]  /*0f80*/  LDS.128 R16, [UR4+0x10] ;  /* 0x00001004ff107984 */ /* 0x000e280008000c00 */
[----:B----4-:R-:W1:Y:S04]  /*0f90*/  LDS.128 R4, [UR4+0x20] ;  /* 0x00002004ff047984 */ /* 0x010e680008000c00 */
[----:B------:R-:W2:Y:S04]  /*0fa0*/  LDS.128 R8, [UR4+0x30] ;  /* 0x00003004ff087984 */ /* 0x000ea80008000c00 */
[----:B------:R-:W3:Y:S01]  /*0fb0*/  LDS.128 R12, [UR4+0x40] ;  /* 0x00004004ff0c7984 */ /* 0x000ee20008000c00 */
[----:B0-----:R-:W-:Y:S01]  /*0fc0*/  @P2 FADD R0, R0, R17 ;  /* 0x0000001100002221 */ /* 0x001fe20000000000 */
[----:B------:R-:W-:-:S03]  /*0fd0*/  ISETP.GT.AND P2, PT, R3, 0x80, PT ;  /* 0x000000800300780c */ /* 0x000fc60003f44270 */
[----:B------:R-:W-:Y:S01]  /*0fe0*/  @P3 FADD R0, R0, R18 ;  /* 0x0000001200003221 */ /* 0x000fe20000000000 */
[----:B------:R-:W-:-:S03]  /*0ff0*/  ISETP.GT.AND P3, PT, R3, 0xa0, PT ;  /* 0x000000a00300780c */ /* 0x000fc60003f64270 */
[----:B------:R-:W-:Y:S01]  /*1000*/  @P1 FADD R0, R0, R19 ;  /* 0x0000001300001221 */ /* 0x000fe20000000000 */
[----:B------:R-:W-:-:S05]  /*1010*/  ISETP.GT.AND P1, PT, R3, 0xe0, PT ;  /* 0x000000e00300780c */ /* 0x000fca0003f24270 */
[----:B-1----:R-:W-:Y:S01]  /*1020*/  @P2 FADD R0, R0, R4 ;  /* 0x0000000400002221 */ /* 0x002fe20000000000 */
[----:B------:R-:W-:-:S03]  /*1030*/  ISETP.GT.AND P2, PT, R3, 0x100, PT ;  /* 0x000001000300780c */ /* 0x000fc60003f44270 */
[----:B------:R-:W-:Y:S01]  /*1040*/  @P3 FADD R0, R0, R5 ;  /* 0x0000000500003221 */ /* 0x000fe20000000000 */
[----:B------:R-:W-:-:S03]  /*1050*/  ISETP.GT.AND P3, PT, R3, 0x120, PT ;  /* 0x000001200300780c */ /* 0x000fc60003f64270 */
[----:B------:R-:W-:Y:S01]  /*1060*/  @P4 FADD R0, R0, R6 ;  /* 0x0000000600004221 */ /* 0x000fe20000000000 */
[----:B------:R-:W-:-:S03]  /*1070*/  ISETP.GT.AND P4, PT, R3, 0x140, PT ;  /* 0x000001400300780c */ /* 0x000fc60003f84270 */
[----:B------:R-:W-:Y:S01]  /*1080*/  @P1 FADD R0, R0, R7 ;  /* 0x0000000700001221 */ /* 0x000fe20000000000 */
[----:B------:R-:W-:-:S03]  /*1090*/  ISETP.GT.AND P1, PT, R3, 0x160, PT ;  /* 0x000001600300780c */ /* 0x000fc60003f24270 */
[----:B--2---:R-:W-:Y:S01]  /*10a0*/  @P2 FADD R0, R0, R8 ;  /* 0x0000000800002221 */ /* 0x004fe20000000000 */
[----:B------:R-:W-:-:S03]  /*10b0*/  ISETP.GT.AND P2, PT, R3, 0x180, PT ;  /* 0x000001800300780c */ /* 0x000fc60003f44270 */
[----:B------:R-:W-:Y:S01]  /*10c0*/  @P3 FADD R0, R0, R9 ;  /* 0x0000000900003221 */ /* 0x000fe20000000000 */
[----:B------:R-:W-:-:S03]  /*10d0*/  ISETP.GT.AND P3, PT, R3, 0x1a0, PT ;  /* 0x000001a00300780c */ /* 0x000fc60003f64270 */
[----:B------:R-:W-:Y:S01]  /*10e0*/  @P4 FADD R0, R0, R10 ;  /* 0x0000000a00004221 */ /* 0x000fe20000000000 */
[----:B------:R-:W-:-:S03]  /*10f0*/  ISETP.GT.AND P4, PT, R3, 0x1c0, PT ;  /* 0x000001c00300780c */ /* 0x000fc60003f84270 */
[----:B------:R-:W-:Y:S01]  /*1100*/  @P1 FADD R0, R0, R11 ;  /* 0x0000000b00001221 */ /* 0x000fe20000000000 */
[----:B------:R-:W-:-:S03]  /*1110*/  ISETP.GT.AND P1, PT, R3, 0x1e0, PT ;  /* 0x000001e00300780c */ /* 0x000fc60003f24270 */
[----:B---3--:R-:W-:-:S04]  /*1120*/  @P2 FADD R0, R0, R12 ;  /* 0x0000000c00002221 */ /* 0x008fc80000000000 */
[----:B------:R-:W-:-:S04]  /*1130*/  @P3 FADD R0, R0, R13 ;  /* 0x0000000d00003221 */ /* 0x000fc80000000000 */
[----:B------:R-:W-:-:S04]  /*1140*/  @P4 FADD R0, R0, R14 ;  /* 0x0000000e00004221 */ /* 0x000fc80000000000 */
[----:B------:R-:W-:Y:S01]  /*1150*/  @P1 FADD R0, R0, R15 ;  /* 0x0000000f00001221 */ /* 0x000fe20000000000 */
[----:B------:R-:W-:Y:S06]  /*1160*/  BRA `(.L_x_133) ;  /* 0x0000003000407947 */ /* 0x000fec0003800000 */
.L_x_119:
[----:B------:R-:W0:Y:S01]  /*1170*/  S2R R2, SR_TID.X ;  /* 0x0000000000027919 */ /* 0x000e220000002100 */
[----:B------:R-:W1:Y:S01]  /*1180*/  LDC.64 R4, c[0x0][0x380] ;  /* 0x0000e000ff047b82 */ /* 0x000e620000000a00 */
[----:B0-----:R-:W-:-:S05]  /*1190*/  SHF.L.U32 R7, R2, 0x1, RZ ;  /* 0x0000000102077819 */ /* 0x001fca00000006ff */
[----:B-1----:R-:W-:-:S05]  /*11a0*/  IMAD.WIDE.U32 R4, R7, 0x4, R4 ;  /* 0x0000000407047825 */ /* 0x002fca00078e0004 */
[----:B------:R-:W2:Y:S04]  /*11b0*/  LDG.E.64.CONSTANT R14, desc[UR6][R4.64] ;  /* 0x00000006040e7981 */ /* 0x000ea8000c1e9b00 */
[----:B------:R-:W3:Y:S04]  /*11c0*/  LDG.E.64.CONSTANT R16, desc[UR6][R4.64+0x1000] ;  /* 0x0010000604107981 */ /* 0x000ee8000c1e9b00 */
[----:B------:R-:W4:Y:S04]  /*11d0*/  LDG.E.64.CONSTANT R18, desc[UR6][R4.64+0x2000] ;  /* 0x0020000604127981 */ /* 0x000f28000c1e9b00 */
[----:B------:R-:W5:Y:S04]  /*11e0*/  LDG.E.64.CONSTANT R20, desc[UR6][R4.64+0x3000] ;  /* 0x0030000604147981 */ /* 0x000f68000c1e9b00 */
[----:B------:R-:W5:Y:S04]  /*11f0*/  LDG.E.64.CONSTANT R12, desc[UR6][R4.64+0x4000] ;  /* 0x00400006040c7981 */ /* 0x000f68000c1e9b00 */
[----:B------:R-:W5:Y:S04]  /*1200*/  LDG.E.64.CONSTANT R10, desc[UR6][R4.64+0x5000] ;  /* 0x00500006040a7981 */ /* 0x000f68000c1e9b00 */
[----:B------:R-:W5:Y:S04]  /*1210*/  LDG.E.64.CONSTANT R6, desc[UR6][R4.64+0x6000] ;  /* 0x0060000604067981 */ /* 0x000f68000c1e9b00 */
[----:B------:R-:W5:Y:S01]  /*1220*/  LDG.E.64.CONSTANT R8, desc[UR6][R4.64+0x7000] ;  /* 0x0070000604087981 */ /* 0x000f62000c1e9b00 */
[----:B------:R-:W-:Y:S01]  /*1230*/  ISETP.GE.U32.AND P0, PT, R3, 0x4000, PT ;  /* 0x000040000300780c */ /* 0x000fe20003f06070 */
[----:B--2---:R-:W-:Y:S01]  /*1240*/  FADD R14, R14, R15 ;  /* 0x0000000f0e0e7221 */ /* 0x004fe20000000000 */
[----:B---3--:R-:W-:Y:S01]  /*1250*/  FADD R17, R16, R17 ;  /* 0x0000001110117221 */ /* 0x008fe20000000000 */
[----:B----4-:R-:W-:-:S03]  /*1260*/  FADD R18, R18, R19 ;  /* 0x0000001312127221 */ /* 0x010fc60000000000 */
[----:B------:R-:W-:Y:S01]  /*1270*/  FADD R14, R14, R17 ;  /* 0x000000110e0e7221 */ /* 0x000fe20000000000 */
[----:B-----5:R-:W-:Y:S01]  /*1280*/  FADD R21, R20, R21 ;  /* 0x0000001514157221 */ /* 0x020fe20000000000 */
[----:B------:R-:W-:Y:S02]  /*1290*/  HFMA2 R20, -RZ, RZ, 0, 0.0078125 ;  /* 0x00002000ff147431 */ /* 0x000fe400000001ff */
[----:B------:R-:W-:Y:S01]  /*12a0*/  FADD R12, R12, R13 ;  /* 0x0000000d0c0c7221 */ /* 0x000fe20000000000 */
[----:B------:R-:W-:Y:S01]  /*12b0*/  FADD R21, R18, R21 ;  /* 0x0000001512157221 */ /* 0x000fe20000000000 */
[----:B------:R-:W-:-:S03]  /*12c0*/  FADD R11, R10, R11 ;  /* 0x0000000b0a0b7221 */ /* 0x000fc60000000000 */
[----:B------:R-:W-:Y:S01]  /*12d0*/  FADD R14, R14, R21 ;  /* 0x000000150e0e7221 */ /* 0x000fe20000000000 */
[----:B------:R-:W-:Y:S01]  /*12e0*/  FADD R6, R6, R7 ;  /* 0x0000000706067221 */ /* 0x000fe20000000000 */
[----:B------:R-:W-:Y:S01]  /*12f0*/  FADD R11, R12, R11 ;  /* 0x0000000b0c0b7221 */ /* 0x000fe20000000000 */
[----:B------:R-:W-:-:S04]  /*1300*/  FADD R9, R8, R9 ;  /* 0x0000000908097221 */ /* 0x000fc80000000000 */
[----:B------:R-:W-:-:S04]  /*1310*/  FADD R6, R6, R9 ;  /* 0x0000000906067221 */ /* 0x000fc80000000000 */
[----:B------:R-:W-:-:S04]  /*1320*/  FADD R11, R11, R6 ;  /* 0x000000060b0b7221 */ /* 0x000fc80000000000 */
[----:B------:R-:W-:Y:S01]  /*1330*/  FADD R0, R14, R11 ;  /* 0x0000000b0e007221 */ /* 0x000fe20000000000 */
[----:B------:R-:W-:Y:S06]  /*1340*/  @!P0 BRA `(.L_x_134) ;  /* 0x00000000008c8947 */ /* 0x000fec0003800000 */
[----:B------:R-:W0:Y:S01]  /*1350*/  LDC R24, c[0x0][0x390] ;  /* 0x0000e400ff187b82 */ /* 0x000e220000000800 */
[----:B------:R-:W-:Y:S02]  /*1360*/  IADD3 R21, PT, PT, R3, -0x2000, RZ ;  /* 0xffffe00003157810 */ /* 0x000fe40007ffe0ff */
[----:B------:R-:W-:-:S07]  /*1370*/  MOV R20, 0x2000 ;  /* 0x0000200000147802 */ /* 0x000fce0000000f00 */
.L_x_136:
[----:B------:R-:W-:-:S05]  /*1380*/  IMAD.WIDE R26, R20, 0x4, R4 ;  /* 0x00000004141a7825 */ /* 0x000fca00078e0204 */
[----:B------:R-:W2:Y:S04]  /*1390*/  LDG.E.64.CONSTANT R14, desc[UR6][R26.64+0x6000] ;  /* 0x006000061a0e7981 */ /* 0x000ea8000c1e9b00 */
[----:B------:R-:W2:Y:S04]  /*13a0*/  LDG.E.64.CONSTANT R6, desc[UR6][R26.64+0x7000] ;  /* 0x007000061a067981 */ /* 0x000ea8000c1e9b00 */
[----:B------:R-:W3:Y:S04]  /*13b0*/  LDG.E.64.CONSTANT R22, desc[UR6][R26.64] ;  /* 0x000000061a167981 */ /* 0x000ee8000c1e9b00 */
[----:B------:R-:W4:Y:S04]  /*13c0*/  LDG.E.64.CONSTANT R18, desc[UR6][R26.64+0x1000] ;  /* 0x001000061a127981 */ /* 0x000f28000c1e9b00 */
[----:B------:R-:W5:Y:S04]  /*13d0*/  LDG.E.64.CONSTANT R16, desc[UR6][R26.64+0x2000] ;  /* 0x002000061a107981 */ /* 0x000f68000c1e9b00 */
[----:B------:R-:W5:Y:S04]  /*13e0*/  LDG.E.64.CONSTANT R12, desc[UR6][R26.64+0x3000] ;  /* 0x003000061a0c7981 */ /* 0x000f68000c1e9b00 */
[----:B------:R-:W5:Y:S04]  /*13f0*/  LDG.E.64.CONSTANT R10, desc[UR6][R26.64+0x4000] ;  /* 0x004000061a0a7981 */ /* 0x000f68000c1e9b00 */
[----:B------:R-:W5:Y:S01]  /*1400*/  LDG.E.64.CONSTANT R8, desc[UR6][R26.64+0x5000] ;  /* 0x005000061a087981 */ /* 0x000f62000c1e9b00 */
[----:B0-----:R-:W-:Y:S01]  /*1410*/  MOV R3, R24 ;  /* 0x0000001800037202 */ /* 0x001fe20000000f00 */
[----:B--2---:R-:W-:-:S03]  /*1420*/  FADD R15, R15, R6 ;  /* 0x000000060f0f7221 */ /* 0x004fc60000000000 */
[----:B------:R-:W-:Y:S01]  /*1430*/  IADD3 R6, PT, PT, -R20, R3, RZ ;  /* 0x0000000314067210 */ /* 0x000fe20007ffe1ff */
[----:B---3--:R-:W-:-:S03]  /*1440*/  FADD R0, R22, R0 ;  /* 0x0000000016007221 */ /* 0x008fc60000000000 */
[----:B------:R-:W-:Y:S01]  /*1450*/  ISETP.GE.AND P0, PT, R6, 0x2000, PT ;  /* 0x000020000600780c */ /* 0x000fe20003f06270 */
[----:B----4-:R-:W-:Y:S01]  /*1460*/  FADD R23, R23, R18 ;  /* 0x0000001217177221 */ /* 0x010fe20000000000 */
[----:B-----5:R-:W-:Y:S01]  /*1470*/  FADD R18, R19, R16 ;  /* 0x0000001013127221 */ /* 0x020fe20000000000 */
[----:B------:R-:W-:Y:S01]  /*1480*/  FADD R17, R17, R12 ;  /* 0x0000000c11117221 */ /* 0x000fe20000000000 */
[----:B------:R-:W-:Y:S01]  /*1490*/  FADD R12, R13, R10 ;  /* 0x0000000a0d0c7221 */ /* 0x000fe20000000000 */
[----:B------:R-:W-:Y:S01]  /*14a0*/  FADD R11, R11, R8 ;  /* 0x000000080b0b7221 */ /* 0x000fe20000000000 */
[----:B------:R-:W-:Y:S01]  /*14b0*/  FADD R8, R9, R14 ;  /* 0x0000000e09087221 */ /* 0x000fe20000000000 */
[----:B------:R-:W-:Y:S01]  /*14c0*/  FADD R0, R0, R23 ;  /* 0x0000001700007221 */ /* 0x000fe20000000000 */
[----:B------:R-:W-:Y:S01]  /*14d0*/  FADD R17, R18, R17 ;  /* 0x0000001112117221 */ /* 0x000fe20000000000 */
[----:B------:R-:W-:Y:S01]  /*14e0*/  FADD R11, R12, R11 ;  /* 0x0000000b0c0b7221 */ /* 0x000fe20000000000 */
[----:B------:R-:W-:-:S02]  /*14f0*/  FADD R8, R8, R15 ;  /* 0x0000000f08087221 */ /* 0x000fc40000000000 */
[----:B------:R-:W-:Y:S02]  /*1500*/  FADD R0, R0, R17 ;  /* 0x0000001100007221 */ /* 0x000fe40000000000 */
[----:B------:R-:W-:-:S04]  /*1510*/  FADD R11, R11, R8 ;  /* 0x000000080b0b7221 */ /* 0x000fc80000000000 */
[----:B------:R-:W-:-:S04]  /*1520*/  FADD R11, R0, R11 ;  /* 0x0000000b000b7221 */ /* 0x000fc80000000000 */
[----:B------:R-:W-:Y:S01]  /*1530*/  FADD R0, R7, R11 ;  /* 0x0000000b07007221 */ /* 0x000fe20000000000 */
[----:B------:R-:W-:Y:S06]  /*1540*/  @!P0 BRA `(.L_x_135) ;  /* 0x0000000800308947 */ /* 0x000fec0003800000 */
[----:B------:R-:W-:-:S04]  /*1550*/  IADD3 R20, PT, PT, R20, 0x2000, RZ ;  /* 0x0000200014147810 */ /* 0x000fc80007ffe0ff */
[----:B------:R-:W-:-:S13]  /*1560*/  ISETP.GT.AND P0, PT, R20, R21, PT ;  /* 0x000000151400720c */ /* 0x000fda0003f04270 */
[----:B------:R-:W-:Y:S05]  /*1570*/  @!P0 BRA `(.L_x_136) ;  /* 0xfffffffc00808947 */ /* 0x000fea000383ffff */
.L_x_134:
        /* <DEDUP_REMOVED lines=20> */
.L_x_140:
        /* <DEDUP_REMOVED lines=8> */
.L_x_139:
[----:B------:R-:W-:Y:S05]  /*1740*/  BSYNC.RECONVERGENT B2 ;  /* 0x0000000000027941 */ /* 0x000fea0003800200 */
.L_x_138:
[----:B------:R-:W-:Y:S05]  /*1750*/  @!P1 BRA `(.L_x_137) ;  /* 0x0000000400a89947 */ /* 0x000fea0003800000 */
[----:B------:R-:W0:Y:S01]  /*1760*/  LDCU.64 UR4, c[0x0][0x380] ;  /* 0x00007000ff0477ac */ /* 0x000e220008000a00 */
[----:B------:R-:W-:Y:S01]  /*1770*/  IADD3 R5, PT, PT, R11, -R10, RZ ;  /* 0x8000000a0b057210 */ /* 0x000fe20007ffe0ff */
[----:B------:R-:W-:Y:S01]  /*1780*/  BSSY.RECONVERGENT B2, `(.L_x_141) ;  /* 0x000003b000027945 */ /* 0x000fe20003800200 */
[----:B------:R-:W-:Y:S02]  /*1790*/  IADD3 R3, P0, PT, R10, R20, RZ ;  /* 0x000000140a037210 */ /* 0x000fe40007f1e0ff */
[----:B------:R-:W-:Y:S02]  /*17a0*/  ISETP.GT.AND P1, PT, R5, 0x1800, PT ;  /* 0x000018000500780c */ /* 0x000fe40003f24270 */
[----:B------:R-:W-:Y:S02]  /*17b0*/  IADD3.X R6, PT, PT, RZ, RZ, RZ, P0, !PT ;  /* 0x000000ffff067210 */ /* 0x000fe400007fe4ff */
[----:B0-----:R-:W-:-:S04]  /*17c0*/  LEA R4, P0, R3, UR4, 0x2 ;  /* 0x0000000403047c11 */ /* 0x001fc8000f8010ff */
[----:B------:R-:W-:Y:S02]  /*17d0*/  LEA.HI.X R3, R3, UR5, R6, 0x2, P0 ;  /* 0x0000000503037c11 */ /* 0x000fe400080f1406 */
[----:B------:R-:W-:-:S04]  /*17e0*/  IADD3 R4, P0, PT, R4, 0x1000, RZ ;  /* 0x0000100004047810 */ /* 0x000fc80007f1e0ff */
[----:B------:R-:W-:Y:S02]  /*17f0*/  IADD3.X R5, PT, PT, RZ, R3, RZ, P0, !PT ;  /* 0x00000003ff057210 */ /* 0x000fe400007fe4ff */
[----:B------:R-:W-:Y:S02]  /*1800*/  PLOP3.LUT P0, PT, PT, PT, PT, 0x80, 0x8 ;  /* 0x000000000008781c */ /* 0x000fe40003f0f070 */
[----:B------:R-:W-:Y:S01]  /*1810*/  IADD3 R3, PT, PT, R10, R20, RZ ;  /* 0x000000140a037210 */ /* 0x000fe20007ffe0ff */
[----:B------:R-:W-:Y:S10]  /*1820*/  @!P1 BRA `(.L_x_142) ;  /* 0x0000000000c09947 */ /* 0x000ff40003800000 */
[----:B------:R-:W-:Y:S02]  /*1830*/  PLOP3.LUT P0, PT, PT, PT, PT, 0x8, 0x80 ;  /* 0x000000000080781c */ /* 0x000fe40003f0e170 */
[----:B------:R-:W-:-:S11]  /*1840*/  IADD3 R13, PT, PT, R11, -0x1800, RZ ;  /* 0xffffe8000b0d7810 */ /* 0x000fd60007ffe0ff */
.L_x_143:
        /* <DEDUP_REMOVED lines=46> */
.L_x_142:
[----:B------:R-:W-:Y:S05]  /*1b30*/  BSYNC.RECONVERGENT B2 ;  /* 0x0000000000027941 */ /* 0x000fea0003800200 */
.L_x_141:
        /* <DEDUP_REMOVED lines=31> */
.L_x_145:
[----:B------:R-:W-:Y:S05]  /*1d30*/  BSYNC.RECONVERGENT B2 ;  /* 0x0000000000027941 */ /* 0x000fea0003800200 */
.L_x_144:
        /* <DEDUP_REMOVED lines=9> */
[----:B----4-:R-:W-:-:S04]  /*1dd0*/  FADD R0, R0, R3 ;  /* 0x0000000300007221 */ /* 0x010fc80000000000 */
[----:B--2---:R-:W-:-:S04]  /*1de0*/  FADD R0, R0, R9 ;  /* 0x0000000900007221 */ /* 0x004fc80000000000 */
[----:B---3--:R-:W-:-:S07]  /*1df0*/  FADD R0, R0, R11 ;  /* 0x0000000b00007221 */ /* 0x008fce0000000000 */
.L_x_137:
[----:B------:R-:W-:Y:S05]  /*1e00*/  BSYNC.RECONVERGENT B1 ;  /* 0x0000000000017941 */ /* 0x000fea0003800200 */
.L_x_135:
        /* <DEDUP_REMOVED lines=32> */
[----:B---3--:R-:W0:Y:S04]  /*2010*/  LDS.128 R4, [UR4+0x10] ;  /* 0x00001004ff047984 */ /* 0x008e280008000c00 */
        /* <DEDUP_REMOVED lines=19> */
.L_x_118:
        /* <DEDUP_REMOVED lines=12> */
.L_x_148:
[----:B------:R-:W-:Y:S05]  /*2210*/  BSYNC.RECONVERGENT B1 ;  /* 0x0000000000017941 */ /* 0x000fea0003800200 */
.L_x_147:
        /* <DEDUP_REMOVED lines=16> */
.L_x_153:
        /* <DEDUP_REMOVED lines=9> */
.L_x_152:
[----:B------:R-:W-:Y:S05]  /*23b0*/  BSYNC.RECONVERGENT B2 ;  /* 0x0000000000027941 */ /* 0x000fea0003800200 */
.L_x_151:
        /* <DEDUP_REMOVED lines=8> */
.L_x_156:
        /* <DEDUP_REMOVED lines=43> */
.L_x_155:
[----:B------:R-:W-:Y:S05]  /*26f0*/  BSYNC.RECONVERGENT B2 ;  /* 0x0000000000027941 */ /* 0x000fea0003800200 */
.L_x_154:
        /* <DEDUP_REMOVED lines=26> */
.L_x_158:
[----:B------:R-:W-:Y:S05]  /*28a0*/  BSYNC.RECONVERGENT B2 ;  /* 0x0000000000027941 */ /* 0x000fea0003800200 */
.L_x_157:
        /* <DEDUP_REMOVED lines=12> */
.L_x_150:
[----:B------:R-:W-:Y:S05]  /*2970*/  BSYNC.RECONVERGENT B1 ;  /* 0x0000000000017941 */ /* 0x000fea0003800200 */
.L_x_149:
[----:B------:R-:W-:Y:S02]  /*2980*/  ISETP.GE.AND P0, PT, R3, 0x200, PT ;  /* 0x000002000300780c */ /* 0x000fe40003f06270 */
[----:B0----5:R-:W-:-:S11]  /*2990*/  MOV R5, R0 ;  /* 0x0000000000057202 */ /* 0x021fd60000000f00 */
[----:B------:R-:W-:Y:S05]  /*29a0*/  @!P0 BRA `(.L_x_159) ;  /* 0x0000000000d08947 */ /* 0x000fea0003800000 */
[----:B------:R-:W0:Y:S01]  /*29b0*/  S2R R7, SR_LANEID ;  /* 0x0000000000077919 */ /* 0x000e220000000000 */
[----:B------:R-:W1:Y:S02]  /*29c0*/  SHFL.DOWN PT, R0, R5, 0x1, 0x1f ;  /* 0x08201f0005007f89 */ /* 0x000e6400000e0000 */
[----:B-1----:R-:W-:Y:S01]  /*29d0*/  FADD R0, R0, R5 ;  /* 0x0000000500007221 */ /* 0x002fe20000000000 */
[C---:B0-----:R-:W-:Y:S02]  /*29e0*/  ISETP.GT.AND P0, PT, R7.reuse, 0x1e, PT ;  /* 0x0000001e0700780c */ /* 0x041fe40003f04270 */
[----:B------:R-:W-:Y:S02]  /*29f0*/  ISETP.NE.AND P1, PT, R7, RZ, PT ;  /* 0x000000ff0700720c */ /* 0x000fe40003f25270 */
[----:B------:R-:W-:Y:S02]  /*2a00*/  FSEL R0, R5, R0, P0 ;  /* 0x0000000005007208 */ /* 0x000fe40000000000 */
[----:B------:R-:W-:-:S03]  /*2a10*/  ISETP.GT.AND P0, PT, R7, 0x1d, PT ;  /* 0x0000001d0700780c */ /* 0x000fc60003f04270 */
[----:B------:R-:W0:Y:S06]  /*2a20*/  SHFL.DOWN PT, R3, R0, 0x2, 0x1f ;  /* 0x08401f0000037f89 */ /* 0x000e2c00000e0000 */
        /* <DEDUP_REMOVED lines=24> */
[----:B--2---:R-:W0:Y:S04]  /*2bb0*/  LDS.128 R4, [UR4+0x10] ;  /* 0x00001004ff047984 */ /* 0x004e280008000c00 */
        /* <DEDUP_REMOVED lines=19> */
.L_x_159:
[----:B------:R-:W0:Y:S01]  /*2cf0*/  S2R R4, SR_LANEID ;  /* 0x0000000000047919 */ /* 0x000e220000000000 */
[----:B------:R-:W-:-:S04]  /*2d00*/  LOP3.LUT R0, R2, 0x3e0, RZ, 0xc0, !PT ;  /* 0x000003e002007812 */ /* 0x000fc800078ec0ff */
[----:B------:R-:W-:Y:S02]  /*2d10*/  IADD3 R6, PT, PT, R0, 0x20, RZ ;  /* 0x0000002000067810 */ /* 0x000fe40007ffe0ff */
[----:B------:R-:W-:Y:S02]  /*2d20*/  LOP3.LUT R0, RZ, R0, RZ, 0x33, !PT ;  /* 0x00000000ff007212 */ /* 0x000fe400078e33ff */
[-C--:B------:R-:W-:Y:S02]  /*2d30*/  ISETP.GT.AND P0, PT, R6, R3.reuse, PT ;  /* 0x000000030600720c */ /* 0x080fe40003f04270 */
[----:B------:R-:W-:-:S04]  /*2d40*/  IADD3 R0, PT, PT, R0, R3, RZ ;  /* 0x0000000300007210 */ /* 0x000fc80007ffe0ff */
[----:B------:R-:W-:-:S05]  /*2d50*/  SEL R6, R0, 0x1f, P0 ;  /* 0x0000001f00067807 */ /* 0x000fca0000000000 */
[----:B------:R-:W1:Y:S01]  /*2d60*/  SHFL.DOWN PT, R0, R5, 0x1, R6 ;  /* 0x0820000005007989 */ /* 0x000e6200000e0006 */
[C---:B0-----:R-:W-:Y:S02]  /*2d70*/  ISETP.GE.AND P0, PT, R4.reuse, R6, PT ;  /* 0x000000060400720c */ /* 0x041fe40003f06270 */
[C---:B------:R-:W-:Y:S02]  /*2d80*/  IADD3 R7, PT, PT, R4.reuse, 0x2, RZ ;  /* 0x0000000204077810 */ /* 0x040fe40007ffe0ff */
[----:B------:R-:W-:-:S09]  /*2d90*/  ISETP.NE.AND P1, PT, R4, RZ, PT ;  /* 0x000000ff0400720c */ /* 0x000fd20003f25270 */
[----:B-1----:R-:W-:Y:S01]  /*2da0*/  @!P0 FADD R5, R0, R5 ;  /* 0x0000000500058221 */ /* 0x002fe20000000000 */
[-C--:B------:R-:W-:Y:S02]  /*2db0*/  ISETP.GT.AND P0, PT, R7, R6.reuse, PT ;  /* 0x000000060700720c */ /* 0x080fe40003f04270 */
[----:B------:R-:W-:Y:S01]  /*2dc0*/  IADD3 R7, PT, PT, R4, 0x4, RZ ;  /* 0x0000000404077810 */ /* 0x000fe20007ffe0ff */
[----:B------:R-:W0:Y:S01]  /*2dd0*/  @!P1 S2R R8, SR_CgaCtaId ;  /* 0x0000000000089919 */ /* 0x000e220000008800 */
        /* <DEDUP_REMOVED lines=31> */
[----:B-1----:R-:W1:Y:S04]  /*2fd0*/  LDS.128 R4, [UR4+0x20] ;  /* 0x00002004ff047984 */ /* 0x002e680008000c00 */
        /* <DEDUP_REMOVED lines=29> */
.L_x_146:
        /* <DEDUP_REMOVED lines=28> */
[----:B------:R-:W-:Y:S02]  /*3370*/  HFMA2 R11, -RZ, RZ, 0, 0.0078125 ;  /* 0x00002000ff0b7431 */ /* 0x000fe400000001ff */
        /* <DEDUP_REMOVED lines=11> */
.L_x_162:
[----:B------:R-:W-:-:S05]  /*3430*/  IMAD.WIDE R2, R11, 0x4, R4 ;  /* 0x000000040b027825 */ /* 0x000fca00078e0204 */
        /* <DEDUP_REMOVED lines=15> */
[----:B------:R0:W5:Y:S02]  /*3530*/  LDG.E.CONSTANT R18, desc[UR6][R2.64+0x7800] ;  /* 0x0078000602127981 */ /* 0x000164000c1e9900 */
[----:B0-----:R-:W-:-:S04]  /*3540*/  MOV R3, R7 ;  /* 0x0000000700037202 */ /* 0x001fc80000000f00 */
[----:B------:R-:W-:-:S04]  /*3550*/  IADD3 R2, PT, PT, -R11, R3, RZ ;  /* 0x000000030b027210 */ /* 0x000fc80007ffe1ff */
[----:B------:R-:W-:Y:S01]  /*3560*/  ISETP.GE.AND P0, PT, R2, 0x2000, PT ;  /* 0x000020000200780c */ /* 0x000fe20003f06270 */
        /* <DEDUP_REMOVED lines=17> */
[----:B------:R-:W-:-:S04]  /*3680*/  IADD3 R11, PT, PT, R11, 0x2000, RZ ;  /* 0x000020000b0b7810 */ /* 0x000fc80007ffe0ff */
[----:B------:R-:W-:-:S13]  /*3690*/  ISETP.GT.AND P0, PT, R11, R6, PT ;  /* 0x000000060b00720c */ /* 0x000fda0003f04270 */
[----:B------:R-:W-:Y:S05]  /*36a0*/  @!P0 BRA `(.L_x_162) ;  /* 0xfffffffc00608947 */ /* 0x000fea000383ffff */
.L_x_160:
        /* <DEDUP_REMOVED lines=20> */
.L_x_166:
        /* <DEDUP_REMOVED lines=8> */
.L_x_165:
[----:B------:R-:W-:Y:S05]  /*3870*/  BSYNC.RECONVERGENT B2 ;  /* 0x0000000000027941 */ /* 0x000fea0003800200 */
.L_x_164:
        /* <DEDUP_REMOVED lines=16> */
.L_x_169:
        /* <DEDUP_REMOVED lines=46> */
.L_x_168:
[----:B------:R-:W-:Y:S05]  /*3c60*/  BSYNC.RECONVERGENT B2 ;  /* 0x0000000000027941 */ /* 0x000fea0003800200 */
.L_x_167:
        /* <DEDUP_REMOVED lines=31> */
.L_x_171:
[----:B------:R-:W-:Y:S05]  /*3e60*/  BSYNC.RECONVERGENT B2 ;  /* 0x0000000000027941 */ /* 0x000fea0003800200 */
.L_x_170:
        /* <DEDUP_REMOVED lines=12> */
.L_x_163:
[----:B------:R-:W-:Y:S05]  /*3f30*/  BSYNC.RECONVERGENT B1 ;  /* 0x0000000000017941 */ /* 0x000fea0003800200 */
.L_x_161:
        /* <DEDUP_REMOVED lines=50> */
[----:B------:R-:W-:-:S07]  /*4260*/  FADD R0, R18, R19 ;  /* 0x0000001312007221 */ /* 0x000fce0000000000 */
.L_x_133:
[----:B------:R-:W-:Y:S05]  /*4270*/  BSYNC.RECONVERGENT B0 ;  /* 0x0000000000007941 */ /* 0x000fea0003800200 */
.L_x_117:
[----:B------:R-:W-:Y:S05]  /*4280*/  @P0 EXIT ;  /* 0x000000000000094d */ /* 0x000fea0003800000 */
[----:B0-23--:R-:W0:Y:S01]  /*4290*/  LDC.64 R2, c[0x0][0x388] ;  /* 0x0000e200ff027b82 */ /* 0x00de220000000a00 */
[----:B------:R-:W4:Y:S02]  /*42a0*/  LDCU UR4, c[0x0][0x398] ;  /* 0x00007300ff0477ac */ /* 0x000f240008000800 */
[----:B----4-:R-:W-:-:S05]  /*42b0*/  FADD R5, R0, UR4 ;  /* 0x0000000400057e21 */ /* 0x010fca0008000000 */
[----:B0-----:R-:W-:Y:S01]  /*42c0*/  STG.E desc[UR6][R2.64], R5 ;  /* 0x0000000502007986 */ /* 0x001fe2000c101906 */
[----:B------:R-:W-:Y:S05]  /*42d0*/  EXIT ;  /* 0x000000000000794d */ /* 0x000fea0003800000 */
.L_x_172:
        /* <DEDUP_REMOVED lines=10> */
.L_x_281:


//--------------------- .text._ZN3cub18CUB_300001_SM_10006detail6reduce18DeviceReduceKernelINS2_10policy_hubIfjN4cuda3std3__44plusIfEEE10Policy1000EN6thrust24THRUST_300001_SM_1000_NS6detail15normal_iteratorINSD_10device_ptrINSD_7complexIfEEEEEEjS9_f19real_part_extractorEEvT0_PT3_T1_NS0_13GridEvenShareISP_EET2_T4_ --------------------------
	.section	.text._ZN3cub18CUB_300001_SM_10006detail6reduce18DeviceReduceKernelINS2_10policy_hubIfjN4cuda3std3__44plusIfEEE10Policy1000EN6thrust24THRUST_300001_SM_1000_NS6detail15normal_iteratorINSD_10device_ptrINSD_7complexIfEEEEEEjS9_f19real_part_extractorEEvT0_PT3_T1_NS0_13GridEvenShareISP_EET2_T4_,"ax",@progbits
	.align	128
        .global         _ZN3cub18CUB_300001_SM_10006detail6reduce18DeviceReduceKernelINS2_10policy_hubIfjN4cuda3std3__44plusIfEEE10Policy1000EN6thrust24THRUST_300001_SM_1000_NS6detail15normal_iteratorINSD_10device_ptrINSD_7complexIfEEEEEEjS9_f19real_part_extractorEEvT0_PT3_T1_NS0_13GridEvenShareISP_EET2_T4_
        .type           _ZN3cub18CUB_300001_SM_10006detail6reduce18DeviceReduceKernelINS2_10policy_hubIfjN4cuda3std3__44plusIfEEE10Policy1000EN6thrust24THRUST_300001_SM_1000_NS6detail15normal_iteratorINSD_10device_ptrINSD_7complexIfEEEEEEjS9_f19real_part_extractorEEvT0_PT3_T1_NS0_13GridEvenShareISP_EET2_T4_,@function
        .size           _ZN3cub18CUB_300001_SM_10006detail6reduce18DeviceReduceKernelINS2_10policy_hubIfjN4cuda3std3__44plusIfEEE10Policy1000EN6thrust24THRUST_300001_SM_1000_NS6detail15normal_iteratorINSD_10device_ptrINSD_7complexIfEEEEEEjS9_f19real_part_extractorEEvT0_PT3_T1_NS0_13GridEvenShareISP_EET2_T4_,(.L_x_282 - _ZN3cub18CUB_300001_SM_10006detail6reduce18DeviceReduceKernelINS2_10policy_hubIfjN4cuda3std3__44plusIfEEE10Policy1000EN6thrust24THRUST_300001_SM_1000_NS6detail15normal_iteratorINSD_10device_ptrINSD_7complexIfEEEEEEjS9_f19real_part_extractorEEvT0_PT3_T1_NS0_13GridEvenShareISP_EET2_T4_)
        .other          _ZN3cub18CUB_300001_SM_10006detail6reduce18DeviceReduceKernelINS2_10policy_hubIfjN4cuda3std3__44plusIfEEE10Policy1000EN6thrust24THRUST_300001_SM_1000_NS6detail15normal_iteratorINSD_10device_ptrINSD_7complexIfEEEEEEjS9_f19real_part_extractorEEvT0_PT3_T1_NS0_13GridEvenShareISP_EET2_T4_,@"STO_CUDA_ENTRY STV_DEFAULT"
_ZN3cub18CUB_300001_SM_10006detail6reduce18DeviceReduceKernelINS2_10policy_hubIfjN4cuda3std3__44plusIfEEE10Policy1000EN6thrust24THRUST_300001_SM_1000_NS6detail15normal_iteratorINSD_10device_ptrINSD_7complexIfEEEEEEjS9_f19real_part_extractorEEvT0_PT3_T1_NS0_13GridEvenShareISP_EET2_T4_:
.text._ZN3cub18CUB_300001_SM_10006detail6reduce18DeviceReduceKernelINS2_10policy_hubIfjN4cuda3std3__44plusIfEEE10Policy1000EN6thrust24THRUST_300001_SM_1000_NS6detail15normal_iteratorINSD_10device_ptrINSD_7complexIfEEEEEEjS9_f19real_part_extractorEEvT0_PT3_T1_NS0_13GridEvenShareISP_EET2_T4_:
[----:B------:R-:W-:Y:S01]  /*0000*/  LDC R1, c[0x0][0x37c] ;  /* 0x0000df00ff017b82 */ /* 0x000fe20000000800 */
[----:B------:R-:W0:Y:S07]  /*0010*/  S2R R3, SR_CTAID.X ;  /* 0x0000000000037919 */ /* 0x000e2e0000002500 */
[----:B------:R-:W1:Y:S01]  /*0020*/  LDC.64 R6, c[0x0][0x3a8] ;  /* 0x0000ea00ff067b82 */ /* 0x000e620000000a00 */
[----:B------:R-:W2:Y:S01]  /*0030*/  LDCU.64 UR6, c[0x0][0x358] ;  /* 0x00006b00ff0677ac */ /* 0x000ea20008000a00 */
[----:B------:R-:W-:Y:S01]  /*0040*/  BSSY.RECONVERGENT B0, `(.L_x_173) ;  /* 0x000027a000007945 */ /* 0x000fe20003800200 */
[----:B-1----:R-:W-:Y:S01]  /*0050*/  SHF.L.U32 R13, R7, 0xd, RZ ;  /* 0x0000000d070d7819 */ /* 0x002fe200000006ff */
[----:B0-----:R-:W-:-:S05]  /*0060*/  IMAD R0, R3, -0x2000, R6 ;  /* 0xffffe00003007824 */ /* 0x001fca00078e0206 */
[----:B------:R-:W-:-:S13]  /*0070*/  ISETP.GT.U32.AND P0, PT, R0, 0x1fff, PT ;  /* 0x00001fff0000780c */ /* 0x000fda0003f04070 */
[----:B--2---:R-:W-:Y:S05]  /*0080*/  @P0 BRA `(.L_x_174) ;  /* 0x0000001000d40947 */ /* 0x004fea0003800000 */
[----:B------:R-:W0:Y:S01]  /*0090*/  S2R R2, SR_TID.X ;  /* 0x0000000000027919 */ /* 0x000e220000002100 */
[----:B------:R-:W-:Y:S01]  /*00a0*/  BSSY.RECONVERGENT B1, `(.L_x_175) ;  /* 0x000000a000017945 */ /* 0x000fe20003800200 */
[----:B------:R-:W-:Y:S01]  /*00b0*/  HFMA2 R15, -RZ, RZ, 0, 0 ;  /* 0x00000000ff0f7431 */ /* 0x000fe200000001ff */
[----:B0-----:R-:W-:Y:S02]  /*00c0*/  ISETP.GE.U32.AND P0, PT, R2, R0, PT ;  /* 0x000000000200720c */ /* 0x001fe40003f06070 */
[----:B------:R-:W-:-:S11]  /*00d0*/  MOV R4, R2 ;  /* 0x0000000200047202 */ /* 0x000fd60000000f00 */
[----:B------:R-:W-:Y:S05]  /*00e0*/  @P0 BRA `(.L_x_176) ;  /* 0x0000000000140947 */ /* 0x000fea0003800000 */
[----:B------:R-:W0:Y:S01]  /*00f0*/  LDC.64 R8, c[0x0][0x380] ;  /* 0x0000e000ff087b82 */ /* 0x000e220000000a00 */
[----:B------:R-:W-:-:S05]  /*0100*/  LEA R5, R3, R2, 0xd ;  /* 0x0000000203057211 */ /* 0x000fca00078e68ff */
[----:B0-----:R-:W-:-:S05]  /*0110*/  IMAD.WIDE.U32 R8, R5, 0x8, R8 ;  /* 0x0000000805087825 */ /* 0x001fca00078e0008 */
[----:B------:R0:W5:Y:S01]  /*0120*/  LDG.E R15, desc[UR6][R8.64] ;  /* 0x00000006080f7981 */ /* 0x000162000c1e1900 */
[----:B------:R-:W-:-:S07]  /*0130*/  IADD3 R4, PT, PT, R2, 0x200, RZ ;  /* 0x0000020002047810 */ /* 0x000fce0007ffe0ff */
.L_x_176:
[----:B------:R-:W-:Y:S05]  /*0140*/  BSYNC.RECONVERGENT B1 ;  /* 0x0000000000017941 */ /* 0x000fea0003800200 */
.L_x_175:
[----:B------:R-:W-:Y:S01]  /*0150*/  ISETP.GE.U32.AND P0, PT, R4, R0, PT ;  /* 0x000000000400720c */ /* 0x000fe20003f06070 */
[----:B------:R-:W-:-:S12]  /*0160*/  BSSY.RECONVERGENT B1, `(.L_x_177) ;  /* 0x00000a5000017945 */ /* 0x000fd80003800200 */
[----:B------:R-:W-:Y:S05]  /*0170*/  @P0 BRA `(.L_x_178) ;  /* 0x00000008008c0947 */ /* 0x000fea0003800000 */
[----:B------:R-:W-:Y:S01]  /*0180*/  LOP3.LUT R5, RZ, R4, RZ, 0x33, !PT ;  /* 0x00000004ff057212 */ /* 0x000fe200078e33ff */
[----:B------:R-:W-:Y:S03]  /*0190*/  BSSY.RECONVERGENT B2, `(.L_x_179) ;  /* 0x0000053000027945 */ /* 0x000fe60003800200 */
[----:B------:R-:W-:-:S05]  /*01a0*/  IADD3 R6, PT, PT, R5, R6, RZ ;  /* 0x0000000605067210 */ /* 0x000fca0007ffe0ff */
[----:B------:R-:W-:-:S05]  /*01b0*/  IMAD R6, R3, -0x2000, R6 ;  /* 0xffffe00003067824 */ /* 0x000fca00078e0206 */
[C---:B------:R-:W-:Y:S02]  /*01c0*/  ISETP.GE.U32.AND P0, PT, R6.reuse, 0x1e00, PT ;  /* 0x00001e000600780c */ /* 0x040fe40003f06070 */
[----:B------:R-:W-:-:S04]  /*01d0*/  LEA.HI R5, R6, 0x1, RZ, 0x17 ;  /* 0x0000000106057811 */ /* 0x000fc800078fb8ff */
[----:B------:R-:W-:-:S07]  /*01e0*/  LOP3.LUT R6, R5, 0xf, RZ, 0xc0, !PT ;  /* 0x0000000f05067812 */ /* 0x000fce00078ec0ff */
[----:B------:R-:W-:Y:S05]  /*01f0*/  @!P0 BRA `(.L_x_180) ;  /* 0x0000000400308947 */ /* 0x000fea0003800000 */
[----:B------:R-:W-:Y:S01]  /*0200*/  LOP3.LUT R10, R5, 0xfffff0, RZ, 0xc0, !PT ;  /* 0x00fffff0050a7812 */ /* 0x000fe200078ec0ff */
[----:B------:R-:W-:Y:S01]  /*0210*/  BSSY.RECONVERGENT B3, `(.L_x_181) ;  /* 0x0000049000037945 */ /* 0x000fe20003800200 */
[----:B0-----:R-:W-:Y:S02]  /*0220*/  LOP3.LUT R9, R4, 0x1000, RZ, 0xfc, !PT ;  /* 0x0000100004097812 */ /* 0x001fe400078efcff */
[----:B------:R-:W-:Y:S02]  /*0230*/  LEA R4, R3, R4, 0xd ;  /* 0x0000000403047211 */ /* 0x000fe400078e68ff */
[----:B------:R-:W-:-:S07]  /*0240*/  IADD3 R10, PT, PT, -R10, RZ, RZ ;  /* 0x000000ff0a0a7210 */ /* 0x000fce0007ffe1ff */
.L_x_182:
[----:B------:R-:W0:Y:S02]  /*0250*/  LDC.64 R12, c[0x0][0x380] ;  /* 0x0000e000ff0c7b82 */ /* 0x000e240000000a00 */
[----:B0-----:R-:W-:-:S05]  /*0260*/  IMAD.WIDE.U32 R22, R4, 0x8, R12 ;  /* 0x0000000804167825 */ /* 0x001fca00078e000c */
[----:B------:R0:W2:Y:S01]  /*0270*/  LDG.E R8, desc[UR6][R22.64] ;  /* 0x0000000616087981 */ /* 0x0000a2000c1e1900 */
[C---:B------:R-:W-:Y:S02]  /*0280*/  IADD3 R25, PT, PT, R4.reuse, 0x200, RZ ;  /* 0x0000020004197810 */ /* 0x040fe40007ffe0ff */
[C---:B------:R-:W-:Y:S02]  /*0290*/  IADD3 R21, PT, PT, R4.reuse, 0x400, RZ ;  /* 0x0000040004157810 */ /* 0x040fe40007ffe0ff */
[C---:B------:R-:W-:Y:S01]  /*02a0*/  IADD3 R17, PT, PT, R4.reuse, 0x600, RZ ;  /* 0x0000060004117810 */ /* 0x040fe20007ffe0ff */
[----:B------:R-:W-:Y:S01]  /*02b0*/  IMAD.WIDE.U32 R24, R25, 0x8, R12 ;  /* 0x0000000819187825 */ /* 0x000fe200078e000c */
[----:B------:R-:W-:-:S03]  /*02c0*/  IADD3 R19, PT, PT, R4, 0x800, RZ ;  /* 0x0000080004137810 */ /* 0x000fc60007ffe0ff */
[--C-:B------:R-:W-:Y:S01]  /*02d0*/  IMAD.WIDE.U32 R20, R21, 0x8, R12.reuse ;  /* 0x0000000815147825 */ /* 0x100fe200078e000c */
[----:B------:R-:W3:Y:S01]  /*02e0*/  LDG.E R7, desc[UR6][R24.64] ;  /* 0x0000000618077981 */ /* 0x000ee2000c1e1900 */
[C---:B------:R-:W-:Y:S02]  /*02f0*/  IADD3 R11, PT, PT, R4.reuse, 0xa00, RZ ;  /* 0x00000a00040b7810 */ /* 0x040fe40007ffe0ff */
[--C-:B------:R-:W-:Y:S01]  /*0300*/  IMAD.WIDE.U32 R16, R17, 0x8, R12.reuse ;  /* 0x0000000811107825 */ /* 0x100fe200078e000c */
[----:B------:R1:W4:Y:S01]  /*0310*/  LDG.E R29, desc[UR6][R20.64] ;  /* 0x00000006141d7981 */ /* 0x000322000c1e1900 */
[C---:B------:R-:W-:Y:S02]  /*0320*/  IADD3 R14, PT, PT, R4.reuse, 0xc00, RZ ;  /* 0x00000c00040e7810 */ /* 0x040fe40007ffe0ff */
[--C-:B------:R-:W-:Y:S01]  /*0330*/  IMAD.WIDE.U32 R18, R19, 0x8, R12.reuse ;  /* 0x0000000813127825 */ /* 0x100fe200078e000c */
[----:B------:R1:W4:Y:S03]  /*0340*/  LDG.E R28, desc[UR6][R16.64] ;  /* 0x00000006101c7981 */ /* 0x000326000c1e1900 */
[----:B0-----:R-:W-:Y:S01]  /*0350*/  IMAD.WIDE.U32 R22, R11, 0x8, R12 ;  /* 0x000000080b167825 */ /* 0x001fe200078e000c */
[----:B------:R-:W4:Y:S01]  /*0360*/  LDG.E R27, desc[UR6][R18.64] ;  /* 0x00000006121b7981 */ /* 0x000f22000c1e1900 */
[----:B------:R-:W-:-:S02]  /*0370*/  IADD3 R11, PT, PT, R4, 0xe00, RZ ;  /* 0x00000e00040b7810 */ /* 0x000fc40007ffe0ff */
[--C-:B-1----:R-:W-:Y:S01]  /*0380*/  IMAD.WIDE.U32 R20, R14, 0x8, R12.reuse ;  /* 0x000000080e147825 */ /* 0x102fe200078e000c */
[----:B------:R0:W4:Y:S01]  /*0390*/  LDG.E R26, desc[UR6][R22.64] ;  /* 0x00000006161a7981 */ /* 0x000122000c1e1900 */
[C---:B------:R-:W-:Y:S02]  /*03a0*/  IADD3 R14, PT, PT, R4.reuse, 0x1000, RZ ;  /* 0x00001000040e7810 */ /* 0x040fe40007ffe0ff */
[C---:B------:R-:W-:Y:S01]  /*03b0*/  IADD3 R24, PT, PT, R4.reuse, 0x1200, RZ ;  /* 0x0000120004187810 */ /* 0x040fe20007ffe0ff */
[--C-:B------:R-:W-:Y:S01]  /*03c0*/  IMAD.WIDE.U32 R16, R11, 0x8, R12.reuse ;  /* 0x000000080b107825 */ /* 0x100fe200078e000c */
[----:B------:R1:W4:Y:S01]  /*03d0*/  LDG.E R25, desc[UR6][R20.64] ;  /* 0x0000000614197981 */ /* 0x000322000c1e1900 */
[----:B------:R-:W-:Y:S02]  /*03e0*/  IADD3 R11, PT, PT, R4, 0x1400, RZ ;  /* 0x00001400040b7810 */ /* 0x000fe40007ffe0ff */
[--C-:B0-----:R-:W-:Y:S02]  /*03f0*/  IMAD.WIDE.U32 R22, R24, 0x8, R12.reuse ;  /* 0x0000000818167825 */ /* 0x101fe400078e000c */
[----:B------:R0:W4:Y:S02]  /*0400*/  LDG.E R24, desc[UR6][R16.64] ;  /* 0x0000000610187981 */ /* 0x000124000c1e1900 */
[--C-:B-1----:R-:W-:Y:S01]  /*0410*/  IMAD.WIDE.U32 R20, R14, 0x8, R12.reuse ;  /* 0x000000080e147825 */ /* 0x102fe200078e000c */
[C---:B------:R-:W-:Y:S01]  /*0420*/  IADD3 R14, PT, PT, R4.reuse, 0x1600, RZ ;  /* 0x00001600040e7810 */ /* 0x040fe20007ffe0ff */
[----:B------:R1:W4:Y:S04]  /*0430*/  LDG.E R18, desc[UR6][R22.64] ;  /* 0x0000000616127981 */ /* 0x000328000c1e1900 */
[----:B------:R1:W4:Y:S01]  /*0440*/  LDG.E R19, desc[UR6][R20.64] ;  /* 0x0000000614137981 */ /* 0x000322000c1e1900 */
[----:B0-----:R-:W-:Y:S01]  /*0450*/  IMAD.WIDE.U32 R16, R11, 0x8, R12 ;  /* 0x000000080b107825 */ /* 0x001fe200078e000c */
[----:B-1----:R-:W-:-:S04]  /*0460*/  IADD3 R23, PT, PT, R4, 0x1800, RZ ;  /* 0x0000180004177810 */ /* 0x002fc80007ffe0ff */
[----:B------:R0:W4:Y:S01]  /*0470*/  LDG.E R11, desc[UR6][R16.64] ;  /* 0x00000006100b7981 */ /* 0x000122000c1e1900 */
[C---:B------:R-:W-:Y:S01]  /*0480*/  IADD3 R21, PT, PT, R4.reuse, 0x1a00, RZ ;  /* 0x00001a0004157810 */ /* 0x040fe20007ffe0ff */
[----:B0-----:R-:W-:Y:S01]  /*0490*/  IMAD.WIDE.U32 R16, R23, 0x8, R12 ;  /* 0x0000000817107825 */ /* 0x001fe200078e000c */
[----:B------:R-:W-:-:S03]  /*04a0*/  IADD3 R23, PT, PT, R4, 0x1c00, RZ ;  /* 0x00001c0004177810 */ /* 0x000fc60007ffe0ff */
[--C-:B------:R-:W-:Y:S02]  /*04b0*/  IMAD.WIDE.U32 R20, R21, 0x8, R12.reuse ;  /* 0x0000000815147825 */ /* 0x100fe400078e000c */
[----:B------:R-:W4:Y:S02]  /*04c0*/  LDG.E R16, desc[UR6][R16.64] ;  /* 0x0000000610107981 */ /* 0x000f24000c1e1900 */
[----:B------:R-:W-:Y:S02]  /*04d0*/  IMAD.WIDE.U32 R22, R23, 0x8, R12 ;  /* 0x0000000817167825 */ /* 0x000fe400078e000c */
[----:B------:R-:W4:Y:S04]  /*04e0*/  LDG.E R20, desc[UR6][R20.64] ;  /* 0x0000000614147981 */ /* 0x000f28000c1e1900 */
[----:B------:R-:W4:Y:S01]  /*04f0*/  LDG.E R22, desc[UR6][R22.64] ;  /* 0x0000000616167981 */ /* 0x000f22000c1e1900 */
[----:B--2--5:R-:W-:Y:S01]  /*0500*/  FADD R8, R8, R15 ;  /* 0x0000000f08087221 */ /* 0x024fe20000000000 */
[----:B------:R-:W-:-:S06]  /*0510*/  IMAD.WIDE.U32 R14, R14, 0x8, R12 ;  /* 0x000000080e0e7825 */ /* 0x000fcc00078e000c */
[----:B------:R0:W2:Y:S02]  /*0520*/  LDG.E R14, desc[UR6][R14.64] ;  /* 0x000000060e0e7981 */ /* 0x0000a4000c1e1900 */
[----:B0-----:R-:W-:-:S05]  /*0530*/  IADD3 R15, PT, PT, R4, 0x1e00, RZ ;  /* 0x00001e00040f7810 */ /* 0x001fca0007ffe0ff */
[----:B------:R-:W-:-:S06]  /*0540*/  IMAD.WIDE.U32 R12, R15, 0x8, R12 ;  /* 0x000000080f0c7825 */ /* 0x000fcc00078e000c */
[----:B------:R-:W2:Y:S01]  /*0550*/  LDG.E R12, desc[UR6][R12.64] ;  /* 0x000000060c0c7981 */ /* 0x000ea2000c1e1900 */
        /* <DEDUP_REMOVED lines=8> */
[----:B------:R-:W-:Y:S01]  /*05e0*/  FADD R18, R19, R18 ;  /* 0x0000001213127221 */ /* 0x000fe20000000000 */
[----:B------:R-:W-:-:S03]  /*05f0*/  IADD3 R10, PT, PT, R10, 0x10, RZ ;  /* 0x000000100a0a7810 */ /* 0x000fc60007ffe0ff */
[----:B------:R-:W-:Y:S01]  /*0600*/  FADD R11, R18, R11 ;  /* 0x0000000b120b7221 */ /* 0x000fe20000000000 */
[----:B------:R-:W-:Y:S02]  /*0610*/  ISETP.NE.AND P0, PT, R10, RZ, PT ;  /* 0x000000ff0a00720c */ /* 0x000fe40003f05270 */
[----:B------:R-:W-:Y:S02]  /*0620*/  IADD3 R9, PT, PT, R9, 0x2000, RZ ;  /* 0x0000200009097810 */ /* 0x000fe40007ffe0ff */
[----:B------:R-:W-:Y:S01]  /*0630*/  IADD3 R4, PT, PT, R4, 0x2000, RZ ;  /* 0x0000200004047810 */ /* 0x000fe20007ffe0ff */
[----:B--2---:R-:W-:-:S04]  /*0640*/  FADD R11, R11, R14 ;  /* 0x0000000e0b0b7221 */ /* 0x004fc80000000000 */
[----:B------:R-:W-:-:S04]  /*0650*/  FADD R11, R11, R16 ;  /* 0x000000100b0b7221 */ /* 0x000fc80000000000 */
[----:B------:R-:W-:-:S04]  /*0660*/  FADD R11, R11, R20 ;  /* 0x000000140b0b7221 */ /* 0x000fc80000000000 */
[----:B------:R-:W-:-:S04]  /*0670*/  FADD R11, R11, R22 ;  /* 0x000000160b0b7221 */ /* 0x000fc80000000000 */
[----:B------:R-:W-:Y:S01]  /*0680*/  FADD R15, R11, R12 ;  /* 0x0000000c0b0f7221 */ /* 0x000fe20000000000 */
[----:B------:R-:W-:Y:S06]  /*0690*/  @P0 BRA `(.L_x_182) ;  /* 0xfffffff800ec0947 */ /* 0x000fec000383ffff */
[----:B------:R-:W-:Y:S05]  /*06a0*/  BSYNC.RECONVERGENT B3 ;  /* 0x0000000000037941 */ /* 0x000fea0003800200 */
.L_x_181:
[----:B------:R-:W-:-:S07]  /*06b0*/  IADD3 R4, PT, PT, R9, -0x1000, RZ ;  /* 0xfffff00009047810 */ /* 0x000fce0007ffe0ff */
.L_x_180:
[----:B------:R-:W-:Y:S05]  /*06c0*/  BSYNC.RECONVERGENT B2 ;  /* 0x0000000000027941 */ /* 0x000fea0003800200 */
.L_x_179:
[----:B------:R-:W-:-:S13]  /*06d0*/  ISETP.NE.AND P0, PT, R6, RZ, PT ;  /* 0x000000ff0600720c */ /* 0x000fda0003f05270 */
[----:B------:R-:W-:Y:S05]  /*06e0*/  @!P0 BRA `(.L_x_178) ;  /* 0x0000000400308947 */ /* 0x000fea0003800000 */
[----:B------:R-:W-:Y:S01]  /*06f0*/  ISETP.GE.U32.AND P0, PT, R6, 0x8, PT ;  /* 0x000000080600780c */ /* 0x000fe20003f06070 */
[----:B------:R-:W-:Y:S01]  /*0700*/  BSSY.RECONVERGENT B2, `(.L_x_183) ;  /* 0x0000026000027945 */ /* 0x000fe20003800200 */
[----:B------:R-:W-:-:S04]  /*0710*/  LOP3.LUT R22, R5, 0x7, RZ, 0xc0, !PT ;  /* 0x0000000705167812 */ /* 0x000fc800078ec0ff */
[----:B------:R-:W-:-:S07]  /*0720*/  ISETP.NE.AND P1, PT, R22, RZ, PT ;  /* 0x000000ff1600720c */ /* 0x000fce0003f25270 */
[----:B------:R-:W-:Y:S06]  /*0730*/  @!P0 BRA `(.L_x_184) ;  /* 0x0000000000888947 */ /* 0x000fec0003800000 */
[----:B------:R-:W1:Y:S01]  /*0740*/  LDC.64 R6, c[0x0][0x380] ;  /* 0x0000e000ff067b82 */ /* 0x000e620000000a00 */
[----:B------:R-:W-:-:S04]  /*0750*/  LEA R19, R3, R4, 0xd ;  /* 0x0000000403137211 */ /* 0x000fc800078e68ff */
[C---:B------:R-:W-:Y:S02]  /*0760*/  IADD3 R17, PT, PT, R19.reuse, 0x200, RZ ;  /* 0x0000020013117810 */ /* 0x040fe40007ffe0ff */
[C---:B------:R-:W-:Y:S02]  /*0770*/  IADD3 R21, PT, PT, R19.reuse, 0x400, RZ ;  /* 0x0000040013157810 */ /* 0x040fe40007ffe0ff */
[C---:B------:R-:W-:Y:S02]  /*0780*/  IADD3 R13, PT, PT, R19.reuse, 0x600, RZ ;  /* 0x00000600130d7810 */ /* 0x040fe40007ffe0ff */
[C---:B0-----:R-:W-:Y:S01]  /*0790*/  IADD3 R9, PT, PT, R19.reuse, 0x800, RZ ;  /* 0x0000080013097810 */ /* 0x041fe20007ffe0ff */
[----:B-1----:R-:W-:-:S04]  /*07a0*/  IMAD.WIDE.U32 R10, R19, 0x8, R6 ;  /* 0x00000008130a7825 */ /* 0x002fc800078e0006 */
[--C-:B------:R-:W-:Y:S01]  /*07b0*/  IMAD.WIDE.U32 R16, R17, 0x8, R6.reuse ;  /* 0x0000000811107825 */ /* 0x100fe200078e0006 */
[----:B------:R0:W2:Y:S03]  /*07c0*/  LDG.E R14, desc[UR6][R10.64] ;  /* 0x000000060a0e7981 */ /* 0x0000a6000c1e1900 */
[--C-:B------:R-:W-:Y:S01]  /*07d0*/  IMAD.WIDE.U32 R20, R21, 0x8, R6.reuse ;  /* 0x0000000815147825 */ /* 0x100fe200078e0006 */
[----:B------:R1:W3:Y:S03]  /*07e0*/  LDG.E R18, desc[UR6][R16.64] ;  /* 0x0000000610127981 */ /* 0x0002e6000c1e1900 */
[--C-:B------:R-:W-:Y:S01]  /*07f0*/  IMAD.WIDE.U32 R12, R13, 0x8, R6.reuse ;  /* 0x000000080d0c7825 */ /* 0x100fe200078e0006 */
[----:B------:R-:W-:Y:S01]  /*0800*/  IADD3 R23, PT, PT, R19, 0xa00, RZ ;  /* 0x00000a0013177810 */ /* 0x000fe20007ffe0ff */
[----:B------:R-:W4:Y:S02]  /*0810*/  LDG.E R20, desc[UR6][R20.64] ;  /* 0x0000000614147981 */ /* 0x000f24000c1e1900 */
[--C-:B------:R-:W-:Y:S01]  /*0820*/  IMAD.WIDE.U32 R8, R9, 0x8, R6.reuse ;  /* 0x0000000809087825 */ /* 0x100fe200078e0006 */
[----:B------:R-:W-:Y:S01]  /*0830*/  IADD3 R25, PT, PT, R19, 0xc00, RZ ;  /* 0x00000c0013197810 */ /* 0x000fe20007ffe0ff */
[----:B------:R-:W4:Y:S02]  /*0840*/  LDG.E R12, desc[UR6][R12.64] ;  /* 0x000000060c0c7981 */ /* 0x000f24000c1e1900 */
[--C-:B0-----:R-:W-:Y:S01]  /*0850*/  IMAD.WIDE.U32 R10, R23, 0x8, R6.reuse ;  /* 0x00000008170a7825 */ /* 0x101fe200078e0006 */
[----:B------:R-:W-:Y:S01]  /*0860*/  IADD3 R19, PT, PT, R19, 0xe00, RZ ;  /* 0x00000e0013137810 */ /* 0x000fe20007ffe0ff */
[----:B------:R-:W4:Y:S02]  /*0870*/  LDG.E R8, desc[UR6][R8.64] ;  /* 0x0000000608087981 */ /* 0x000f24000c1e1900 */
[----:B-1----:R-:W-:-:S02]  /*0880*/  IMAD.WIDE.U32 R16, R25, 0x8, R6 ;  /* 0x0000000819107825 */ /* 0x002fc400078e0006 */
[----:B------:R-:W4:Y:S02]  /*0890*/  LDG.E R11, desc[UR6][R10.64] ;  /* 0x000000060a0b7981 */ /* 0x000f24000c1e1900 */
[----:B------:R-:W-:Y:S02]  /*08a0*/  IMAD.WIDE.U32 R6, R19, 0x8, R6 ;  /* 0x0000000813067825 */ /* 0x000fe400078e0006 */
[----:B------:R-:W4:Y:S04]  /*08b0*/  LDG.E R17, desc[UR6][R16.64] ;  /* 0x0000000610117981 */ /* 0x000f28000c1e1900 */
[----:B------:R-:W4:Y:S01]  /*08c0*/  LDG.E R7, desc[UR6][R6.64] ;  /* 0x0000000606077981 */ /* 0x000f22000c1e1900 */
        /* <DEDUP_REMOVED lines=9> */
.L_x_184:
[----:B------:R-:W-:Y:S05]  /*0960*/  BSYNC.RECONVERGENT B2 ;  /* 0x0000000000027941 */ /* 0x000fea0003800200 */
.L_x_183:
[----:B------:R-:W-:Y:S05]  /*0970*/  @!P1 BRA `(.L_x_178) ;  /* 0x00000000008c9947 */ /* 0x000fea0003800000 */
[----:B------:R-:W-:Y:S01]  /*0980*/  ISETP.GE.U32.AND P0, PT, R22, 0x4, PT ;  /* 0x000000041600780c */ /* 0x000fe20003f06070 */
[----:B------:R-:W-:Y:S01]  /*0990*/  BSSY.RECONVERGENT B2, `(.L_x_185) ;  /* 0x0000016000027945 */ /* 0x000fe20003800200 */
[----:B------:R-:W-:-:S04]  /*09a0*/  LOP3.LUT R5, R5, 0x3, RZ, 0xc0, !PT ;  /* 0x0000000305057812 */ /* 0x000fc800078ec0ff */
[----:B------:R-:W-:-:S07]  /*09b0*/  ISETP.NE.AND P1, PT, R5, RZ, PT ;  /* 0x000000ff0500720c */ /* 0x000fce0003f25270 */
[----:B------:R-:W-:Y:S06]  /*09c0*/  @!P0 BRA `(.L_x_186) ;  /* 0x0000000000488947 */ /* 0x000fec0003800000 */
[----:B------:R-:W0:Y:S01]  /*09d0*/  LDC.64 R6, c[0x0][0x380] ;  /* 0x0000e000ff067b82 */ /* 0x000e220000000a00 */
[----:B------:R-:W-:-:S04]  /*09e0*/  LEA R13, R3, R4, 0xd ;  /* 0x00000004030d7211 */ /* 0x000fc800078e68ff */
[C---:B------:R-:W-:Y:S02]  /*09f0*/  IADD3 R11, PT, PT, R13.reuse, 0x200, RZ ;  /* 0x000002000d0b7810 */ /* 0x040fe40007ffe0ff */
[C---:B------:R-:W-:Y:S02]  /*0a00*/  IADD3 R17, PT, PT, R13.reuse, 0x400, RZ ;  /* 0x000004000d117810 */ /* 0x040fe40007ffe0ff */
[C---:B------:R-:W-:Y:S01]  /*0a10*/  IADD3 R19, PT, PT, R13.reuse, 0x600, RZ ;  /* 0x000006000d137810 */ /* 0x040fe20007ffe0ff */
[----:B0-----:R-:W-:-:S04]  /*0a20*/  IMAD.WIDE.U32 R8, R13, 0x8, R6 ;  /* 0x000000080d087825 */ /* 0x001fc800078e0006 */
[--C-:B------:R-:W-:Y:S02]  /*0a30*/  IMAD.WIDE.U32 R10, R11, 0x8, R6.reuse ;  /* 0x000000080b0a7825 */ /* 0x100fe400078e0006 */
[----:B------:R-:W2:Y:S02]  /*0a40*/  LDG.E R8, desc[UR6][R8.64] ;  /* 0x0000000608087981 */ /* 0x000ea4000c1e1900 */
[--C-:B------:R-:W-:Y:S02]  /*0a50*/  IMAD.WIDE.U32 R12, R17, 0x8, R6.reuse ;  /* 0x00000008110c7825 */ /* 0x100fe400078e0006 */
[----:B------:R-:W3:Y:S02]  /*0a60*/  LDG.E R10, desc[UR6][R10.64] ;  /* 0x000000060a0a7981 */ /* 0x000ee4000c1e1900 */
[----:B------:R-:W-:Y:S02]  /*0a70*/  IMAD.WIDE.U32 R6, R19, 0x8, R6 ;  /* 0x0000000813067825 */ /* 0x000fe400078e0006 */
[----:B------:R-:W4:Y:S04]  /*0a80*/  LDG.E R12, desc[UR6][R12.64] ;  /* 0x000000060c0c7981 */ /* 0x000f28000c1e1900 */
[----:B------:R-:W4:Y:S01]  /*0a90*/  LDG.E R6, desc[UR6][R6.64] ;  /* 0x0000000606067981 */ /* 0x000f22000c1e1900 */
[----:B------:R-:W-:Y:S01]  /*0aa0*/  IADD3 R4, PT, PT, R4, 0x800, RZ ;  /* 0x0000080004047810 */ /* 0x000fe20007ffe0ff */
[----:B--2--5:R-:W-:-:S04]  /*0ab0*/  FADD R15, R15, R8 ;  /* 0x000000080f0f7221 */ /* 0x024fc80000000000 */
[----:B---3--:R-:W-:-:S04]  /*0ac0*/  FADD R15, R15, R10 ;  /* 0x0000000a0f0f7221 */ /* 0x008fc80000000000 */
[----:B----4-:R-:W-:-:S04]  /*0ad0*/  FADD R15, R15, R12 ;  /* 0x0000000c0f0f7221 */ /* 0x010fc80000000000 */
[----:B------:R-:W-:-:S07]  /*0ae0*/  FADD R15, R15, R6 ;  /* 0x000000060f0f7221 */ /* 0x000fce0000000000 */
.L_x_186:
[----:B------:R-:W-:Y:S05]  /*0af0*/  BSYNC.RECONVERGENT B2 ;  /* 0x0000000000027941 */ /* 0x000fea0003800200 */
.L_x_185:
[----:B------:R-:W-:Y:S05]  /*0b00*/  @!P1 BRA `(.L_x_178) ;  /* 0x0000000000289947 */ /* 0x000fea0003800000 */
[----:B------:R-:W1:Y:S01]  /*0b10*/  LDC.64 R6, c[0x0][0x380] ;  /* 0x0000e000ff067b82 */ /* 0x000e620000000a00 */
[----:B0-----:R-:W-:Y:S02]  /*0b20*/  LEA R9, R3, R4, 0xd ;  /* 0x0000000403097211 */ /* 0x001fe400078e68ff */
[----:B------:R-:W-:-:S07]  /*0b30*/  IADD3 R8, PT, PT, -R5, RZ, RZ ;  /* 0x000000ff05087210 */ /* 0x000fce0007ffe1ff */
.L_x_187:
[----:B-1----:R-:W-:-:S06]  /*0b40*/  IMAD.WIDE.U32 R4, R9, 0x8, R6 ;  /* 0x0000000809047825 */ /* 0x002fcc00078e0006 */
[----:B------:R-:W2:Y:S01]  /*0b50*/  LDG.E R4, desc[UR6][R4.64] ;  /* 0x0000000604047981 */ /* 0x000ea2000c1e1900 */
[----:B------:R-:W-:Y:S02]  /*0b60*/  IADD3 R8, PT, PT, R8, 0x1, RZ ;  /* 0x0000000108087810 */ /* 0x000fe40007ffe0ff */
[----:B------:R-:W-:Y:S02]  /*0b70*/  IADD3 R9, PT, PT, R9, 0x200, RZ ;  /* 0x0000020009097810 */ /* 0x000fe40007ffe0ff */
[----:B------:R-:W-:Y:S01]  /*0b80*/  ISETP.NE.AND P0, PT, R8, RZ, PT ;  /* 0x000000ff0800720c */ /* 0x000fe20003f05270 */
[----:B--2--5:R-:W-:-:S12]  /*0b90*/  FADD R15, R4, R15 ;  /* 0x0000000f040f7221 */ /* 0x024fd80000000000 */
[----:B------:R-:W-:Y:S05]  /*0ba0*/  @P0 BRA `(.L_x_187) ;  /* 0xfffffffc00e40947 */ /* 0x000fea000383ffff */
.L_x_178:
[----:B------:R-:W-:Y:S05]  /*0bb0*/  BSYNC.RECONVERGENT B1 ;  /* 0x0000000000017941 */ /* 0x000fea0003800200 */
.L_x_177:
[----:B------:R-:W-:-:S13]  /*0bc0*/  ISETP.GE.U32.AND P0, PT, R0, 0x200, PT ;  /* 0x000002000000780c */ /* 0x000fda0003f06070 */
[----:B------:R-:W-:Y:S05]  /*0bd0*/  @!P0 BRA `(.L_x_188) ;  /* 0x0000000000d08947 */ /* 0x000fea0003800000 */
[----:B0-----:R-:W0:Y:S01]  /*0be0*/  S2R R8, SR_LANEID ;  /* 0x0000000000087919 */ /* 0x001e220000000000 */
[----:B-----5:R-:W1:Y:S02]  /*0bf0*/  SHFL.DOWN PT, R0, R15, 0x1, 0x1f ;  /* 0x08201f000f007f89 */ /* 0x020e6400000e0000 */
[----:B-1----:R-:W-:Y:S01]  /*0c00*/  FADD R0, R0, R15 ;  /* 0x0000000f00007221 */ /* 0x002fe20000000000 */
[C---:B0-----:R-:W-:Y:S02]  /*0c10*/  ISETP.GT.AND P0, PT, R8.reuse, 0x1e, PT ;  /* 0x0000001e0800780c */ /* 0x041fe40003f04270 */
[C---:B------:R-:W-:Y:S02]  /*0c20*/  ISETP.NE.AND P1, PT, R8.reuse, RZ, PT ;  /* 0x000000ff0800720c */ /* 0x040fe40003f25270 */
        /* <DEDUP_REMOVED lines=27> */
[----:B------:R-:W0:Y:S04]  /*0de0*/  LDS.128 R12, [UR4+0x10] ;  /* 0x00001004ff0c7984 */ /* 0x000e280008000c00 */
[----:B------:R-:W2:Y:S04]  /*0df0*/  LDS.128 R8, [UR4+0x20] ;  /* 0x00002004ff087984 */ /* 0x000ea80008000c00 */
[----:B-1----:R-:W1:Y:S04]  /*0e00*/  LDS.128 R4, [UR4+0x30] ;  /* 0x00003004ff047984 */ /* 0x002e680008000c00 */
[----:B------:R-:W3:Y:S01]  /*0e10*/  LDS.128 R16, [UR4+0x40] ;  /* 0x00004004ff107984 */ /* 0x000ee20008000c00 */
[----:B0-----:R-:W-:-:S04]  /*0e20*/  FADD R13, R20, R13 ;  /* 0x0000000d140d7221 */ /* 0x001fc80000000000 */
[----:B------:R-:W-:-:S04]  /*0e30*/  FADD R14, R13, R14 ;  /* 0x0000000e0d0e7221 */ /* 0x000fc80000000000 */
[----:B------:R-:W-:-:S04]  /*0e40*/  FADD R15, R14, R15 ;  /* 0x0000000f0e0f7221 */ /* 0x000fc80000000000 */
[----:B--2---:R-:W-:-:S04]  /*0e50*/  FADD R8, R15, R8 ;  /* 0x000000080f087221 */ /* 0x004fc80000000000 */
[----:B------:R-:W-:-:S04]  /*0e60*/  FADD R9, R8, R9 ;  /* 0x0000000908097221 */ /* 0x000fc80000000000 */
[----:B------:R-:W-:-:S04]  /*0e70*/  FADD R10, R9, R10 ;  /* 0x0000000a090a7221 */ /* 0x000fc80000000000 */
[----:B------:R-:W-:-:S04]  /*0e80*/  FADD R11, R10, R11 ;  /* 0x0000000b0a0b7221 */ /* 0x000fc80000000000 */
[----:B-1----:R-:W-:-:S04]  /*0e90*/  FADD R4, R11, R4 ;  /* 0x000000040b047221 */ /* 0x002fc80000000000 */
        /* <DEDUP_REMOVED lines=8> */
.L_x_188:
[----:B0-----:R-:W0:Y:S01]  /*0f20*/  S2R R8, SR_LANEID ;  /* 0x0000000000087919 */ /* 0x001e220000000000 */
[----:B------:R-:W-:-:S04]  /*0f30*/  LOP3.LUT R4, R2, 0x3e0, RZ, 0xc0, !PT ;  /* 0x000003e002047812 */ /* 0x000fc800078ec0ff */
[----:B------:R-:W-:Y:S02]  /*0f40*/  IADD3 R5, PT, PT, R4, 0x20, RZ ;  /* 0x0000002004057810 */ /* 0x000fe40007ffe0ff */
[----:B------:R-:W-:Y:S02]  /*0f50*/  LOP3.LUT R7, RZ, R4, RZ, 0x33, !PT ;  /* 0x00000004ff077212 */ /* 0x000fe400078e33ff */
[----:B------:R-:W-:Y:S02]  /*0f60*/  ISETP.GT.U32.AND P0, PT, R5, R0, PT ;  /* 0x000000000500720c */ /* 0x000fe40003f04070 */
[----:B------:R-:W-:-:S04]  /*0f70*/  IADD3 R7, PT, PT, R0, R7, RZ ;  /* 0x0000000700077210 */ /* 0x000fc80007ffe0ff */
[----:B------:R-:W-:-:S05]  /*0f80*/  SEL R7, R7, 0x1f, P0 ;  /* 0x0000001f07077807 */ /* 0x000fca0000000000 */
[----:B-----5:R-:W1:Y:S01]  /*0f90*/  SHFL.DOWN PT, R4, R15, 0x1, R7 ;  /* 0x082000000f047989 */ /* 0x020e6200000e0007 */
[C---:B0-----:R-:W-:Y:S02]  /*0fa0*/  ISETP.GE.AND P0, PT, R8.reuse, R7, PT ;  /* 0x000000070800720c */ /* 0x041fe40003f06270 */
[C---:B------:R-:W-:Y:S02]  /*0fb0*/  IADD3 R6, PT, PT, R8.reuse, 0x2, RZ ;  /* 0x0000000208067810 */ /* 0x040fe40007ffe0ff */
[----:B------:R-:W-:-:S09]  /*0fc0*/  ISETP.NE.AND P1, PT, R8, RZ, PT ;  /* 0x000000ff0800720c */ /* 0x000fd20003f25270 */
[----:B-1----:R-:W-:Y:S01]  /*0fd0*/  @!P0 FADD R15, R4, R15 ;  /* 0x0000000f040f8221 */ /* 0x002fe20000000000 */
[----:B------:R-:W-:Y:S02]  /*0fe0*/  ISETP.GT.AND P0, PT, R6, R7, PT ;  /* 0x000000070600720c */ /* 0x000fe40003f04270 */
[----:B------:R-:W-:Y:S01]  /*0ff0*/  IADD3 R6, PT, PT, R8, 0x4, RZ ;  /* 0x0000000408067810 */ /* 0x000fe20007ffe0ff */
        /* <DEDUP_REMOVED lines=24> */
[----:B------:R-:W1:Y:S01]  /*1180*/  S2UR UR5, SR_CgaCtaId ;  /* 0x00000000000579c3 */ /* 0x000e620000008800 */
[----:B------:R-:W-:Y:S01]  /*1190*/  UMOV UR4, 0x400 ;  /* 0x0000040000047882 */ /* 0x000fe20000000000 */
[C---:B------:R-:W-:Y:S02]  /*11a0*/  ISETP.GT.U32.AND P2, PT, R0.reuse, 0x20, PT ;  /* 0x000000200000780c */ /* 0x040fe40003f44070 */
[C---:B------:R-:W-:Y:S02]  /*11b0*/  ISETP.GT.U32.AND P3, PT, R0.reuse, 0x40, PT ;  /* 0x000000400000780c */ /* 0x040fe40003f64070 */
[C---:B------:R-:W-:Y:S02]  /*11c0*/  ISETP.GT.U32.AND P1, PT, R0.reuse, 0x60, PT ;  /* 0x000000600000780c */ /* 0x040fe40003f24070 */
[----:B------:R-:W-:Y:S01]  /*11d0*/  ISETP.GT.U32.AND P4, PT, R0, 0xc0, PT ;  /* 0x000000c00000780c */ /* 0x000fe20003f84070 */
[----:B-1----:R-:W-:-:S09]  /*11e0*/  ULEA UR4, UR5, UR4, 0x18 ;  /* 0x0000000405047291 */ /* 0x002fd2000f8ec0ff */
[----:B0-----:R-:W0:Y:S04]  /*11f0*/  LDS.128 R4, [UR4+0x10] ;  /* 0x00001004ff047984 */ /* 0x001e280008000c00 */
[----:B------:R-:W1:Y:S04]  /*1200*/  LDS.128 R8, [UR4+0x20] ;  /* 0x00002004ff087984 */ /* 0x000e680008000c00 */
[----:B------:R-:W2:Y:S04]  /*1210*/  LDS.128 R12, [UR4+0x30] ;  /* 0x00003004ff0c7984 */ /* 0x000ea80008000c00 */
[----:B------:R-:W3:Y:S01]  /*1220*/  LDS.128 R16, [UR4+0x40] ;  /* 0x00004004ff107984 */ /* 0x000ee20008000c00 */
[----:B0-----:R-:W-:Y:S01]  /*1230*/  @P2 FADD R20, R20, R5 ;  /* 0x0000000514142221 */ /* 0x001fe20000000000 */
[----:B------:R-:W-:-:S03]  /*1240*/  ISETP.GT.U32.AND P2, PT, R0, 0x80, PT ;  /* 0x000000800000780c */ /* 0x000fc60003f44070 */
[----:B------:R-:W-:Y:S01]  /*1250*/  @P3 FADD R20, R20, R6 ;  /* 0x0000000614143221 */ /* 0x000fe20000000000 */
[----:B------:R-:W-:-:S03]  /*1260*/  ISETP.GT.U32.AND P3, PT, R0, 0xa0, PT ;  /* 0x000000a00000780c */ /* 0x000fc60003f64070 */
[----:B------:R-:W-:Y:S01]  /*1270*/  @P1 FADD R20, R20, R7 ;  /* 0x0000000714141221 */ /* 0x000fe20000000000 */
[----:B------:R-:W-:-:S05]  /*1280*/  ISETP.GT.U32.AND P1, PT, R0, 0xe0, PT ;  /* 0x000000e00000780c */ /* 0x000fca0003f24070 */
[----:B-1----:R-:W-:Y:S01]  /*1290*/  @P2 FADD R20, R20, R8 ;  /* 0x0000000814142221 */ /* 0x002fe20000000000 */
[----:B------:R-:W-:-:S03]  /*12a0*/  ISETP.GT.U32.AND P2, PT, R0, 0x100, PT ;  /* 0x000001000000780c */ /* 0x000fc60003f44070 */
[----:B------:R-:W-:Y:S01]  /*12b0*/  @P3 FADD R20, R20, R9 ;  /* 0x0000000914143221 */ /* 0x000fe20000000000 */
[----:B------:R-:W-:-:S03]  /*12c0*/  ISETP.GT.U32.AND P3, PT, R0, 0x120, PT ;  /* 0x000001200000780c */ /* 0x000fc60003f64070 */
[----:B------:R-:W-:Y:S01]  /*12d0*/  @P4 FADD R20, R20, R10 ;  /* 0x0000000a14144221 */ /* 0x000fe20000000000 */
[----:B------:R-:W-:-:S03]  /*12e0*/  ISETP.GT.U32.AND P4, PT, R0, 0x140, PT ;  /* 0x000001400000780c */ /* 0x000fc60003f84070 */
[----:B------:R-:W-:Y:S01]  /*12f0*/  @P1 FADD R20, R20, R11 ;  /* 0x0000000b14141221 */ /* 0x000fe20000000000 */
[----:B------:R-:W-:-:S03]  /*1300*/  ISETP.GT.U32.AND P1, PT, R0, 0x160, PT ;  /* 0x000001600000780c */ /* 0x000fc60003f24070 */
[----:B--2---:R-:W-:Y:S01]  /*1310*/  @P2 FADD R20, R20, R12 ;  /* 0x0000000c14142221 */ /* 0x004fe20000000000 */
[----:B------:R-:W-:-:S03]  /*1320*/  ISETP.GT.U32.AND P2, PT, R0, 0x180, PT ;  /* 0x000001800000780c */ /* 0x000fc60003f44070 */
[----:B------:R-:W-:Y:S01]  /*1330*/  @P3 FADD R20, R20, R13 ;  /* 0x0000000d14143221 */ /* 0x000fe20000000000 */
[----:B------:R-:W-:-:S03]  /*1340*/  ISETP.GT.U32.AND P3, PT, R0, 0x1a0, PT ;  /* 0x000001a00000780c */ /* 0x000fc60003f64070 */
[----:B------:R-:W-:Y:S01]  /*1350*/  @P4 FADD R20, R20, R14 ;  /* 0x0000000e14144221 */ /* 0x000fe20000000000 */
[----:B------:R-:W-:-:S03]  /*1360*/  ISETP.GT.U32.AND P4, PT, R0, 0x1c0, PT ;  /* 0x000001c00000780c */ /* 0x000fc60003f84070 */
[----:B------:R-:W-:Y:S01]  /*1370*/  @P1 FADD R20, R20, R15 ;  /* 0x0000000f14141221 */ /* 0x000fe20000000000 */
[----:B------:R-:W-:-:S03]  /*1380*/  ISETP.GT.U32.AND P1, PT, R0, 0x1e0, PT ;  /* 0x000001e00000780c */ /* 0x000fc60003f24070 */
[----:B---3--:R-:W-:-:S04]  /*1390*/  @P2 FADD R20, R20, R16 ;  /* 0x0000001014142221 */ /* 0x008fc80000000000 */
[----:B------:R-:W-:-:S04]  /*13a0*/  @P3 FADD R20, R20, R17 ;  /* 0x0000001114143221 */ /* 0x000fc80000000000 */
[----:B------:R-:W-:-:S04]  /*13b0*/  @P4 FADD R20, R20, R18 ;  /* 0x0000001214144221 */ /* 0x000fc80000000000 */
[----:B------:R-:W-:Y:S01]  /*13c0*/  @P1 FADD R20, R20, R19 ;  /* 0x0000001314141221 */ /* 0x000fe20000000000 */
[----:B------:R-:W-:Y:S06]  /*13d0*/  BRA `(.L_x_189) ;  /* 0x0000001400007947 */ /* 0x000fec0003800000 */
.L_x_174:
[----:B------:R-:W0:Y:S01]  /*13e0*/  S2R R2, SR_TID.X ;  /* 0x0000000000027919 */ /* 0x000e220000002100 */
[----:B------:R-:W1:Y:S02]  /*13f0*/  LDCU.64 UR4, c[0x0][0x380] ;  /* 0x00007000ff0477ac */ /* 0x000e640008000a00 */
[----:B-1----:R-:W-:Y:S02]  /*1400*/  MOV R4, UR4 ;  /* 0x0000000400047c02 */ /* 0x002fe40008000f00 */
[----:B------:R-:W-:Y:S02]  /*1410*/  MOV R5, UR5 ;  /* 0x0000000500057c02 */ /* 0x000fe40008000f00 */
[----:B0-----:R-:W-:-:S05]  /*1420*/  LEA R9, R3, R2, 0xd ;  /* 0x0000000203097211 */ /* 0x001fca00078e68ff */
[----:B------:R-:W-:-:S05]  /*1430*/  IMAD.WIDE.U32 R8, R9, 0x8, R4 ;  /* 0x0000000809087825 */ /* 0x000fca00078e0004 */
        /* <DEDUP_REMOVED lines=16> */
[----:B------:R-:W-:Y:S01]  /*1540*/  ISETP.GE.U32.AND P0, PT, R0, R13, PT ;  /* 0x0000000d0000720c */ /* 0x000fe20003f06070 */
        /* <DEDUP_REMOVED lines=16> */
[----:B------:R-:W-:Y:S01]  /*1650*/  LEA R9, R3, R13, 0xd ;  /* 0x0000000d03097211 */ /* 0x000fe200078e68ff */
[----:B------:R-:W-:Y:S01]  /*1660*/  UMOV UR4, URZ ;  /* 0x000000ff00047c82 */ /* 0x000fe20008000000 */
[----:B------:R-:W-:Y:S02]  /*1670*/  IADD3 R8, PT, PT, R6, -0x2000, RZ ;  /* 0xffffe00006087810 */ /* 0x000fe40007ffe0ff */
[----:B------:R-:W-:Y:S02]  /*1680*/  LOP3.LUT R0, RZ, R2, RZ, 0x33, !PT ;  /* 0x00000002ff007212 */ /* 0x000fe400078e33ff */
[----:B------:R-:W-:Y:S02]  /*1690*/  ISETP.GT.U32.AND P0, PT, R9, R8, PT ;  /* 0x000000080900720c */ /* 0x000fe40003f04070 */
[----:B------:R-:W-:Y:S02]  /*16a0*/  IADD3 R10, PT, PT, -R13, R6, R0 ;  /* 0x000000060d0a7210 */ /* 0x000fe40007ffe100 */
[----:B------:R-:W-:-:S02]  /*16b0*/  IADD3 R7, PT, PT, R9, 0x1000, R2 ;  /* 0x0000100009077810 */ /* 0x000fc40007ffe002 */
[----:B------:R-:W-:Y:S01]  /*16c0*/  MOV R0, R9 ;  /* 0x0000000900007202 */ /* 0x000fe20000000f00 */
[----:B------:R-:W-:-:S06]  /*16d0*/  IMAD R2, R3, -0x2000, R10 ;  /* 0xffffe00003027824 */ /* 0x000fcc00078e020a */
[----:B------:R-:W-:Y:S05]  /*16e0*/  @P0 BRA `(.L_x_191) ;  /* 0x0000000000bc0947 */ /* 0x000fea0003800000 */
[----:B------:R-:W0:Y:S08]  /*16f0*/  LDC R6, c[0x0][0x3a8] ;  /* 0x0000ea00ff067b82 */ /* 0x000e300000000800 */
[----:B------:R-:W1:Y:S02]  /*1700*/  LDC.64 R4, c[0x0][0x380] ;  /* 0x0000e000ff047b82 */ /* 0x000e640000000a00 */
.L_x_192:
[----:B------:R-:W2:Y:S02]  /*1710*/  S2R R10, SR_TID.X ;  /* 0x00000000000a7919 */ /* 0x000ea40000002100 */
[----:B--2---:R-:W-:-:S05]  /*1720*/  IADD3 R11, PT, PT, R10, R9, RZ ;  /* 0x000000090a0b7210 */ /* 0x004fca0007ffe0ff */
[----:B-1----:R-:W-:-:S05]  /*1730*/  IMAD.WIDE.U32 R10, R11, 0x8, R4 ;  /* 0x000000080b0a7825 */ /* 0x002fca00078e0004 */
        /* <DEDUP_REMOVED lines=13> */
[----:B---3--:R-:W-:-:S02]  /*1810*/  FADD R14, R14, R15 ;  /* 0x0000000f0e0e7221 */ /* 0x008fc40000000000 */
[----:B------:R-:W2:Y:S01]  /*1820*/  LDG.E R15, desc[UR6][R10.64+0xe000] ;  /* 0x00e000060a0f7981 */ /* 0x000ea2000c1e1900 */
[----:B----4-:R-:W-:-:S03]  /*1830*/  FADD R12, R16, R17 ;  /* 0x00000011100c7221 */ /* 0x010fc60000000000 */
[----:B------:R-:W3:Y:S04]  /*1840*/  LDG.E R17, desc[UR6][R10.64+0xb000] ;  /* 0x00b000060a117981 */ /* 0x000ee8000c1e1900 */
[----:B------:R-:W2:Y:S01]  /*1850*/  LDG.E R16, desc[UR6][R10.64+0xd000] ;  /* 0x00d000060a107981 */ /* 0x000ea2000c1e1900 */
[----:B------:R-:W-:-:S03]  /*1860*/  FADD R14, R23, R14 ;  /* 0x0000000e170e7221 */ /* 0x000fc60000000000 */
[----:B------:R-:W4:Y:S01]  /*1870*/  LDG.E R23, desc[UR6][R10.64+0xf000] ;  /* 0x00f000060a177981 */ /* 0x000f22000c1e1900 */
[----:B-----5:R-:W-:-:S04]  /*1880*/  FADD R19, R19, R20 ;  /* 0x0000001413137221 */ /* 0x020fc80000000000 */
[----:B------:R-:W-:Y:S01]  /*1890*/  FADD R19, R12, R19 ;  /* 0x000000130c137221 */ /* 0x000fe20000000000 */
[----:B0-----:R-:W-:Y:S01]  /*18a0*/  IADD3 R12, PT, PT, -R9, R6, RZ ;  /* 0x00000006090c7210 */ /* 0x001fe20007ffe1ff */
[----:B------:R-:W-:-:S03]  /*18b0*/  FADD R21, R21, R22 ;  /* 0x0000001615157221 */ /* 0x000fc60000000000 */
[----:B------:R-:W-:Y:S01]  /*18c0*/  ISETP.GE.U32.AND P0, PT, R12, R13, PT ;  /* 0x0000000d0c00720c */ /* 0x000fe20003f06070 */
[----:B------:R-:W-:-:S04]  /*18d0*/  FADD R24, R24, R25 ;  /* 0x0000001918187221 */ /* 0x000fc80000000000 */
[----:B------:R-:W-:Y:S01]  /*18e0*/  FADD R21, R21, R24 ;  /* 0x0000001815157221 */ /* 0x000fe20000000000 */
[----:B------:R-:W-:Y:S01]  /*18f0*/  FADD R14, R14, R19 ;  /* 0x000000130e0e7221 */ /* 0x000fe20000000000 */
[----:B---3--:R-:W-:Y:S01]  /*1900*/  FADD R17, R17, R18 ;  /* 0x0000001211117221 */ /* 0x008fe20000000000 */
[----:B--2---:R-:W-:-:S04]  /*1910*/  FADD R16, R16, R15 ;  /* 0x0000000f10107221 */ /* 0x004fc80000000000 */
[----:B------:R-:W-:-:S04]  /*1920*/  FADD R16, R17, R16 ;  /* 0x0000001011107221 */ /* 0x000fc80000000000 */
[----:B------:R-:W-:-:S04]  /*1930*/  FADD R21, R21, R16 ;  /* 0x0000001015157221 */ /* 0x000fc80000000000 */
[----:B------:R-:W-:-:S04]  /*1940*/  FADD R14, R14, R21 ;  /* 0x000000150e0e7221 */ /* 0x000fc80000000000 */
[----:B----4-:R-:W-:Y:S01]  /*1950*/  FADD R23, R23, R14 ;  /* 0x0000000e17177221 */ /* 0x010fe20000000000 */
[----:B------:R-:W-:Y:S06]  /*1960*/  @!P0 BRA `(.L_x_190) ;  /* 0x0000000800d08947 */ /* 0x000fec0003800000 */
[C---:B------:R-:W-:Y:S01]  /*1970*/  IADD3 R9, PT, PT, R13.reuse, R9, RZ ;  /* 0x000000090d097210 */ /* 0x040fe20007ffe0ff */
[----:B------:R-:W-:Y:S01]  /*1980*/  UIADD3 UR4, UPT, UPT, UR4, 0x1, URZ ;  /* 0x0000000104047890 */ /* 0x000fe2000fffe0ff */
[----:B------:R-:W-:Y:S02]  /*1990*/  IADD3 R0, PT, PT, R13, R0, RZ ;  /* 0x000000000d007210 */ /* 0x000fe40007ffe0ff */
[----:B------:R-:W-:Y:S02]  /*19a0*/  ISETP.GT.U32.AND P0, PT, R9, R8, PT ;  /* 0x000000080900720c */ /* 0x000fe40003f04070 */
[C---:B------:R-:W-:Y:S02]  /*19b0*/  IADD3 R2, PT, PT, -R13.reuse, R2, RZ ;  /* 0x000000020d027210 */ /* 0x040fe40007ffe1ff */
[----:B------:R-:W-:-:S09]  /*19c0*/  IADD3 R7, PT, PT, R13, R7, RZ ;  /* 0x000000070d077210 */ /* 0x000fd20007ffe0ff */
[----:B------:R-:W-:Y:S05]  /*19d0*/  @!P0 BRA `(.L_x_192) ;  /* 0xfffffffc004c8947 */ /* 0x000fea000383ffff */
.L_x_191:
[----:B------:R-:W0:Y:S01]  /*19e0*/  S2R R16, SR_TID.X ;  /* 0x0000000000107919 */ /* 0x000e220000002100 */
[----:B------:R-:W-:Y:S01]  /*19f0*/  IADD3 R8, PT, PT, -R9, R6, RZ ;  /* 0x0000000609087210 */ /* 0x000fe20007ffe1ff */
[----:B------:R-:W-:Y:S03]  /*1a00*/  BSSY.RECONVERGENT B1, `(.L_x_190) ;  /* 0x00000aa000017945 */ /* 0x000fe60003800200 */
[----:B0-----:R-:W-:-:S04]  /*1a10*/  ISETP.GE.AND P0, PT, R16, R8, PT ;  /* 0x000000081000720c */ /* 0x001fc80003f06270 */
[----:B------:R-:W-:-:S13]  /*1a20*/  ISETP.GE.U32.OR P0, PT, R9, R6, P0 ;  /* 0x000000060900720c */ /* 0x000fda0000706470 */
[----:B------:R-:W-:Y:S05]  /*1a30*/  @P0 BRA `(.L_x_193) ;  /* 0x0000000800980947 */ /* 0x000fea0003800000 */
[----:B------:R-:W0:Y:S01]  /*1a40*/  LDC R10, c[0x0][0x3ac] ;  /* 0x0000eb00ff0a7b82 */ /* 0x000e220000000800 */
[----:B------:R-:W-:Y:S01]  /*1a50*/  LOP3.LUT R11, RZ, R16, RZ, 0x33, !PT ;  /* 0x00000010ff0b7212 */ /* 0x000fe200078e33ff */
[----:B------:R-:W-:Y:S06]  /*1a60*/  BSSY.RECONVERGENT B2, `(.L_x_194) ;  /* 0x0000056000027945 */ /* 0x000fec0003800200 */
[----:B------:R-:W1:Y:S01]  /*1a70*/  LDC R8, c[0x0][0x3ac] ;  /* 0x0000eb00ff087b82 */ /* 0x000e620000000800 */
[----:B0-----:R-:W-:-:S04]  /*1a80*/  SHF.L.U32 R10, R10, 0xd, RZ ;  /* 0x0000000d0a0a7819 */ /* 0x001fc800000006ff */
[----:B------:R-:W-:-:S04]  /*1a90*/  LEA R10, R3, R10, 0xd ;  /* 0x0000000a030a7211 */ /* 0x000fc800078e68ff */
[----:B------:R-:W-:Y:S01]  /*1aa0*/  IADD3 R6, PT, PT, -R10, R6, R11 ;  /* 0x000000060a067210 */ /* 0x000fe20007ffe10b */
[----:B-1----:R-:W-:-:S04]  /*1ab0*/  IMAD R11, R8, UR4, RZ ;  /* 0x00000004080b7c24 */ /* 0x002fc8000f8e02ff */
[----:B------:R-:W-:-:S05]  /*1ac0*/  IMAD R6, R11, -0x2000, R6 ;  /* 0xffffe0000b067824 */ /* 0x000fca00078e0206 */
[C---:B------:R-:W-:Y:S02]  /*1ad0*/  ISETP.GE.U32.AND P0, PT, R6.reuse, 0x1e00, PT ;  /* 0x00001e000600780c */ /* 0x040fe40003f06070 */
[----:B------:R-:W-:-:S04]  /*1ae0*/  LEA.HI R6, R6, 0x1, RZ, 0x17 ;  /* 0x0000000106067811 */ /* 0x000fc800078fb8ff */
[----:B------:R-:W-:-:S07]  /*1af0*/  LOP3.LUT R8, R6, 0xf, RZ, 0xc0, !PT ;  /* 0x0000000f06087812 */ /* 0x000fce00078ec0ff */
[----:B------:R-:W-:Y:S05]  /*1b00*/  @!P0 BRA `(.L_x_195) ;  /* 0x00000004002c8947 */ /* 0x000fea0003800000 */
[----:B------:R-:W-:Y:S01]  /*1b10*/  LEA.HI R10, R2, 0x1, RZ, 0x17 ;  /* 0x00000001020a7811 */ /* 0x000fe200078fb8ff */
[----:B------:R-:W-:Y:S01]  /*1b20*/  BSSY.RECONVERGENT B3, `(.L_x_196) ;  /* 0x0000048000037945 */ /* 0x000fe20003800200 */
[----:B------:R-:W-:Y:S02]  /*1b30*/  LOP3.LUT R11, R16, 0x1000, RZ, 0xfc, !PT ;  /* 0x00001000100b7812 */ /* 0x000fe400078efcff */
[----:B------:R-:W-:-:S04]  /*1b40*/  LOP3.LUT R10, R10, 0xfffff0, RZ, 0xc0, !PT ;  /* 0x00fffff00a0a7812 */ /* 0x000fc800078ec0ff */
[----:B------:R-:W-:-:S07]  /*1b50*/  IADD3 R13, PT, PT, -R10, RZ, RZ ;  /* 0x000000ff0a0d7210 */ /* 0x000fce0007ffe1ff */
.L_x_197:
[C---:B------:R-:W-:Y:S02]  /*1b60*/  IADD3 R15, PT, PT, R7.reuse, -0x1000, RZ ;  /* 0xfffff000070f7810 */ /* 0x040fe40007ffe0ff */
[----:B------:R-:W-:-:S03]  /*1b70*/  IADD3 R25, PT, PT, R7, -0xe00, RZ ;  /* 0xfffff20007197810 */ /* 0x000fc60007ffe0ff */
[----:B------:R-:W-:Y:S01]  /*1b80*/  IMAD.WIDE.U32 R14, R15, 0x8, R4 ;  /* 0x000000080f0e7825 */ /* 0x000fe200078e0004 */
[----:B------:R-:W-:-:S04]  /*1b90*/  IADD3 R21, PT, PT, R7, -0xc00, RZ ;  /* 0xfffff40007157810 */ /* 0x000fc80007ffe0ff */
[----:B------:R0:W2:Y:S01]  /*1ba0*/  LDG.E R22, desc[UR6][R14.64] ;  /* 0x000000060e167981 */ /* 0x0000a2000c1e1900 */
[----:B------:R-:W-:-:S04]  /*1bb0*/  IMAD.WIDE.U32 R24, R25, 0x8, R4 ;  /* 0x0000000819187825 */ /* 0x000fc800078e0004 */
[--C-:B------:R-:W-:Y:S01]  /*1bc0*/  IMAD.WIDE.U32 R20, R21, 0x8, R4.reuse ;  /* 0x0000000815147825 */ /* 0x100fe200078e0004 */
[----:B------:R-:W3:Y:S04]  /*1bd0*/  LDG.E R16, desc[UR6][R24.64] ;  /* 0x0000000618107981 */ /* 0x000ee8000c1e1900 */
[----:B------:R1:W4:Y:S01]  /*1be0*/  LDG.E R17, desc[UR6][R20.64] ;  /* 0x0000000614117981 */ /* 0x000322000c1e1900 */
[C---:B------:R-:W-:Y:S02]  /*1bf0*/  IADD3 R19, PT, PT, R7.reuse, -0xa00, RZ ;  /* 0xfffff60007137810 */ /* 0x040fe40007ffe0ff */
[C---:B------:R-:W-:Y:S02]  /*1c00*/  IADD3 R29, PT, PT, R7.reuse, -0x800, RZ ;  /* 0xfffff800071d7810 */ /* 0x040fe40007ffe0ff */
[----:B------:R-:W-:Y:S01]  /*1c10*/  IADD3 R27, PT, PT, R7, -0x600, RZ ;  /* 0xfffffa00071b7810 */ /* 0x000fe20007ffe0ff */
[----:B------:R-:W-:Y:S01]  /*1c20*/  IMAD.WIDE.U32 R18, R19, 0x8, R4 ;  /* 0x0000000813127825 */ /* 0x000fe200078e0004 */
[----:B------:R-:W-:-:S03]  /*1c30*/  IADD3 R12, PT, PT, R7, -0x400, RZ ;  /* 0xfffffc00070c7810 */ /* 0x000fc60007ffe0ff */
[--C-:B------:R-:W-:Y:S01]  /*1c40*/  IMAD.WIDE.U32 R28, R29, 0x8, R4.reuse ;  /* 0x000000081d1c7825 */ /* 0x100fe200078e0004 */
[----:B------:R-:W5:Y:S03]  /*1c50*/  LDG.E R10, desc[UR6][R18.64] ;  /* 0x00000006120a7981 */ /* 0x000f66000c1e1900 */
[----:B0-----:R-:W-:Y:S01]  /*1c60*/  IMAD.WIDE.U32 R14, R27, 0x8, R4 ;  /* 0x000000081b0e7825 */ /* 0x001fe200078e0004 */
[----:B------:R-:W-:-:S03]  /*1c70*/  IADD3 R27, PT, PT, R7, -0x200, RZ ;  /* 0xfffffe00071b7810 */ /* 0x000fc60007ffe0ff */
[--C-:B-1----:R-:W-:Y:S02]  /*1c80*/  IMAD.WIDE.U32 R20, R12, 0x8, R4.reuse ;  /* 0x000000080c147825 */ /* 0x102fe400078e0004 */
[----:B------:R0:W5:Y:S04]  /*1c90*/  LDG.E R12, desc[UR6][R14.64] ;  /* 0x000000060e0c7981 */ /* 0x000168000c1e1900 */
[----:B------:R1:W5:Y:S01]  /*1ca0*/  LDG.E R18, desc[UR6][R28.64] ;  /* 0x000000061c127981 */ /* 0x000362000c1e1900 */
[----:B------:R-:W-:-:S04]  /*1cb0*/  IMAD.WIDE.U32 R24, R7, 0x8, R4 ;  /* 0x0000000807187825 */ /* 0x000fc800078e0004 */
[----:B0-----:R-:W-:Y:S01]  /*1cc0*/  IMAD.WIDE.U32 R14, R27, 0x8, R4 ;  /* 0x000000081b0e7825 */ /* 0x001fe200078e0004 */
[----:B------:R-:W5:Y:S04]  /*1cd0*/  LDG.E R19, desc[UR6][R24.64] ;  /* 0x0000000618137981 */ /* 0x000f68000c1e1900 */
[----:B------:R0:W5:Y:S01]  /*1ce0*/  LDG.E R27, desc[UR6][R20.64] ;  /* 0x00000006141b7981 */ /* 0x000162000c1e1900 */
[----:B-1----:R-:W-:-:S03]  /*1cf0*/  IADD3 R29, PT, PT, R7, 0x200, RZ ;  /* 0x00000200071d7810 */ /* 0x002fc60007ffe0ff */
[----:B------:R1:W5:Y:S01]  /*1d00*/  LDG.E R26, desc[UR6][R14.64] ;  /* 0x000000060e1a7981 */ /* 0x000362000c1e1900 */
[----:B0-----:R-:W-:Y:S01]  /*1d10*/  IADD3 R21, PT, PT, R7, 0x400, RZ ;  /* 0x0000040007157810 */ /* 0x001fe20007ffe0ff */
[----:B------:R-:W-:Y:S01]  /*1d20*/  IMAD.WIDE.U32 R28, R29, 0x8, R4 ;  /* 0x000000081d1c7825 */ /* 0x000fe200078e0004 */
[----:B-1----:R-:W-:-:S05]  /*1d30*/  IADD3 R15, PT, PT, R7, 0x800, RZ ;  /* 0x00000800070f7810 */ /* 0x002fca0007ffe0ff */
[----:B------:R-:W5:Y:S01]  /*1d40*/  LDG.E R28, desc[UR6][R28.64] ;  /* 0x000000061c1c7981 */ /* 0x000f62000c1e1900 */
[----:B------:R-:W-:-:S06]  /*1d50*/  IMAD.WIDE.U32 R14, R15, 0x8, R4 ;  /* 0x000000080f0e7825 */ /* 0x000fcc00078e0004 */
[----:B------:R-:W5:Y:S01]  /*1d60*/  LDG.E R14, desc[UR6][R14.64] ;  /* 0x000000060e0e7981 */ /* 0x000f62000c1e1900 */
[----:B--2---:R-:W-:Y:S01]  /*1d70*/  FADD R25, R22, R23 ;  /* 0x0000001716197221 */ /* 0x004fe20000000000 */
[----:B------:R-:W-:Y:S01]  /*1d80*/  IMAD.WIDE.U32 R22, R21, 0x8, R4 ;  /* 0x0000000815167825 */ /* 0x000fe200078e0004 */
[----:B------:R-:W-:-:S03]  /*1d90*/  IADD3 R21, PT, PT, R7, 0x600, RZ ;  /* 0x0000060007157810 */ /* 0x000fc60007ffe0ff */
[----:B---3--:R-:W-:Y:S02]  /*1da0*/  FADD R16, R25, R16 ;  /* 0x0000001019107221 */ /* 0x008fe40000000000 */
[----:B------:R-:W-:Y:S01]  /*1db0*/  IMAD.WIDE.U32 R20, R21, 0x8, R4 ;  /* 0x0000000815147825 */ /* 0x000fe200078e0004 */
[----:B------:R-:W-:Y:S01]  /*1dc0*/  IADD3 R25, PT, PT, R7, 0xa00, RZ ;  /* 0x00000a0007197810 */ /* 0x000fe20007ffe0ff */
[----:B------:R-:W2:Y:S04]  /*1dd0*/  LDG.E R29, desc[UR6][R22.64] ;  /* 0x00000006161d7981 */ /* 0x000ea8000c1e1900 */
[----:B------:R4:W3:Y:S02]  /*1de0*/  LDG.E R20, desc[UR6][R20.64] ;  /* 0x0000000614147981 */ /* 0x0008e4000c1e1900 */
[----:B----4-:R-:W-:Y:S01]  /*1df0*/  FADD R21, R16, R17 ;  /* 0x0000001110157221 */ /* 0x010fe20000000000 */
[----:B------:R-:W-:Y:S01]  /*1e00*/  IMAD.WIDE.U32 R16, R25, 0x8, R4 ;  /* 0x0000000819107825 */ /* 0x000fe200078e0004 */
[----:B------:R-:W-:-:S05]  /*1e10*/  IADD3 R25, PT, PT, R7, 0xc00, RZ ;  /* 0x00000c0007197810 */ /* 0x000fca0007ffe0ff */
[--C-:B------:R-:W-:Y:S01]  /*1e20*/  IMAD.WIDE.U32 R22, R25, 0x8, R4.reuse ;  /* 0x0000000819167825 */ /* 0x100fe200078e0004 */
[----:B------:R-:W-:Y:S01]  /*1e30*/  IADD3 R25, PT, PT, R7, 0xe00, RZ ;  /* 0x00000e0007197810 */ /* 0x000fe20007ffe0ff */
[----:B------:R-:W4:Y:S04]  /*1e40*/  LDG.E R16, desc[UR6][R16.64] ;  /* 0x0000000610107981 */ /* 0x000f28000c1e1900 */
[----:B------:R-:W-:Y:S01]  /*1e50*/  IMAD.WIDE.U32 R24, R25, 0x8, R4 ;  /* 0x0000000819187825 */ /* 0x000fe200078e0004 */
[----:B------:R-:W4:Y:S05]  /*1e60*/  LDG.E R22, desc[UR6][R22.64] ;  /* 0x0000000616167981 */ /* 0x000f2a000c1e1900 */
[----:B------:R-:W4:Y:S01]  /*1e70*/  LDG.E R24, desc[UR6][R24.64] ;  /* 0x0000000618187981 */ /* 0x000f22000c1e1900 */
[----:B-----5:R-:W-:-:S04]  /*1e80*/  FADD R21, R21, R10 ;  /* 0x0000000a15157221 */ /* 0x020fc80000000000 */
[----:B------:R-:W-:-:S04]  /*1e90*/  FADD R21, R21, R18 ;  /* 0x0000001215157221 */ /* 0x000fc80000000000 */
[----:B------:R-:W-:-:S04]  /*1ea0*/  FADD R12, R21, R12 ;  /* 0x0000000c150c7221 */ /* 0x000fc80000000000 */
[----:B------:R-:W-:-:S04]  /*1eb0*/  FADD R27, R12, R27 ;  /* 0x0000001b0c1b7221 */ /* 0x000fc80000000000 */
[----:B------:R-:W-:-:S04]  /*1ec0*/  FADD R26, R27, R26 ;  /* 0x0000001a1b1a7221 */ /* 0x000fc80000000000 */
[----:B------:R-:W-:-:S04]  /*1ed0*/  FADD R19, R26, R19 ;  /* 0x000000131a137221 */ /* 0x000fc80000000000 */
[----:B------:R-:W-:Y:S01]  /*1ee0*/  FADD R28, R19, R28 ;  /* 0x0000001c131c7221 */ /* 0x000fe20000000000 */
[----:B------:R-:W-:-:S04]  /*1ef0*/  IADD3 R13, PT, PT, R13, 0x10, RZ ;  /* 0x000000100d0d7810 */ /* 0x000fc80007ffe0ff */
[----:B------:R-:W-:Y:S02]  /*1f00*/  ISETP.NE.AND P0, PT, R13, RZ, PT ;  /* 0x000000ff0d00720c */ /* 0x000fe40003f05270 */
[----:B------:R-:W-:Y:S02]  /*1f10*/  IADD3 R11, PT, PT, R11, 0x2000, RZ ;  /* 0x000020000b0b7810 */ /* 0x000fe40007ffe0ff */
[----:B------:R-:W-:Y:S01]  /*1f20*/  IADD3 R7, PT, PT, R7, 0x2000, RZ ;  /* 0x0000200007077810 */ /* 0x000fe20007ffe0ff */
[----:B--2---:R-:W-:-:S04]  /*1f30*/  FADD R29, R28, R29 ;  /* 0x0000001d1c1d7221 */ /* 0x004fc80000000000 */
[----:B---3--:R-:W-:-:S04]  /*1f40*/  FADD R29, R29, R20 ;  /* 0x000000141d1d7221 */ /* 0x008fc80000000000 */
[----:B------:R-:W-:-:S04]  /*1f50*/  FADD R29, R29, R14 ;  /* 0x0000000e1d1d7221 */ /* 0x000fc80000000000 */
[----:B----4-:R-:W-:-:S04]  /*1f60*/  FADD R29, R29, R16 ;  /* 0x000000101d1d7221 */ /* 0x010fc80000000000 */
[----:B------:R-:W-:-:S04]  /*1f70*/  FADD R29, R29, R22 ;  /* 0x000000161d1d7221 */ /* 0x000fc80000000000 */
[----:B------:R-:W-:Y:S01]  /*1f80*/  FADD R23, R29, R24 ;  /* 0x000000181d177221 */ /* 0x000fe20000000000 */
[----:B------:R-:W-:Y:S06]  /*1f90*/  @P0 BRA `(.L_x_197) ;  /* 0xfffffff800f00947 */ /* 0x000fec000383ffff */
[----:B------:R-:W-:Y:S05]  /*1fa0*/  BSYNC.RECONVERGENT B3 ;  /* 0x0000000000037941 */ /* 0x000fea0003800200 */
.L_x_196:
[----:B------:R-:W-:-:S07]  /*1fb0*/  IADD3 R16, PT, PT, R11, -0x1000, RZ ;  /* 0xfffff0000b107810 */ /* 0x000fce0007ffe0ff */
.L_x_195:
[----:B------:R-:W-:Y:S05]  /*1fc0*/  BSYNC.RECONVERGENT B2 ;  /* 0x0000000000027941 */ /* 0x000fea0003800200 */
.L_x_194:
[----:B------:R-:W-:-:S13]  /*1fd0*/  ISETP.NE.AND P0, PT, R8, RZ, PT ;  /* 0x000000ff0800720c */ /* 0x000fda0003f05270 */
[----:B------:R-:W-:Y:S05]  /*1fe0*/  @!P0 BRA `(.L_x_193) ;  /* 0x00000004002c8947 */ /* 0x000fea0003800000 */
[----:B------:R-:W-:Y:S01]  /*1ff0*/  ISETP.GE.U32.AND P0, PT, R8, 0x8, PT ;  /* 0x000000080800780c */ /* 0x000fe20003f06070 */
[----:B------:R-:W-:Y:S01]  /*2000*/  BSSY.RECONVERGENT B2, `(.L_x_198) ;  /* 0x0000025000027945 */ /* 0x000fe20003800200 */
[----:B------:R-:W-:-:S04]  /*2010*/  LOP3.LUT R22, R6, 0x7, RZ, 0xc0, !PT ;  /* 0x0000000706167812 */ /* 0x000fc800078ec0ff */
[----:B------:R-:W-:-:S07]  /*2020*/  ISETP.NE.AND P1, PT, R22, RZ, PT ;  /* 0x000000ff1600720c */ /* 0x000fce0003f25270 */
[----:B------:R-:W-:Y:S06]  /*2030*/  @!P0 BRA `(.L_x_199) ;  /* 0x0000000000848947 */ /* 0x000fec0003800000 */
[----:B------:R-:W-:-:S04]  /*2040*/  IADD3 R7, PT, PT, R16, R9, RZ ;  /* 0x0000000910077210 */ /* 0x000fc80007ffe0ff */
[C---:B------:R-:W-:Y:S01]  /*2050*/  IADD3 R21, PT, PT, R7.reuse, 0x200, RZ ;  /* 0x0000020007157810 */ /* 0x040fe20007ffe0ff */
[C---:B------:R-:W-:Y:S01]  /*2060*/  IMAD.WIDE.U32 R14, R7.reuse, 0x8, R4 ;  /* 0x00000008070e7825 */ /* 0x040fe200078e0004 */
[----:B------:R-:W-:-:S03]  /*2070*/  IADD3 R19, PT, PT, R7, 0x400, RZ ;  /* 0x0000040007137810 */ /* 0x000fc60007ffe0ff */
[--C-:B------:R-:W-:Y:S01]  /*2080*/  IMAD.WIDE.U32 R20, R21, 0x8, R4.reuse ;  /* 0x0000000815147825 */ /* 0x100fe200078e0004 */
[----:B------:R0:W2:Y:S01]  /*2090*/  LDG.E R8, desc[UR6][R14.64] ;  /* 0x000000060e087981 */ /* 0x0000a2000c1e1900 */
[----:B------:R-:W-:Y:S02]  /*20a0*/  IADD3 R11, PT, PT, R7, 0x600, RZ ;  /* 0x00000600070b7810 */ /* 0x000fe40007ffe0ff */
[--C-:B------:R-:W-:Y:S01]  /*20b0*/  IMAD.WIDE.U32 R18, R19, 0x8, R4.reuse ;  /* 0x0000000813127825 */ /* 0x100fe200078e0004 */
[----:B------:R1:W3:Y:S01]  /*20c0*/  LDG.E R17, desc[UR6][R20.64] ;  /* 0x0000000614117981 */ /* 0x0002e2000c1e1900 */
[----:B------:R-:W-:Y:S02]  /*20d0*/  IADD3 R13, PT, PT, R7, 0x800, RZ ;  /* 0x00000800070d7810 */ /* 0x000fe40007ffe0ff */
[--C-:B------:R-:W-:Y:S01]  /*20e0*/  IMAD.WIDE.U32 R10, R11, 0x8, R4.reuse ;  /* 0x000000080b0a7825 */ /* 0x100fe200078e0004 */
[----:B------:R-:W-:Y:S01]  /*20f0*/  IADD3 R25, PT, PT, R7, 0xa00, RZ ;  /* 0x00000a0007197810 */ /* 0x000fe20007ffe0ff */
[----:B------:R-:W4:Y:S02]  /*2100*/  LDG.E R18, desc[UR6][R18.64] ;  /* 0x0000000612127981 */ /* 0x000f24000c1e1900 */
[--C-:B------:R-:W-:Y:S01]  /*2110*/  IMAD.WIDE.U32 R12, R13, 0x8, R4.reuse ;  /* 0x000000080d0c7825 */ /* 0x100fe200078e0004 */
[----:B------:R-:W-:Y:S01]  /*2120*/  IADD3 R27, PT, PT, R7, 0xc00, RZ ;  /* 0x00000c00071b7810 */ /* 0x000fe20007ffe0ff */
[----:B------:R-:W5:Y:S02]  /*2130*/  LDG.E R10, desc[UR6][R10.64] ;  /* 0x000000060a0a7981 */ /* 0x000f64000c1e1900 */
[--C-:B0-----:R-:W-:Y:S01]  /*2140*/  IMAD.WIDE.U32 R14, R25, 0x8, R4.reuse ;  /* 0x00000008190e7825 */ /* 0x101fe200078e0004 */
[----:B------:R-:W-:Y:S01]  /*2150*/  IADD3 R25, PT, PT, R7, 0xe00, RZ ;  /* 0x00000e0007197810 */ /* 0x000fe20007ffe0ff */
[----:B------:R-:W5:Y:S02]  /*2160*/  LDG.E R12, desc[UR6][R12.64] ;  /* 0x000000060c0c7981 */ /* 0x000f64000c1e1900 */
[----:B-1----:R-:W-:-:S02]  /*2170*/  IMAD.WIDE.U32 R20, R27, 0x8, R4 ;  /* 0x000000081b147825 */ /* 0x002fc400078e0004 */
[----:B------:R-:W5:Y:S02]  /*2180*/  LDG.E R15, desc[UR6][R14.64] ;  /* 0x000000060e0f7981 */ /* 0x000f64000c1e1900 */
[----:B------:R-:W-:Y:S02]  /*2190*/  IMAD.WIDE.U32 R24, R25, 0x8, R4 ;  /* 0x0000000819187825 */ /* 0x000fe400078e0004 */
        /* <DEDUP_REMOVED lines=11> */
.L_x_199:
[----:B------:R-:W-:Y:S05]  /*2250*/  BSYNC.RECONVERGENT B2 ;  /* 0x0000000000027941 */ /* 0x000fea0003800200 */
.L_x_198:
[----:B------:R-:W-:Y:S05]  /*2260*/  @!P1 BRA `(.L_x_193) ;  /* 0x00000000008c9947 */ /* 0x000fea0003800000 */
[----:B------:R-:W-:Y:S01]  /*2270*/  ISETP.GE.U32.AND P0, PT, R22, 0x4, PT ;  /* 0x000000041600780c */ /* 0x000fe20003f06070 */
[----:B------:R-:W-:Y:S01]  /*2280*/  BSSY.RECONVERGENT B2, `(.L_x_200) ;  /* 0x0000014000027945 */ /* 0x000fe20003800200 */
[----:B------:R-:W-:-:S11]  /*2290*/  LOP3.LUT P1, RZ, R6, 0x3, RZ, 0xc0, !PT ;  /* 0x0000000306ff7812 */ /* 0x000fd6000782c0ff */
[----:B------:R-:W-:Y:S05]  /*22a0*/  @!P0 BRA `(.L_x_201) ;  /* 0x0000000000448947 */ /* 0x000fea0003800000 */
[----:B------:R-:W-:-:S04]  /*22b0*/  IADD3 R11, PT, PT, R16, R9, RZ ;  /* 0x00000009100b7210 */ /* 0x000fc80007ffe0ff */
[C---:B------:R-:W-:Y:S01]  /*22c0*/  IADD3 R9, PT, PT, R11.reuse, 0x200, RZ ;  /* 0x000002000b097810 */ /* 0x040fe20007ffe0ff */
[C---:B------:R-:W-:Y:S01]  /*22d0*/  IMAD.WIDE.U32 R6, R11.reuse, 0x8, R4 ;  /* 0x000000080b067825 */ /* 0x040fe200078e0004 */
[----:B------:R-:W-:-:S03]  /*22e0*/  IADD3 R13, PT, PT, R11, 0x400, RZ ;  /* 0x000004000b0d7810 */ /* 0x000fc60007ffe0ff */
[--C-:B------:R-:W-:Y:S01]  /*22f0*/  IMAD.WIDE.U32 R8, R9, 0x8, R4.reuse ;  /* 0x0000000809087825 */ /* 0x100fe200078e0004 */
[----:B------:R-:W-:Y:S01]  /*2300*/  IADD3 R15, PT, PT, R11, 0x600, RZ ;  /* 0x000006000b0f7810 */ /* 0x000fe20007ffe0ff */
[----:B------:R-:W2:Y:S02]  /*2310*/  LDG.E R6, desc[UR6][R6.64] ;  /* 0x0000000606067981 */ /* 0x000ea4000c1e1900 */
[--C-:B------:R-:W-:Y:S02]  /*2320*/  IMAD.WIDE.U32 R10, R13, 0x8, R4.reuse ;  /* 0x000000080d0a7825 */ /* 0x100fe400078e0004 */
[----:B------:R-:W3:Y:S02]  /*2330*/  LDG.E R8, desc[UR6][R8.64] ;  /* 0x0000000608087981 */ /* 0x000ee4000c1e1900 */
[----:B------:R-:W-:Y:S02]  /*2340*/  IMAD.WIDE.U32 R12, R15, 0x8, R4 ;  /* 0x000000080f0c7825 */ /* 0x000fe400078e0004 */
[----:B------:R-:W4:Y:S04]  /*2350*/  LDG.E R10, desc[UR6][R10.64] ;  /* 0x000000060a0a7981 */ /* 0x000f28000c1e1900 */
[----:B------:R-:W5:Y:S01]  /*2360*/  LDG.E R12, desc[UR6][R12.64] ;  /* 0x000000060c0c7981 */ /* 0x000f62000c1e1900 */
[----:B------:R-:W-:Y:S01]  /*2370*/  IADD3 R16, PT, PT, R16, 0x800, RZ ;  /* 0x0000080010107810 */ /* 0x000fe20007ffe0ff */
[----:B--2---:R-:W-:-:S04]  /*2380*/  FADD R23, R23, R6 ;  /* 0x0000000617177221 */ /* 0x004fc80000000000 */
[----:B---3--:R-:W-:-:S04]  /*2390*/  FADD R23, R23, R8 ;  /* 0x0000000817177221 */ /* 0x008fc80000000000 */
[----:B----4-:R-:W-:-:S04]  /*23a0*/  FADD R23, R23, R10 ;  /* 0x0000000a17177221 */ /* 0x010fc80000000000 */
[----:B-----5:R-:W-:-:S07]  /*23b0*/  FADD R23, R23, R12 ;  /* 0x0000000c17177221 */ /* 0x020fce0000000000 */
.L_x_201:
[----:B------:R-:W-:Y:S05]  /*23c0*/  BSYNC.RECONVERGENT B2 ;  /* 0x0000000000027941 */ /* 0x000fea0003800200 */
.L_x_200:
[----:B------:R-:W-:Y:S05]  /*23d0*/  @!P1 BRA `(.L_x_193) ;  /* 0x0000000000309947 */ /* 0x000fea0003800000 */
[----:B------:R-:W-:Y:S02]  /*23e0*/  LOP3.LUT R2, R2, 0xffff, RZ, 0xc0, !PT ;  /* 0x0000ffff02027812 */ /* 0x000fe400078ec0ff */
[----:B------:R-:W-:Y:S02]  /*23f0*/  IADD3 R9, PT, PT, R16, R0, RZ ;  /* 0x0000000010097210 */ /* 0x000fe40007ffe0ff */
[----:B------:R-:W-:-:S04]  /*2400*/  LEA.HI R2, R2, 0x1, RZ, 0x17 ;  /* 0x0000000102027811 */ /* 0x000fc800078fb8ff */
[----:B------:R-:W-:-:S04]  /*2410*/  LOP3.LUT R2, R2, 0x3, RZ, 0xc0, !PT ;  /* 0x0000000302027812 */ /* 0x000fc800078ec0ff */
[----:B------:R-:W-:-:S07]  /*2420*/  IADD3 R2, PT, PT, -R2, RZ, RZ ;  /* 0x000000ff02027210 */ /* 0x000fce0007ffe1ff */
.L_x_202:
[----:B------:R-:W-:-:S06]  /*2430*/  IMAD.WIDE.U32 R6, R9, 0x8, R4 ;  /* 0x0000000809067825 */ /* 0x000fcc00078e0004 */
[----:B------:R-:W2:Y:S01]  /*2440*/  LDG.E R6, desc[UR6][R6.64] ;  /* 0x0000000606067981 */ /* 0x000ea2000c1e1900 */
[----:B------:R-:W-:Y:S02]  /*2450*/  IADD3 R2, PT, PT, R2, 0x1, RZ ;  /* 0x0000000102027810 */ /* 0x000fe40007ffe0ff */
[----:B------:R-:W-:Y:S02]  /*2460*/  IADD3 R9, PT, PT, R9, 0x200, RZ ;  /* 0x0000020009097810 */ /* 0x000fe40007ffe0ff */
[----:B------:R-:W-:Y:S01]  /*2470*/  ISETP.NE.AND P0, PT, R2, RZ, PT ;  /* 0x000000ff0200720c */ /* 0x000fe20003f05270 */
[----:B--2---:R-:W-:-:S12]  /*2480*/  FADD R23, R6, R23 ;  /* 0x0000001706177221 */ /* 0x004fd80000000000 */
[----:B------:R-:W-:Y:S05]  /*2490*/  @P0 BRA `(.L_x_202) ;  /* 0xfffffffc00e40947 */ /* 0x000fea000383ffff */
.L_x_193:
[----:B------:R-:W-:Y:S05]  /*24a0*/  BSYNC.RECONVERGENT B1 ;  /* 0x0000000000017941 */ /* 0x000fea0003800200 */
.L_x_190:
        /* <DEDUP_REMOVED lines=33> */
[----:B------:R-:W1:Y:S04]  /*26c0*/  LDS.128 R8, [UR4+0x20] ;  /* 0x00002004ff087984 */ /* 0x000e680008000c00 */
[----:B--2---:R-:W2:Y:S04]  /*26d0*/  LDS.128 R4, [UR4+0x30] ;  /* 0x00003004ff047984 */ /* 0x004ea80008000c00 */
        /* <DEDUP_REMOVED lines=16> */
.L_x_189:
[----:B------:R-:W-:Y:S05]  /*27e0*/  BSYNC.RECONVERGENT B0 ;  /* 0x0000000000007941 */ /* 0x000fea0003800200 */
.L_x_173:
[----:B------:R-:W-:Y:S05]  /*27f0*/  @P0 EXIT ;  /* 0x000000000000094d */ /* 0x000fea0003800000 */
[----:B012---:R-:W0:Y:S02]  /*2800*/  LDC.64 R4, c[0x0][0x388] ;  /* 0x0000e200ff047b82 */ /* 0x007e240000000a00 */
[----:B0-----:R-:W-:-:S05]  /*2810*/  IMAD.WIDE.U32 R2, R3, 0x4, R4 ;  /* 0x0000000403027825 */ /* 0x001fca00078e0004 */
[----:B------:R-:W-:Y:S01]  /*2820*/  STG.E desc[UR6][R2.64], R20 ;  /* 0x0000001402007986 */ /* 0x000fe2000c101906 */
[----:B------:R-:W-:Y:S05]  /*2830*/  EXIT ;  /* 0x000000000000794d */ /* 0x000fea0003800000 */
.L_x_203:
        /* <DEDUP_REMOVED lines=12> */
.L_x_282:


//--------------------- .text._ZN3cub18CUB_300001_SM_10006detail6reduce28DeviceReduceSingleTileKernelINS2_10policy_hubIfjN4cuda3std3__44plusIfEEE10Policy1000EN6thrust24THRUST_300001_SM_1000_NS6detail15normal_iteratorINSD_10device_ptrINSD_7complexIfEEEEEEPfjS9_ff19real_part_extractorEEvT0_T1_T2_T3_T4_T6_ --------------------------
	.section	.text._ZN3cub18CUB_300001_SM_10006detail6reduce28DeviceReduceSingleTileKernelINS2_10policy_hubIfjN4cuda3std3__44plusIfEEE10Policy1000EN6thrust24THRUST_300001_SM_1000_NS6detail15normal_iteratorINSD_10device_ptrINSD_7complexIfEEEEEEPfjS9_ff19real_part_extractorEEvT0_T1_T2_T3_T4_T6_,"ax",@progbits
	.align	128
        .global         _ZN3cub18CUB_300001_SM_10006detail6reduce28DeviceReduceSingleTileKernelINS2_10policy_hubIfjN4cuda3std3__44plusIfEEE10Policy1000EN6thrust24THRUST_300001_SM_1000_NS6detail15normal_iteratorINSD_10device_ptrINSD_7complexIfEEEEEEPfjS9_ff19real_part_extractorEEvT0_T1_T2_T3_T4_T6_
        .type           _ZN3cub18CUB_300001_SM_10006detail6reduce28DeviceReduceSingleTileKernelINS2_10policy_hubIfjN4cuda3std3__44plusIfEEE10Policy1000EN6thrust24THRUST_300001_SM_1000_NS6detail15normal_iteratorINSD_10device_ptrINSD_7complexIfEEEEEEPfjS9_ff19real_part_extractorEEvT0_T1_T2_T3_T4_T6_,@function
        .size           _ZN3cub18CUB_300001_SM_10006detail6reduce28DeviceReduceSingleTileKernelINS2_10policy_hubIfjN4cuda3std3__44plusIfEEE10Policy1000EN6thrust24THRUST_300001_SM_1000_NS6detail15normal_iteratorINSD_10device_ptrINSD_7complexIfEEEEEEPfjS9_ff19real_part_extractorEEvT0_T1_T2_T3_T4_T6_,(.L_x_283 - _ZN3cub18CUB_300001_SM_10006detail6reduce28DeviceReduceSingleTileKernelINS2_10policy_hubIfjN4cuda3std3__44plusIfEEE10Policy1000EN6thrust24THRUST_300001_SM_1000_NS6detail15normal_iteratorINSD_10device_ptrINSD_7complexIfEEEEEEPfjS9_ff19real_part_extractorEEvT0_T1_T2_T3_T4_T6_)
        .other          _ZN3cub18CUB_300001_SM_10006detail6reduce28DeviceReduceSingleTileKernelINS2_10policy_hubIfjN4cuda3std3__44plusIfEEE10Policy1000EN6thrust24THRUST_300001_SM_1000_NS6detail15normal_iteratorINSD_10device_ptrINSD_7complexIfEEEEEEPfjS9_ff19real_part_extractorEEvT0_T1_T2_T3_T4_T6_,@"STO_CUDA_ENTRY STV_DEFAULT"
_ZN3cub18CUB_300001_SM_10006detail6reduce28DeviceReduceSingleTileKernelINS2_10policy_hubIfjN4cuda3std3__44plusIfEEE10Policy1000EN6thrust24THRUST_300001_SM_1000_NS6detail15normal_iteratorINSD_10device_ptrINSD_7complexIfEEEEEEPfjS9_ff19real_part_extractorEEvT0_T1_T2_T3_T4_T6_:
.text._ZN3cub18CUB_300001_SM_10006detail6reduce28DeviceReduceSingleTileKernelINS2_10policy_hubIfjN4cuda3std3__44plusIfEEE10Policy1000EN6thrust24THRUST_300001_SM_1000_NS6detail15normal_iteratorINSD_10device_ptrINSD_7complexIfEEEEEEPfjS9_ff19real_part_extractorEEvT0_T1_T2_T3_T4_T6_:
        /* <DEDUP_REMOVED lines=13> */
.L_x_204:
[----:B------:R-:W-:Y:S01]  /*00d0*/  ISETP.GT.U32.AND P0, PT, R4, 0x1fff, PT ;  /* 0x00001fff0400780c */ /* 0x000fe20003f04070 */
[----:B------:R-:W-:-:S12]  /*00e0*/  BSSY.RECONVERGENT B0, `(.L_x_205) ;  /* 0x000022c000007945 */ /* 0x000fd80003800200 */
[----:B------:R-:W-:Y:S05]  /*00f0*/  @P0 BRA `(.L_x_206) ;  /* 0x0000001000000947 */ /* 0x000fea0003800000 */
[----:B------:R-:W0:Y:S01]  /*0100*/  S2R R5, SR_TID.X ;  /* 0x0000000000057919 */ /* 0x000e220000002100 */
[----:B------:R-:W-:Y:S01]  /*0110*/  BSSY.RECONVERGENT B1, `(.L_x_207) ;  /* 0x0000009000017945 */ /* 0x000fe20003800200 */
[----:B------:R-:W-:Y:S01]  /*0120*/  HFMA2 R0, -RZ, RZ, 0, 0 ;  /* 0x00000000ff007431 */ /* 0x000fe200000001ff */
[----:B0-----:R-:W-:Y:S02]  /*0130*/  ISETP.GE.U32.AND P0, PT, R5, R4, PT ;  /* 0x000000040500720c */ /* 0x001fe40003f06070 */
[----:B------:R-:W-:-:S11]  /*0140*/  MOV R7, R5 ;  /* 0x0000000500077202 */ /* 0x000fd60000000f00 */
[----:B------:R-:W-:Y:S05]  /*0150*/  @P0 BRA `(.L_x_208) ;  /* 0x0000000000100947 */ /* 0x000fea0003800000 */
[----:B------:R-:W0:Y:S02]  /*0160*/  LDC.64 R2, c[0x0][0x380] ;  /* 0x0000e000ff027b82 */ /* 0x000e240000000a00 */
[----:B0-----:R-:W-:-:S05]  /*0170*/  IMAD.WIDE.U32 R2, R5, 0x8, R2 ;  /* 0x0000000805027825 */ /* 0x001fca00078e0002 */
[----:B------:R0:W5:Y:S01]  /*0180*/  LDG.E R0, desc[UR6][R2.64] ;  /* 0x0000000602007981 */ /* 0x000162000c1e1900 */
[----:B------:R-:W-:-:S07]  /*0190*/  IADD3 R7, PT, PT, R5, 0x200, RZ ;  /* 0x0000020005077810 */ /* 0x000fce0007ffe0ff */
.L_x_208:
[----:B------:R-:W-:Y:S05]  /*01a0*/  BSYNC.RECONVERGENT B1 ;  /* 0x0000000000017941 */ /* 0x000fea0003800200 */
.L_x_207:
[----:B------:R-:W-:Y:S01]  /*01b0*/  ISETP.GE.U32.AND P0, PT, R7, R4, PT ;  /* 0x000000040700720c */ /* 0x000fe20003f06070 */
[----:B------:R-:W-:-:S12]  /*01c0*/  BSSY.RECONVERGENT B1, `(.L_x_209) ;  /* 0x0000070000017945 */ /* 0x000fd80003800200 */
[----:B------:R-:W-:Y:S05]  /*01d0*/  @P0 BRA `(.L_x_210) ;  /* 0x0000000400b80947 */ /* 0x000fea0003800000 */
[----:B0-----:R-:W-:Y:S01]  /*01e0*/  LOP3.LUT R3, RZ, R7, RZ, 0x33, !PT ;  /* 0x00000007ff037212 */ /* 0x001fe200078e33ff */
[----:B------:R-:W-:Y:S03]  /*01f0*/  BSSY.RECONVERGENT B2, `(.L_x_211) ;  /* 0x0000033000027945 */ /* 0x000fe60003800200 */
[----:B------:R-:W-:-:S04]  /*0200*/  IADD3 R3, PT, PT, R3, R4, RZ ;  /* 0x0000000403037210 */ /* 0x000fc80007ffe0ff */
        /* <DEDUP_REMOVED lines=9> */
[----:B------:R-:W-:-:S04]  /*02a0*/  IADD3 R2, P0, PT, R2, 0x8000, RZ ;  /* 0x0000800002027810 */ /* 0x000fc80007f1e0ff */
[----:B------:R-:W-:-:S09]  /*02b0*/  IADD3.X R3, PT, PT, RZ, R3, RZ, P0, !PT ;  /* 0x00000003ff037210 */ /* 0x000fd200007fe4ff */
.L_x_213:
        /* <DEDUP_REMOVED lines=19> */
[----:B0-----:R-:W-:-:S04]  /*03f0*/  IADD3 R2, P2, PT, R2, 0x10000, RZ ;  /* 0x0001000002027810 */ /* 0x001fc80007f5e0ff */
[----:B------:R-:W-:Y:S01]  /*0400*/  IADD3.X R3, PT, PT, RZ, R3, RZ, P2, !PT ;  /* 0x00000003ff037210 */ /* 0x000fe200017fe4ff */
        /* <DEDUP_REMOVED lines=17> */
.L_x_212:
[----:B------:R-:W-:Y:S05]  /*0520*/  BSYNC.RECONVERGENT B2 ;  /* 0x0000000000027941 */ /* 0x000fea0003800200 */
.L_x_211:
[----:B------:R-:W-:Y:S05]  /*0530*/  @!P1 BRA `(.L_x_210) ;  /* 0x0000000000e09947 */ /* 0x000fea0003800000 */
[----:B------:R-:W-:Y:S01]  /*0540*/  ISETP.GE.U32.AND P0, PT, R22, 0x8, PT ;  /* 0x000000081600780c */ /* 0x000fe20003f06070 */
[----:B------:R-:W-:Y:S01]  /*0550*/  BSSY.RECONVERGENT B2, `(.L_x_214) ;  /* 0x0000017000027945 */ /* 0x000fe20003800200 */
[----:B------:R-:W-:-:S04]  /*0560*/  LOP3.LUT R10, R6, 0x7, RZ, 0xc0, !PT ;  /* 0x00000007060a7812 */ /* 0x000fc800078ec0ff */
[----:B------:R-:W-:-:S07]  /*0570*/  ISETP.NE.AND P1, PT, R10, RZ, PT ;  /* 0x000000ff0a00720c */ /* 0x000fce0003f25270 */
[----:B------:R-:W-:Y:S06]  /*0580*/  @!P0 BRA `(.L_x_215) ;  /* 0x00000000004c8947 */ /* 0x000fec0003800000 */
[----:B------:R-:W0:Y:S02]  /*0590*/  LDC.64 R2, c[0x0][0x380] ;  /* 0x0000e000ff027b82 */ /* 0x000e240000000a00 */
[----:B0-----:R-:W-:-:S05]  /*05a0*/  IMAD.WIDE.U32 R2, R7, 0x8, R2 ;  /* 0x0000000807027825 */ /* 0x001fca00078e0002 */
        /* <DEDUP_REMOVED lines=17> */
.L_x_215:
[----:B------:R-:W-:Y:S05]  /*06c0*/  BSYNC.RECONVERGENT B2 ;  /* 0x0000000000027941 */ /* 0x000fea0003800200 */
.L_x_214:
        /* <DEDUP_REMOVED lines=17> */
.L_x_217:
[----:B------:R-:W-:Y:S05]  /*07e0*/  BSYNC.RECONVERGENT B2 ;  /* 0x0000000000027941 */ /* 0x000fea0003800200 */
.L_x_216:
[----:B------:R-:W-:Y:S05]  /*07f0*/  @!P1 BRA `(.L_x_210) ;  /* 0x0000000000309947 */ /* 0x000fea0003800000 */
[----:B------:R-:W0:Y:S01]  /*0800*/  LDC.64 R2, c[0x0][0x380] ;  /* 0x0000e000ff027b82 */ /* 0x000e220000000a00 */
[----:B------:R-:W-:Y:S01]  /*0810*/  IADD3 R6, PT, PT, -R6, RZ, RZ ;  /* 0x000000ff06067210 */ /* 0x000fe20007ffe1ff */
[----:B0-----:R-:W-:-:S05]  /*0820*/  IMAD.WIDE.U32 R2, R7, 0x8, R2 ;  /* 0x0000000807027825 */ /* 0x001fca00078e0002 */
[----:B------:R-:W-:-:S07]  /*0830*/  MOV R7, R3 ;  /* 0x0000000300077202 */ /* 0x000fce0000000f00 */
.L_x_218:
[----:B------:R-:W-:-:S06]  /*0840*/  MOV R3, R7 ;  /* 0x0000000700037202 */ /* 0x000fcc0000000f00 */
[----:B------:R0:W2:Y:S01]  /*0850*/  LDG.E R3, desc[UR6][R2.64] ;  /* 0x0000000602037981 */ /* 0x0000a2000c1e1900 */
[----:B------:R-:W-:-:S04]  /*0860*/  IADD3 R6, PT, PT, R6, 0x1, RZ ;  /* 0x0000000106067810 */ /* 0x000fc80007ffe0ff */
[----:B------:R-:W-:Y:S02]  /*0870*/  ISETP.NE.AND P0, PT, R6, RZ, PT ;  /* 0x000000ff0600720c */ /* 0x000fe40003f05270 */
[----:B0-----:R-:W-:-:S04]  /*0880*/  IADD3 R2, P1, PT, R2, 0x1000, RZ ;  /* 0x0000100002027810 */ /* 0x001fc80007f3e0ff */
[----:B------:R-:W-:Y:S01]  /*0890*/  IADD3.X R7, PT, PT, RZ, R7, RZ, P1, !PT ;  /* 0x00000007ff077210 */ /* 0x000fe20000ffe4ff */
[----:B--2--5:R-:W-:-:S06]  /*08a0*/  FADD R0, R3, R0 ;  /* 0x0000000003007221 */ /* 0x024fcc0000000000 */
[----:B------:R-:W-:Y:S05]  /*08b0*/  @P0 BRA `(.L_x_218) ;  /* 0xfffffffc00e00947 */ /* 0x000fea000383ffff */
.L_x_210:
[----:B------:R-:W-:Y:S05]  /*08c0*/  BSYNC.RECONVERGENT B1 ;  /* 0x0000000000017941 */ /* 0x000fea0003800200 */
.L_x_209:
[----:B------:R-:W-:Y:S02]  /*08d0*/  ISETP.GE.U32.AND P0, PT, R4, 0x200, PT ;  /* 0x000002000400780c */ /* 0x000fe40003f06070 */
        /* <DEDUP_REMOVED lines=36> */
[----:B------:R-:W3:Y:S04]  /*0b20*/  LDS.128 R8, [UR4+0x30] ;  /* 0x00003004ff087984 */ /* 0x000ee80008000c00 */
[----:B------:R-:W4:Y:S01]  /*0b30*/  LDS.128 R16, [UR4+0x40] ;  /* 0x00004004ff107984 */ /* 0x000f220008000c00 */
[----:B0-----:R-:W-:-:S04]  /*0b40*/  FADD R5, R0, R5 ;  /* 0x0000000500057221 */ /* 0x001fc80000000000 */
        /* <DEDUP_REMOVED lines=9> */
[----:B------:R-:W-:-:S04]  /*0be0*/  FADD R11, R10, R11 ;  /* 0x0000000b0a0b7221 */ /* 0x000fc80000000000 */
[----:B----4-:R-:W-:-:S04]  /*0bf0*/  FADD R16, R11, R16 ;  /* 0x000000100b107221 */ /* 0x010fc80000000000 */
[----:B------:R-:W-:-:S04]  /*0c00*/  FADD R17, R16, R17 ;  /* 0x0000001110117221 */ /* 0x000fc80000000000 */
[----:B------:R-:W-:-:S04]  /*0c10*/  FADD R18, R17, R18 ;  /* 0x0000001211127221 */ /* 0x000fc80000000000 */
[----:B------:R-:W-:Y:S01]  /*0c20*/  FADD R0, R18, R19 ;  /* 0x0000001312007221 */ /* 0x000fe20000000000 */
[----:B------:R-:W-:Y:S06]  /*0c30*/  BRA `(.L_x_220) ;  /* 0x0000001400d87947 */ /* 0x000fec0003800000 */
.L_x_219:
[----:B------:R-:W1:Y:S01]  /*0c40*/  S2R R6, SR_LANEID ;  /* 0x0000000000067919 */ /* 0x000e620000000000 */
[----:B------:R-:W-:-:S04]  /*0c50*/  LOP3.LUT R0, R5, 0x3e0, RZ, 0xc0, !PT ;  /* 0x000003e005007812 */ /* 0x000fc800078ec0ff */
[----:B0-----:R-:W-:Y:S02]  /*0c60*/  IADD3 R3, PT, PT, R0, 0x20, RZ ;  /* 0x0000002000037810 */ /* 0x001fe40007ffe0ff */
[----:B------:R-:W-:Y:S02]  /*0c70*/  LOP3.LUT R7, RZ, R0, RZ, 0x33, !PT ;  /* 0x00000000ff077212 */ /* 0x000fe400078e33ff */
[-C--:B------:R-:W-:Y:S02]  /*0c80*/  ISETP.GT.U32.AND P0, PT, R3, R4.reuse, PT ;  /* 0x000000040300720c */ /* 0x080fe40003f04070 */
        /* <DEDUP_REMOVED lines=40> */
[----:B------:R-:W0:Y:S04]  /*0f10*/  LDS.128 R20, [UR4+0x10] ;  /* 0x00001004ff147984 */ /* 0x000e280008000c00 */
        /* <DEDUP_REMOVED lines=30> */
.L_x_206:
[----:B------:R-:W0:Y:S01]  /*1100*/  S2R R0, SR_TID.X ;  /* 0x0000000000007919 */ /* 0x000e220000002100 */
[----:B------:R-:W1:Y:S02]  /*1110*/  LDCU.64 UR4, c[0x0][0x380] ;  /* 0x00007000ff0477ac */ /* 0x000e640008000a00 */
[----:B-1----:R-:W-:Y:S02]  /*1120*/  MOV R12, UR4 ;  /* 0x00000004000c7c02 */ /* 0x002fe40008000f00 */
[----:B------:R-:W-:-:S03]  /*1130*/  MOV R13, UR5 ;  /* 0x00000005000d7c02 */ /* 0x000fc60008000f00 */
        /* <DEDUP_REMOVED lines=17> */
[----:B------:R-:W-:Y:S01]  /*1250*/  UMOV UR4, 0x2000 ;  /* 0x0000200000047882 */ /* 0x000fe20000000000 */
[----:B--2---:R-:W-:Y:S01]  /*1260*/  FADD R20, R20, R21 ;  /* 0x0000001514147221 */ /* 0x004fe20000000000 */
[----:B------:R-:W-:-:S04]  /*1270*/  IADD3 R21, PT, PT, R4, -0x2000, RZ ;  /* 0xffffe00004157810 */ /* 0x000fc80007ffe0ff */
[----:B------:R-:W-:Y:S01]  /*1280*/  ISETP.GE.U32.AND P0, PT, R21, 0x2000, PT ;  /* 0x000020001500780c */ /* 0x000fe20003f06070 */
[----:B---3--:R-:W-:Y:S01]  /*1290*/  FADD R6, R6, R7 ;  /* 0x0000000706067221 */ /* 0x008fe20000000000 */
[----:B----4-:R-:W-:-:S04]  /*12a0*/  FADD R9, R8, R9 ;  /* 0x0000000908097221 */ /* 0x010fc80000000000 */
[----:B------:R-:W-:Y:S01]  /*12b0*/  FADD R6, R6, R9 ;  /* 0x0000000906067221 */ /* 0x000fe20000000000 */
[----:B-----5:R-:W-:Y:S01]  /*12c0*/  FADD R10, R10, R11 ;  /* 0x0000000b0a0a7221 */ /* 0x020fe20000000000 */
[----:B------:R-:W-:-:S04]  /*12d0*/  FADD R15, R14, R15 ;  /* 0x0000000f0e0f7221 */ /* 0x000fc80000000000 */
[----:B------:R-:W-:Y:S01]  /*12e0*/  FADD R15, R10, R15 ;  /* 0x0000000f0a0f7221 */ /* 0x000fe20000000000 */
[----:B------:R-:W-:Y:S01]  /*12f0*/  FADD R16, R16, R17 ;  /* 0x0000001110107221 */ /* 0x000fe20000000000 */
[----:B------:R-:W-:-:S04]  /*1300*/  FADD R19, R18, R19 ;  /* 0x0000001312137221 */ /* 0x000fc80000000000 */
[----:B------:R-:W-:Y:S01]  /*1310*/  FADD R16, R16, R19 ;  /* 0x0000001310107221 */ /* 0x000fe20000000000 */
[----:B------:R-:W-:-:S04]  /*1320*/  FADD R5, R5, R22 ;  /* 0x0000001605057221 */ /* 0x000fc80000000000 */
[----:B------:R-:W-:Y:S01]  /*1330*/  FADD R5, R20, R5 ;  /* 0x0000000514057221 */ /* 0x000fe20000000000 */
[----:B------:R-:W-:-:S03]  /*1340*/  FADD R6, R6, R15 ;  /* 0x0000000f06067221 */ /* 0x000fc60000000000 */
[----:B------:R-:W-:-:S04]  /*1350*/  FADD R5, R16, R5 ;  /* 0x0000000510057221 */ /* 0x000fc80000000000 */
[----:B------:R-:W-:Y:S01]  /*1360*/  FADD R5, R6, R5 ;  /* 0x0000000506057221 */ /* 0x000fe20000000000 */
[----:B------:R-:W-:Y:S06]  /*1370*/  @!P0 BRA `(.L_x_221) ;  /* 0x0000000000ac8947 */ /* 0x000fec0003800000 */
[----:B------:R-:W0:Y:S01]  /*1380*/  LDC R4, c[0x0][0x390] ;  /* 0x0000e400ff047b82 */ /* 0x000e220000000800 */
[----:B------:R-:W-:-:S07]  /*1390*/  UMOV UR4, 0x2000 ;  /* 0x0000200000047882 */ /* 0x000fce0000000000 */
[----:B------:R-:W1:Y:S02]  /*13a0*/  LDC.64 R12, c[0x0][0x380] ;  /* 0x0000e000ff0c7b82 */ /* 0x000e640000000a00 */
.L_x_223:
[----:B------:R-:W-:-:S05]  /*13b0*/  IADD3 R3, PT, PT, R0, UR4, RZ ;  /* 0x0000000400037c10 */ /* 0x000fca000fffe0ff */
        /* <DEDUP_REMOVED lines=17> */
[----:B0-----:R-:W-:-:S04]  /*14d0*/  IADD3 R2, PT, PT, R4, -UR4, RZ ;  /* 0x8000000404027c10 */ /* 0x001fc8000fffe0ff */
        /* <DEDUP_REMOVED lines=18> */
[----:B------:R-:W-:-:S06]  /*1600*/  UIADD3 UR4, UPT, UPT, UR4, 0x2000, URZ ;  /* 0x0000200004047890 */ /* 0x000fcc000fffe0ff */
[----:B------:R-:W-:-:S13]  /*1610*/  ISETP.LT.U32.AND P0, PT, R21, UR4, PT ;  /* 0x0000000415007c0c */ /* 0x000fda000bf01070 */
[----:B------:R-:W-:Y:S05]  /*1620*/  @!P0 BRA `(.L_x_223) ;  /* 0xfffffffc00608947 */ /* 0x000fea000383ffff */
.L_x_221:
[----:B------:R-:W-:Y:S01]  /*1630*/  IADD3 R3, PT, PT, R4, -UR4, RZ ;  /* 0x8000000404037c10 */ /* 0x000fe2000fffe0ff */
[----:B------:R-:W-:Y:S03]  /*1640*/  BSSY.RECONVERGENT B1, `(.L_x_222) ;  /* 0x00000a3000017945 */ /* 0x000fe60003800200 */
[----:B------:R-:W-:-:S04]  /*1650*/  ISETP.GE.AND P0, PT, R0, R3, PT ;  /* 0x000000030000720c */ /* 0x000fc80003f06270 */
[----:B------:R-:W-:-:S13]  /*1660*/  ISETP.LE.U32.OR P0, PT, R4, UR4, P0 ;  /* 0x0000000404007c0c */ /* 0x000fda0008703470 */
[----:B------:R-:W-:Y:S05]  /*1670*/  @P0 BRA `(.L_x_224) ;  /* 0x00000008007c0947 */ /* 0x000fea0003800000 */
[-C--:B------:R-:W-:Y:S01]  /*1680*/  LOP3.LUT R3, RZ, R0.reuse, RZ, 0x33, !PT ;  /* 0x00000000ff037212 */ /* 0x080fe200078e33ff */
[----:B------:R-:W-:Y:S01]  /*1690*/  BSSY.RECONVERGENT B2, `(.L_x_225) ;  /* 0x0000052000027945 */ /* 0x000fe20003800200 */
[----:B------:R-:W-:Y:S02]  /*16a0*/  MOV R6, R0 ;  /* 0x0000000000067202 */ /* 0x000fe40000000f00 */
[----:B------:R-:W-:-:S04]  /*16b0*/  IADD3 R3, PT, PT, R4, -UR4, R3 ;  /* 0x8000000404037c10 */ /* 0x000fc8000fffe003 */
[C---:B------:R-:W-:Y:S02]  /*16c0*/  ISETP.GE.U32.AND P0, PT, R3.reuse, 0x1e00, PT ;  /* 0x00001e000300780c */ /* 0x040fe40003f06070 */
[----:B------:R-:W-:-:S04]  /*16d0*/  LEA.HI R3, R3, 0x1, RZ, 0x17 ;  /* 0x0000000103037811 */ /* 0x000fc800078fb8ff */
[----:B------:R-:W-:-:S07]  /*16e0*/  LOP3.LUT R4, R3, 0xf, RZ, 0xc0, !PT ;  /* 0x0000000f03047812 */ /* 0x000fce00078ec0ff */
[----:B------:R-:W-:Y:S05]  /*16f0*/  @!P0 BRA `(.L_x_226) ;  /* 0x00000004002c8947 */ /* 0x000fea0003800000 */
[----:B------:R-:W-:Y:S01]  /*1700*/  LOP3.LUT R7, R3, 0xfffff0, RZ, 0xc0, !PT ;  /* 0x00fffff003077812 */ /* 0x000fe200078ec0ff */
[----:B------:R-:W-:Y:S01]  /*1710*/  BSSY.RECONVERGENT B3, `(.L_x_227) ;  /* 0x0000048000037945 */ /* 0x000fe20003800200 */
[C---:B------:R-:W-:Y:S02]  /*1720*/  LOP3.LUT R6, R0.reuse, 0x1000, RZ, 0xfc, !PT ;  /* 0x0000100000067812 */ /* 0x040fe400078efcff */
[----:B------:R-:W-:Y:S02]  /*1730*/  IADD3 R2, PT, PT, R0, UR4, RZ ;  /* 0x0000000400027c10 */ /* 0x000fe4000fffe0ff */
[----:B------:R-:W-:-:S07]  /*1740*/  IADD3 R7, PT, PT, -R7, RZ, RZ ;  /* 0x000000ff07077210 */ /* 0x000fce0007ffe1ff */
.L_x_228:
[C---:B------:R-:W-:Y:S01]  /*1750*/  IADD3 R19, PT, PT, R2.reuse, 0x200, RZ ;  /* 0x0000020002137810 */ /* 0x040fe20007ffe0ff */
[C---:B------:R-:W-:Y:S01]  /*1760*/  IMAD.WIDE.U32 R14, R2.reuse, 0x8, R12 ;  /* 0x00000008020e7825 */ /* 0x040fe200078e000c */
[----:B------:R-:W-:-:S03]  /*1770*/  IADD3 R11, PT, PT, R2, 0x400, RZ ;  /* 0x00000400020b7810 */ /* 0x000fc60007ffe0ff */
[--C-:B------:R-:W-:Y:S01]  /*1780*/  IMAD.WIDE.U32 R18, R19, 0x8, R12.reuse ;  /* 0x0000000813127825 */ /* 0x100fe200078e000c */
[----:B------:R0:W2:Y:S01]  /*1790*/  LDG.E R8, desc[UR6][R14.64] ;  /* 0x000000060e087981 */ /* 0x0000a2000c1e1900 */
[C---:B------:R-:W-:Y:S02]  /*17a0*/  IADD3 R21, PT, PT, R2.reuse, 0x600, RZ ;  /* 0x0000060002157810 */ /* 0x040fe40007ffe0ff */
[--C-:B------:R-:W-:Y:S01]  /*17b0*/  IMAD.WIDE.U32 R10, R11, 0x8, R12.reuse ;  /* 0x000000080b0a7825 */ /* 0x100fe200078e000c */
[----:B------:R1:W3:Y:S01]  /*17c0*/  LDG.E R9, desc[UR6][R18.64] ;  /* 0x0000000612097981 */ /* 0x0002e2000c1e1900 */
[C---:B------:R-:W-:Y:S02]  /*17d0*/  IADD3 R17, PT, PT, R2.reuse, 0x800, RZ ;  /* 0x0000080002117810 */ /* 0x040fe40007ffe0ff */
[--C-:B------:R-:W-:Y:S02]  /*17e0*/  IMAD.WIDE.U32 R20, R21, 0x8, R12.reuse ;  /* 0x0000000815147825 */ /* 0x100fe400078e000c */
[----:B------:R4:W5:Y:S01]  /*17f0*/  LDG.E R10, desc[UR6][R10.64] ;  /* 0x000000060a0a7981 */ /* 0x000962000c1e1900 */
[----:B------:R-:W-:Y:S01]  /*1800*/  IADD3 R29, PT, PT, R2, 0xa00, RZ ;  /* 0x00000a00021d7810 */ /* 0x000fe20007ffe0ff */
[----:B------:R-:W-:-:S02]  /*1810*/  IMAD.WIDE.U32 R16, R17, 0x8, R12 ;  /* 0x0000000811107825 */ /* 0x000fc400078e000c */
[----:B------:R4:W5:Y:S01]  /*1820*/  LDG.E R27, desc[UR6][R20.64] ;  /* 0x00000006141b7981 */ /* 0x000962000c1e1900 */
[C---:B------:R-:W-:Y:S01]  /*1830*/  IADD3 R23, PT, PT, R2.reuse, 0xc00, RZ ;  /* 0x00000c0002177810 */ /* 0x040fe20007ffe0ff */
[--C-:B------:R-:W-:Y:S02]  /*1840*/  IMAD.WIDE.U32 R28, R29, 0x8, R12.reuse ;  /* 0x000000081d1c7825 */ /* 0x100fe400078e000c */
[----:B------:R-:W5:Y:S01]  /*1850*/  LDG.E R26, desc[UR6][R16.64] ;  /* 0x00000006101a7981 */ /* 0x000f62000c1e1900 */
[C---:B------:R-:W-:Y:S01]  /*1860*/  IADD3 R22, PT, PT, R2.reuse, 0xe00, RZ ;  /* 0x00000e0002167810 */ /* 0x040fe20007ffe0ff */
[--C-:B0-----:R-:W-:Y:S02]  /*1870*/  IMAD.WIDE.U32 R14, R23, 0x8, R12.reuse ;  /* 0x00000008170e7825 */ /* 0x101fe400078e000c */
[----:B------:R0:W5:Y:S01]  /*1880*/  LDG.E R25, desc[UR6][R28.64] ;  /* 0x000000061c197981 */ /* 0x000162000c1e1900 */
[----:B------:R-:W-:Y:S01]  /*1890*/  IADD3 R23, PT, PT, R2, 0x1000, RZ ;  /* 0x0000100002177810 */ /* 0x000fe20007ffe0ff */
[----:B-1----:R-:W-:-:S02]  /*18a0*/  IMAD.WIDE.U32 R18, R22, 0x8, R12 ;  /* 0x0000000816127825 */ /* 0x002fc400078e000c */
[----:B------:R1:W5:Y:S01]  /*18b0*/  LDG.E R24, desc[UR6][R14.64] ;  /* 0x000000060e187981 */ /* 0x000362000c1e1900 */
[C---:B----4-:R-:W-:Y:S01]  /*18c0*/  IADD3 R11, PT, PT, R2.reuse, 0x1200, RZ ;  /* 0x00001200020b7810 */ /* 0x050fe20007ffe0ff */
[--C-:B------:R-:W-:Y:S02]  /*18d0*/  IMAD.WIDE.U32 R20, R23, 0x8, R12.reuse ;  /* 0x0000000817147825 */ /* 0x100fe400078e000c */
[----:B------:R4:W5:Y:S01]  /*18e0*/  LDG.E R23, desc[UR6][R18.64] ;  /* 0x0000000612177981 */ /* 0x000962000c1e1900 */
[C---:B0-----:R-:W-:Y:S01]  /*18f0*/  IADD3 R29, PT, PT, R2.reuse, 0x1400, RZ ;  /* 0x00001400021d7810 */ /* 0x041fe20007ffe0ff */
[--C-:B------:R-:W-:Y:S02]  /*1900*/  IMAD.WIDE.U32 R16, R11, 0x8, R12.reuse ;  /* 0x000000080b107825 */ /* 0x100fe400078e000c */
[----:B------:R-:W5:Y:S01]  /*1910*/  LDG.E R22, desc[UR6][R20.64] ;  /* 0x0000000614167981 */ /* 0x000f62000c1e1900 */
[----:B-1----:R-:W-:Y:S01]  /*1920*/  IADD3 R15, PT, PT, R2, 0x1600, RZ ;  /* 0x00001600020f7810 */ /* 0x002fe20007ffe0ff */
[----:B------:R-:W-:-:S02]  /*1930*/  IMAD.WIDE.U32 R28, R29, 0x8, R12 ;  /* 0x000000081d1c7825 */ /* 0x000fc400078e000c */
[----:B------:R0:W5:Y:S01]  /*1940*/  LDG.E R11, desc[UR6][R16.64] ;  /* 0x00000006100b7981 */ /* 0x000162000c1e1900 */
[C---:B----4-:R-:W-:Y:S01]  /*1950*/  IADD3 R19, PT, PT, R2.reuse, 0x1800, RZ ;  /* 0x0000180002137810 */ /* 0x050fe20007ffe0ff */
[--C-:B------:R-:W-:Y:S02]  /*1960*/  IMAD.WIDE.U32 R14, R15, 0x8, R12.reuse ;  /* 0x000000080f0e7825 */ /* 0x100fe400078e000c */
[----:B------:R-:W4:Y:S02]  /*1970*/  LDG.E R28, desc[UR6][R28.64] ;  /* 0x000000061c1c7981 */ /* 0x000f24000c1e1900 */
[----:B------:R-:W-:Y:S01]  /*1980*/  IMAD.WIDE.U32 R18, R19, 0x8, R12 ;  /* 0x0000000813127825 */ /* 0x000fe200078e000c */
[C---:B0-----:R-:W-:Y:S02]  /*1990*/  IADD3 R17, PT, PT, R2.reuse, 0x1a00, RZ ;  /* 0x00001a0002117810 */ /* 0x041fe40007ffe0ff */
[----:B------:R-:W-:-:S03]  /*19a0*/  IADD3 R21, PT, PT, R2, 0x1c00, RZ ;  /* 0x00001c0002157810 */ /* 0x000fc60007ffe0ff */
[----:B------:R-:W4:Y:S04]  /*19b0*/  LDG.E R18, desc[UR6][R18.64] ;  /* 0x0000000612127981 */ /* 0x000f28000c1e1900 */
[----:B------:R0:W4:Y:S01]  /*19c0*/  LDG.E R29, desc[UR6][R14.64] ;  /* 0x000000060e1d7981 */ /* 0x000122000c1e1900 */
[----:B------:R-:W-:Y:S01]  /*19d0*/  IADD3 R20, PT, PT, R2, 0x1e00, RZ ;  /* 0x00001e0002147810 */ /* 0x000fe20007ffe0ff */
[----:B0-----:R-:W-:-:S04]  /*19e0*/  IMAD.WIDE.U32 R14, R17, 0x8, R12 ;  /* 0x00000008110e7825 */ /* 0x001fc800078e000c */
[--C-:B------:R-:W-:Y:S02]  /*19f0*/  IMAD.WIDE.U32 R16, R21, 0x8, R12.reuse ;  /* 0x0000000815107825 */ /* 0x100fe400078e000c */
[----:B------:R-:W4:Y:S02]  /*1a00*/  LDG.E R14, desc[UR6][R14.64] ;  /* 0x000000060e0e7981 */ /* 0x000f24000c1e1900 */
[----:B------:R-:W-:Y:S02]  /*1a10*/  IMAD.WIDE.U32 R20, R20, 0x8, R12 ;  /* 0x0000000814147825 */ /* 0x000fe400078e000c */
[----:B------:R-:W4:Y:S04]  /*1a20*/  LDG.E R16, desc[UR6][R16.64] ;  /* 0x0000000610107981 */ /* 0x000f28000c1e1900 */
[----:B------:R-:W4:Y:S01]  /*1a30*/  LDG.E R20, desc[UR6][R20.64] ;  /* 0x0000000614147981 */ /* 0x000f22000c1e1900 */
[----:B------:R-:W-:-:S04]  /*1a40*/  IADD3 R7, PT, PT, R7, 0x10, RZ ;  /* 0x0000001007077810 */ /* 0x000fc80007ffe0ff */
[----:B------:R-:W-:Y:S02]  /*1a50*/  ISETP.NE.AND P0, PT, R7, RZ, PT ;  /* 0x000000ff0700720c */ /* 0x000fe40003f05270 */
[----:B------:R-:W-:Y:S02]  /*1a60*/  IADD3 R6, PT, PT, R6, 0x2000, RZ ;  /* 0x0000200006067810 */ /* 0x000fe40007ffe0ff */
[----:B------:R-:W-:Y:S01]  /*1a70*/  IADD3 R2, PT, PT, R2, 0x2000, RZ ;  /* 0x0000200002027810 */ /* 0x000fe20007ffe0ff */
[----:B--2---:R-:W-:-:S04]  /*1a80*/  FADD R8, R8, R5 ;  /* 0x0000000508087221 */ /* 0x004fc80000000000 */
[----:B---3--:R-:W-:-:S04]  /*1a90*/  FADD R9, R8, R9 ;  /* 0x0000000908097221 */ /* 0x008fc80000000000 */
        /* <DEDUP_REMOVED lines=8> */
[----:B----4-:R-:W-:-:S04]  /*1b20*/  FADD R28, R11, R28 ;  /* 0x0000001c0b1c7221 */ /* 0x010fc80000000000 */
[----:B------:R-:W-:-:S04]  /*1b30*/  FADD R29, R28, R29 ;  /* 0x0000001d1c1d7221 */ /* 0x000fc80000000000 */
[----:B------:R-:W-:-:S04]  /*1b40*/  FADD R29, R29, R18 ;  /* 0x000000121d1d7221 */ /* 0x000fc80000000000 */
[----:B------:R-:W-:-:S04]  /*1b50*/  FADD R29, R29, R14 ;  /* 0x0000000e1d1d7221 */ /* 0x000fc80000000000 */
[----:B------:R-:W-:-:S04]  /*1b60*/  FADD R29, R29, R16 ;  /* 0x000000101d1d7221 */ /* 0x000fc80000000000 */
[----:B------:R-:W-:Y:S01]  /*1b70*/  FADD R5, R29, R20 ;  /* 0x000000141d057221 */ /* 0x000fe20000000000 */
[----:B------:R-:W-:Y:S06]  /*1b80*/  @P0 BRA `(.L_x_228) ;  /* 0xfffffff800f00947 */ /* 0x000fec000383ffff */
[----:B------:R-:W-:Y:S05]  /*1b90*/  BSYNC.RECONVERGENT B3 ;  /* 0x0000000000037941 */ /* 0x000fea0003800200 */
.L_x_227:
[----:B------:R-:W-:-:S07]  /*1ba0*/  IADD3 R6, PT, PT, R6, -0x1000, RZ ;  /* 0xfffff00006067810 */ /* 0x000fce0007ffe0ff */
.L_x_226:
[----:B------:R-:W-:Y:S05]  /*1bb0*/  BSYNC.RECONVERGENT B2 ;  /* 0x0000000000027941 */ /* 0x000fea0003800200 */
.L_x_225:
[----:B------:R-:W-:-:S13]  /*1bc0*/  ISETP.NE.AND P0, PT, R4, RZ, PT ;  /* 0x000000ff0400720c */ /* 0x000fda0003f05270 */
[----:B------:R-:W-:Y:S05]  /*1bd0*/  @!P0 BRA `(.L_x_224) ;  /* 0x0000000400248947 */ /* 0x000fea0003800000 */
[----:B------:R-:W-:Y:S01]  /*1be0*/  ISETP.GE.U32.AND P0, PT, R4, 0x8, PT ;  /* 0x000000080400780c */ /* 0x000fe20003f06070 */
[----:B------:R-:W-:Y:S01]  /*1bf0*/  BSSY.RECONVERGENT B2, `(.L_x_229) ;  /* 0x0000025000027945 */ /* 0x000fe20003800200 */
[----:B------:R-:W-:-:S04]  /*1c00*/  LOP3.LUT R22, R3, 0x7, RZ, 0xc0, !PT ;  /* 0x0000000703167812 */ /* 0x000fc800078ec0ff */
[----:B------:R-:W-:-:S07]  /*1c10*/  ISETP.NE.AND P1, PT, R22, RZ, PT ;  /* 0x000000ff1600720c */ /* 0x000fce0003f25270 */
[----:B------:R-:W-:Y:S06]  /*1c20*/  @!P0 BRA `(.L_x_230) ;  /* 0x0000000000848947 */ /* 0x000fec0003800000 */
[----:B------:R-:W-:-:S04]  /*1c30*/  IADD3 R7, PT, PT, R6, UR4, RZ ;  /* 0x0000000406077c10 */ /* 0x000fc8000fffe0ff */
        /* <DEDUP_REMOVED lines=32> */
.L_x_230:
[----:B------:R-:W-:Y:S05]  /*1e40*/  BSYNC.RECONVERGENT B2 ;  /* 0x0000000000027941 */ /* 0x000fea0003800200 */
.L_x_229:
        /* <DEDUP_REMOVED lines=23> */
.L_x_232:
[----:B------:R-:W-:Y:S05]  /*1fc0*/  BSYNC.RECONVERGENT B2 ;  /* 0x0000000000027941 */ /* 0x000fea0003800200 */
.L_x_231:
[----:B------:R-:W-:Y:S05]  /*1fd0*/  @!P1 BRA `(.L_x_224) ;  /* 0x0000000000249947 */ /* 0x000fea0003800000 */
[----:B------:R-:W-:Y:S02]  /*1fe0*/  IADD3 R7, PT, PT, R6, UR4, RZ ;  /* 0x0000000406077c10 */ /* 0x000fe4000fffe0ff */
[----:B------:R-:W-:-:S07]  /*1ff0*/  IADD3 R4, PT, PT, -R4, RZ, RZ ;  /* 0x000000ff04047210 */ /* 0x000fce0007ffe1ff */
.L_x_233:
[----:B------:R-:W-:-:S06]  /*2000*/  IMAD.WIDE.U32 R2, R7, 0x8, R12 ;  /* 0x0000000807027825 */ /* 0x000fcc00078e000c */
[----:B------:R-:W2:Y:S01]  /*2010*/  LDG.E R2, desc[UR6][R2.64] ;  /* 0x0000000602027981 */ /* 0x000ea2000c1e1900 */
[----:B------:R-:W-:Y:S02]  /*2020*/  IADD3 R4, PT, PT, R4, 0x1, RZ ;  /* 0x0000000104047810 */ /* 0x000fe40007ffe0ff */
[----:B------:R-:W-:Y:S02]  /*2030*/  IADD3 R7, PT, PT, R7, 0x200, RZ ;  /* 0x0000020007077810 */ /* 0x000fe40007ffe0ff */
[----:B------:R-:W-:Y:S01]  /*2040*/  ISETP.NE.AND P0, PT, R4, RZ, PT ;  /* 0x000000ff0400720c */ /* 0x000fe20003f05270 */
[----:B--2---:R-:W-:-:S12]  /*2050*/  FADD R5, R2, R5 ;  /* 0x0000000502057221 */ /* 0x004fd80000000000 */
[----:B------:R-:W-:Y:S05]  /*2060*/  @P0 BRA `(.L_x_233) ;  /* 0xfffffffc00e40947 */ /* 0x000fea000383ffff */
.L_x_224:
[----:B------:R-:W-:Y:S05]  /*2070*/  BSYNC.RECONVERGENT B1 ;  /* 0x0000000000017941 */ /* 0x000fea0003800200 */
.L_x_222:
        /* <DEDUP_REMOVED lines=33> */
[----:B------:R-:W3:Y:S04]  /*2290*/  LDS.128 R8, [UR4+0x30] ;  /* 0x00003004ff087984 */ /* 0x000ee80008000c00 */
[----:B------:R-:W4:Y:S01]  /*22a0*/  LDS.128 R16, [UR4+0x40] ;  /* 0x00004004ff107984 */ /* 0x000f220008000c00 */
[----:B0-----:R-:W-:-:S04]  /*22b0*/  FADD R5, R0, R5 ;  /* 0x0000000500057221 */ /* 0x001fc80000000000 */
        /* <DEDUP_REMOVED lines=13> */
[----:B------:R-:W-:-:S07]  /*2390*/  FADD R0, R18, R19 ;  /* 0x0000001312007221 */ /* 0x000fce0000000000 */
.L_x_220:
[----:B------:R-:W-:Y:S05]  /*23a0*/  BSYNC.RECONVERGENT B0 ;  /* 0x0000000000007941 */ /* 0x000fea0003800200 */
.L_x_205:
[----:B------:R-:W-:Y:S05]  /*23b0*/  @P0 EXIT ;  /* 0x000000000000094d */ /* 0x000fea0003800000 */
[----:B012---:R-:W0:Y:S01]  /*23c0*/  LDC.64 R2, c[0x0][0x388] ;  /* 0x0000e200ff027b82 */ /* 0x007e220000000a00 */
[----:B------:R-:W1:Y:S02]  /*23d0*/  LDCU UR4, c[0x0][0x398] ;  /* 0x00007300ff0477ac */ /* 0x000e640008000800 */
[----:B-1----:R-:W-:-:S05]  /*23e0*/  FADD R5, R0, UR4 ;  /* 0x0000000400057e21 */ /* 0x002fca0008000000 */
[----:B0-----:R-:W-:Y:S01]  /*23f0*/  STG.E desc[UR6][R2.64], R5 ;  /* 0x0000000502007986 */ /* 0x001fe2000c101906 */
[----:B------:R-:W-:Y:S05]  /*2400*/  EXIT ;  /* 0x000000000000794d */ /* 0x000fea0003800000 */
.L_x_234:
        /* <DEDUP_REMOVED lines=15> */
.L_x_283:


//--------------------- .text._ZN3cub18CUB_300001_SM_10006detail8for_each13static_kernelINS2_12policy_hub_t12policy_500_tEmN6thrust24THRUST_300001_SM_1000_NS8cuda_cub20__uninitialized_fill7functorINS7_10device_ptrINS7_7complexIfEEEESD_EEEEvT0_T1_ --------------------------
	.section	.text._ZN3cub18CUB_300001_SM_10006detail8for_each13static_kernelINS2_12policy_hub_t12policy_500_tEmN6thrust24THRUST_300001_SM_1000_NS8cuda_cub20__uninitialized_fill7functorINS7_10device_ptrINS7_7complexIfEEEESD_EEEEvT0_T1_,"ax",@progbits
	.align	128
        .global         _ZN3cub18CUB_300001_SM_10006detail8for_each13static_kernelINS2_12policy_hub_t12policy_500_tEmN6thrust24THRUST_300001_SM_1000_NS8cuda_cub20__uninitialized_fill7functorINS7_10device_ptrINS7_7complexIfEEEESD_EEEEvT0_T1_
        .type           _ZN3cub18CUB_300001_SM_10006detail8for_each13static_kernelINS2_12policy_hub_t12policy_500_tEmN6thrust24THRUST_300001_SM_1000_NS8cuda_cub20__uninitialized_fill7functorINS7_10device_ptrINS7_7complexIfEEEESD_EEEEvT0_T1_,@function
        .size           _ZN3cub18CUB_300001_SM_10006detail8for_each13static_kernelINS2_12policy_hub_t12policy_500_tEmN6thrust24THRUST_300001_SM_1000_NS8cuda_cub20__uninitialized_fill7functorINS7_10device_ptrINS7_7complexIfEEEESD_EEEEvT0_T1_,(.L_x_284 - _ZN3cub18CUB_300001_SM_10006detail8for_each13static_kernelINS2_12policy_hub_t12policy_500_tEmN6thrust24THRUST_300001_SM_1000_NS8cuda_cub20__uninitialized_fill7functorINS7_10device_ptrINS7_7complexIfEEEESD_EEEEvT0_T1_)
        .other          _ZN3cub18CUB_300001_SM_10006detail8for_each13static_kernelINS2_12policy_hub_t12policy_500_tEmN6thrust24THRUST_300001_SM_1000_NS8cuda_cub20__uninitialized_fill7functorINS7_10device_ptrINS7_7complexIfEEEESD_EEEEvT0_T1_,@"STO_CUDA_ENTRY STV_DEFAULT"
_ZN3cub18CUB_300001_SM_10006detail8for_each13static_kernelINS2_12policy_hub_t12policy_500_tEmN6thrust24THRUST_300001_SM_1000_NS8cuda_cub20__uninitialized_fill7functorINS7_10device_ptrINS7_7complexIfEEEESD_EEEEvT0_T1_:
.text._ZN3cub18CUB_300001_SM_10006detail8for_each13static_kernelINS2_12policy_hub_t12policy_500_tEmN6thrust24THRUST_300001_SM_1000_NS8cuda_cub20__uninitialized_fill7functorINS7_10device_ptrINS7_7complexIfEEEESD_EEEEvT0_T1_:
[----:B------:R-:W-:Y:S08]  /*0000*/  LDC R1, c[0x0][0x37c] ;  /* 0x0000df00ff017b82 */ /* 0x000ff00000000800 */
[----:B------:R-:W0:Y:S01]  /*0010*/  S2UR UR4, SR_CTAID.X ;  /* 0x00000000000479c3 */ /* 0x000e220000002500 */
[----:B------:R-:W1:Y:S01]  /*0020*/  LDCU.64 UR6, c[0x0][0x380] ;  /* 0x00007000ff0677ac */ /* 0x000e620008000a00 */
[----:B------:R-:W2:Y:S01]  /*0030*/  LDCU.64 UR8, c[0x0][0x358] ;  /* 0x00006b00ff0877ac */ /* 0x000ea20008000a00 */
[----:B0-----:R-:W-:-:S04]  /*0040*/  UIMAD.WIDE.U32 UR4, UR4, 0x200, URZ ;  /* 0x00000200040478a5 */ /* 0x001fc8000f8e00ff */
[----:B-1----:R-:W-:-:S04]  /*0050*/  UIADD3 UR6, UP0, UPT, -UR4, UR6, URZ ;  /* 0x0000000604067290 */ /* 0x002fc8000ff1e1ff */
[----:B------:R-:W-:Y:S02]  /*0060*/  UIADD3.X UR7, UPT, UPT, ~UR5, UR7, URZ, UP0, !UPT ;  /* 0x0000000705077290 */ /* 0x000fe400087fe5ff */
[----:B------:R-:W-:-:S04]  /*0070*/  UISETP.GE.U32.AND UP0, UPT, UR6, 0x200, UPT ;  /* 0x000002000600788c */ /* 0x000fc8000bf06070 */
[----:B------:R-:W-:-:S09]  /*0080*/  UISETP.GE.U32.AND.EX UP0, UPT, UR7, URZ, UPT, UP0 ;  /* 0x000000ff0700728c */ /* 0x000fd2000bf06100 */
[----:B--2---:R-:W-:Y:S05]  /*0090*/  BRA.U !UP0, `(.L_x_235) ;  /* 0x0000000108287547 */ /* 0x004fea000b800000 */
[----:B------:R-:W0:Y:S01]  /*00a0*/  S2R R0, SR_TID.X ;  /* 0x0000000000007919 */ /* 0x000e220000002100 */
[----:B------:R-:W1:Y:S01]  /*00b0*/  LDCU.64 UR6, c[0x0][0x388] ;  /* 0x00007100ff0677ac */ /* 0x000e620008000a00 */
[----:B------:R-:W2:Y:S01]  /*00c0*/  LDC.64 R4, c[0x0][0x390] ;  /* 0x0000e400ff047b82 */ /* 0x000ea20000000a00 */
[----:B0-----:R-:W-:-:S05]  /*00d0*/  IADD3 R0, P0, PT, R0, UR4, RZ ;  /* 0x0000000400007c10 */ /* 0x001fca000ff1e0ff */
[----:B------:R-:W-:Y:S01]  /*00e0*/  IMAD.X R3, RZ, RZ, UR5, P0 ;  /* 0x00000005ff037e24 */ /* 0x000fe200080e06ff */
[----:B-1----:R-:W-:-:S04]  /*00f0*/  LEA R2, P0, R0, UR6, 0x3 ;  /* 0x0000000600027c11 */ /* 0x002fc8000f8018ff */
[----:B------:R-:W-:-:S05]  /*0100*/  LEA.HI.X R3, R0, UR7, R3, 0x3, P0 ;  /* 0x0000000700037c11 */ /* 0x000fca00080f1c03 */
[----:B--2---:R-:W-:Y:S04]  /*0110*/  STG.E.64 desc[UR8][R2.64], R4 ;  /* 0x0000000402007986 */ /* 0x004fe8000c101b08 */
[----:B------:R-:W-:Y:S01]  /*0120*/  STG.E.64 desc[UR8][R2.64+0x800], R4 ;  /* 0x0008000402007986 */ /* 0x000fe2000c101b08 */
[----:B------:R-:W-:Y:S05]  /*0130*/  EXIT ;  /* 0x000000000000794d */ /* 0x000fea0003800000 */
.L_x_235:
[----:B------:R-:W0:Y:S01]  /*0140*/  S2R R0, SR_TID.X ;  /* 0x0000000000007919 */ /* 0x000e220000002100 */
[----:B------:R-:W-:Y:S01]  /*0150*/  IMAD.U32 R2, RZ, RZ, UR7 ;  /* 0x00000007ff027e24 */ /* 0x000fe2000f8e00ff */
[----:B------:R-:W1:Y:S01]  /*0160*/  LDCU.64 UR10, c[0x0][0x388] ;  /* 0x00007100ff0a77ac */ /* 0x000e620008000a00 */
[----:B------:R-:W-:Y:S01]  /*0170*/  IMAD.U32 R6, RZ, RZ, UR7 ;  /* 0x00000007ff067e24 */ /* 0x000fe2000f8e00ff */
[----:B0-----:R-:W-:-:S04]  /*0180*/  ISETP.LT.U32.AND P0, PT, R0, UR6, PT ;  /* 0x0000000600007c0c */ /* 0x001fc8000bf01070 */
[----:B------:R-:W-:Y:S01]  /*0190*/  ISETP.GT.U32.AND.EX P0, PT, R2, RZ, PT, P0 ;  /* 0x000000ff0200720c */ /* 0x000fe20003f04100 */
[C---:B------:R-:W-:Y:S01]  /*01a0*/  VIADD R2, R0.reuse, 0x100 ;  /* 0x0000010000027836 */ /* 0x040fe20000000000 */
[----:B------:R-:W-:-:S04]  /*01b0*/  IADD3 R0, P2, PT, R0, UR4, RZ ;  /* 0x0000000400007c10 */ /* 0x000fc8000ff5e0ff */
[----:B------:R-:W-:Y:S01]  /*01c0*/  ISETP.LT.U32.AND P1, PT, R2, UR6, PT ;  /* 0x0000000602007c0c */ /* 0x000fe2000bf21070 */
[----:B------:R-:W-:Y:S01]  /*01d0*/  IMAD.X R3, RZ, RZ, UR5, P2 ;  /* 0x00000005ff037e24 */ /* 0x000fe200090e06ff */
[----:B-1----:R-:W-:Y:S02]  /*01e0*/  LEA R2, P2, R0, UR10, 0x3 ;  /* 0x0000000a00027c11 */ /* 0x002fe4000f8418ff */
[----:B------:R-:W-:Y:S02]  /*01f0*/  ISETP.GT.U32.AND.EX P1, PT, R6, RZ, PT, P1 ;  /* 0x000000ff0600720c */ /* 0x000fe40003f24110 */
[----:B------:R-:W-:Y:S01]  /*0200*/  LEA.HI.X R3, R0, UR11, R3, 0x3, P2 ;  /* 0x0000000b00037c11 */ /* 0x000fe200090f1c03 */
[----:B------:R-:W0:Y:S04]  /*0210*/  @P0 LDC.64 R4, c[0x0][0x390] ;  /* 0x0000e400ff040b82 */ /* 0x000e280000000a00 */
[----:B0-----:R0:W-:Y:S06]  /*0220*/  @P0 STG.E.64 desc[UR8][R2.64], R4 ;  /* 0x0000000402000986 */ /* 0x0011ec000c101b08 */
[----:B------:R-:W-:Y:S05]  /*0230*/  @!P1 EXIT ;  /* 0x000000000000994d */ /* 0x000fea0003800000 */
[----:B0-----:R-:W0:Y:S02]  /*0240*/  LDC.64 R4, c[0x0][0x390] ;  /* 0x0000e400ff047b82 */ /* 0x001e240000000a00 */
[----:B0-----:R-:W-:Y:S01]  /*0250*/  STG.E.64 desc[UR8][R2.64+0x800], R4 ;  /* 0x0008000402007986 */ /* 0x001fe2000c101b08 */
[----:B------:R-:W-:Y:S05]  /*0260*/  EXIT ;  /* 0x000000000000794d */ /* 0x000fea0003800000 */
.L_x_236:
        /* <DEDUP_REMOVED lines=9> */
.L_x_284:


//--------------------- .text._ZN3cub18CUB_300001_SM_10006detail11EmptyKernelIvEEvv --------------------------
	.section	.text._ZN3cub18CUB_300001_SM_10006detail11EmptyKernelIvEEvv,"ax",@progbits
	.align	128
        .global         _ZN3cub18CUB_300001_SM_10006detail11EmptyKernelIvEEvv
        .type           _ZN3cub18CUB_300001_SM_10006detail11EmptyKernelIvEEvv,@function
        .size           _ZN3cub18CUB_300001_SM_10006detail11EmptyKernelIvEEvv,(.L_x_285 - _ZN3cub18CUB_300001_SM_10006detail11EmptyKernelIvEEvv)
        .other          _ZN3cub18CUB_300001_SM_10006detail11EmptyKernelIvEEvv,@"STO_CUDA_ENTRY STV_DEFAULT"
_ZN3cub18CUB_300001_SM_10006detail11EmptyKernelIvEEvv:
.text._ZN3cub18CUB_300001_SM_10006detail11EmptyKernelIvEEvv:
[----:B------:R-:W-:Y:S01]  /*0000*/  LDC R1, c[0x0][0x37c] ;  /* 0x0000df00ff017b82 */ /* 0x000fe20000000800 */
[----:B------:R-:W-:Y:S05]  /*0010*/  EXIT ;  /* 0x000000000000794d */ /* 0x000fea0003800000 */
.L_x_237:
        /* <DEDUP_REMOVED lines=14> */
.L_x_285:


//--------------------- .text._Z11ShadeMatrixPN6thrust24THRUST_300001_SM_1000_NS7complexIfEES3_S3_S3_S3_S3_S3_iiffff --------------------------
	.section	.text._Z11ShadeMatrixPN6thrust24THRUST_300001_SM_1000_NS7complexIfEES3_S3_S3_S3_S3_S3_iiffff,"ax",@progbits
	.align	128
        .global         _Z11ShadeMatrixPN6thrust24THRUST_300001_SM_1000_NS7complexIfEES3_S3_S3_S3_S3_S3_iiffff
        .type           _Z11ShadeMatrixPN6thrust24THRUST_300001_SM_1000_NS7complexIfEES3_S3_S3_S3_S3_S3_iiffff,@function
        .size           _Z11ShadeMatrixPN6thrust24THRUST_300001_SM_1000_NS7complexIfEES3_S3_S3_S3_S3_S3_iiffff,(.L_x_275 - _Z11ShadeMatrixPN6thrust24THRUST_300001_SM_1000_NS7complexIfEES3_S3_S3_S3_S3_S3_iiffff)
        .other          _Z11ShadeMatrixPN6thrust24THRUST_300001_SM_1000_NS7complexIfEES3_S3_S3_S3_S3_S3_iiffff,@"STO_CUDA_ENTRY STV_DEFAULT"
_Z11ShadeMatrixPN6thrust24THRUST_300001_SM_1000_NS7complexIfEES3_S3_S3_S3_S3_S3_iiffff:
.text._Z11ShadeMatrixPN6thrust24THRUST_300001_SM_1000_NS7complexIfEES3_S3_S3_S3_S3_S3_iiffff:
[----:B------:R-:W-:Y:S01]  /*0000*/  LDC R1, c[0x0][0x37c] ;  /* 0x0000df00ff017b82 */ /* 0x000fe20000000800 */
[----:B------:R-:W0:Y:S07]  /*0010*/  S2R R3, SR_TID.X ;  /* 0x0000000000037919 */ /* 0x000e2e0000002100 */
[----:B------:R-:W0:Y:S01]  /*0020*/  S2UR UR4, SR_CTAID.X ;  /* 0x00000000000479c3 */ /* 0x000e220000002500 */
[----:B------:R-:W1:Y:S07]  /*0030*/  LDCU UR5, c[0x0][0x3b8] ;  /* 0x00007700ff0577ac */ /* 0x000e6e0008000800 */
[----:B------:R-:W0:Y:S02]  /*0040*/  LDC R4, c[0x0][0x360] ;  /* 0x0000d800ff047b82 */ /* 0x000e240000000800 */
[----:B0-----:R-:W-:-:S05]  /*0050*/  IMAD R4, R4, UR4, R3 ;  /* 0x0000000404047c24 */ /* 0x001fca000f8e0203 */
[----:B-1----:R-:W-:-:S13]  /*0060*/  ISETP.GE.AND P0, PT, R4, UR5, PT ;  /* 0x0000000504007c0c */ /* 0x002fda000bf06270 */
[----:B------:R-:W-:Y:S05]  /*0070*/  @P0 EXIT ;  /* 0x000000000000094d */ /* 0x000fea0003800000 */
[----:B------:R-:W0:Y:S01]  /*0080*/  LDC.64 R6, c[0x0][0x398] ;  /* 0x0000e600ff067b82 */ /* 0x000e220000000a00 */
[----:B------:R-:W1:Y:S07]  /*0090*/  LDCU.64 UR4, c[0x0][0x358] ;  /* 0x00006b00ff0477ac */ /* 0x000e6e0008000a00 */
[----:B------:R-:W2:Y:S08]  /*00a0*/  LDC.64 R8, c[0x0][0x3a0] ;  /* 0x0000e800ff087b82 */ /* 0x000eb00000000a00 */
[----:B------:R-:W3:Y:S01]  /*00b0*/  LDC R17, c[0x0][0x3c8] ;  /* 0x0000f200ff117b82 */ /* 0x000ee20000000800 */
[----:B0-----:R-:W-:-:S05]  /*00c0*/  IMAD.WIDE R6, R4, 0x8, R6 ;  /* 0x0000000804067825 */ /* 0x001fca00078e0206 */
[----:B-1----:R-:W4:Y:S01]  /*00d0*/  LDG.E.64 R2, desc[UR4][R6.64] ;  /* 0x0000000406027981 */ /* 0x002f22000c1e1b00 */
[----:B--2---:R-:W-:-:S04]  /*00e0*/  IMAD.WIDE R8, R4, 0x8, R8 ;  /* 0x0000000804087825 */ /* 0x004fc800078e0208 */
[----:B----4-:R-:W-:Y:S01]  /*00f0*/  FADD R10, R2, 3.1415927410125732422 ;  /* 0x40490fdb020a7421 */ /* 0x010fe20000000000 */
[----:B------:R-:W-:-:S05]  /*0100*/  FADD R11, RZ, R3 ;  /* 0x00000003ff0b7221 */ /* 0x000fca0000000000 */
[----:B------:R0:W-:Y:S04]  /*0110*/  STG.E.64 desc[UR4][R6.64], R10 ;  /* 0x0000000a06007986 */ /* 0x0001e8000c101b04 */
[----:B------:R-:W2:Y:S02]  /*0120*/  LDG.E.64 R2, desc[UR4][R8.64] ;  /* 0x0000000408027981 */ /* 0x000ea4000c1e1b00 */
[----:B--2---:R-:W-:Y:S01]  /*0130*/  FADD R12, R2, 1.5707963705062866211 ;  /* 0x3fc90fdb020c7421 */ /* 0x004fe20000000000 */
[----:B------:R-:W-:-:S05]  /*0140*/  FADD R13, RZ, R3 ;  /* 0x00000003ff0d7221 */ /* 0x000fca0000000000 */
[----:B------:R1:W-:Y:S04]  /*0150*/  STG.E.64 desc[UR4][R8.64], R12 ;  /* 0x0000000c08007986 */ /* 0x0003e8000c101b04 */
[----:B------:R-:W2:Y:S02]  /*0160*/  LDG.E.64 R2, desc[UR4][R6.64] ;  /* 0x0000000406027981 */ /* 0x000ea4000c1e1b00 */
[----:B--2---:R-:W-:Y:S01]  /*0170*/  FADD R14, -R2, 6.2831854820251464844 ;  /* 0x40c90fdb020e7421 */ /* 0x004fe20000000100 */
[----:B------:R-:W-:-:S05]  /*0180*/  FADD R15, RZ, -R3 ;  /* 0x80000003ff0f7221 */ /* 0x000fca0000000000 */
[----:B------:R1:W-:Y:S04]  /*0190*/  STG.E.64 desc[UR4][R6.64], R14 ;  /* 0x0000000e06007986 */ /* 0x0003e8000c101b04 */
[----:B------:R-:W2:Y:S01]  /*01a0*/  LDG.E.64 R2, desc[UR4][R8.64] ;  /* 0x0000000408027981 */ /* 0x000ea2000c1e1b00 */
[----:B---3--:R-:W0:Y:S01]  /*01b0*/  MUFU.RCP R5, R17 ;  /* 0x0000001100057308 */ /* 0x008e220000001000 */
[----:B--2---:R-:W-:Y:S01]  /*01c0*/  FADD R2, -R2, 3.1415927410125732422 ;  /* 0x40490fdb02027421 */ /* 0x004fe20000000100 */
[----:B------:R-:W-:-:S05]  /*01d0*/  FADD R3, RZ, -R3 ;  /* 0x80000003ff037221 */ /* 0x000fca0000000000 */
[----:B------:R1:W-:Y:S04]  /*01e0*/  STG.E.64 desc[UR4][R8.64], R2 ;  /* 0x0000000208007986 */ /* 0x0003e8000c101b04 */
[----:B------:R-:W2:Y:S01]  /*01f0*/  LDG.E R0, desc[UR4][R6.64] ;  /* 0x0000000406007981 */ /* 0x000ea2000c1e1900 */
[C---:B0-----:R-:W-:Y:S01]  /*0200*/  FFMA R10, R5.reuse, -R17, 1 ;  /* 0x3f800000050a7423 */ /* 0x041fe20000000811 */
[----:B------:R-:W-:Y:S03]  /*0210*/  BSSY.RECONVERGENT B0, `(.L_x_238) ;  /* 0x000000c000007945 */ /* 0x000fe60003800200 */
[----:B------:R-:W-:Y:S01]  /*0220*/  FFMA R5, R5, R10, R5 ;  /* 0x0000000a05057223 */ /* 0x000fe20000000005 */
[----:B--2---:R-:W0:Y:S03]  /*0230*/  FCHK P0, R0, R17 ;  /* 0x0000001100007302 */ /* 0x004e260000000000 */
[----:B------:R-:W-:-:S04]  /*0240*/  FFMA R10, R0, R5, RZ ;  /* 0x00000005000a7223 */ /* 0x000fc800000000ff */
[----:B------:R-:W-:-:S04]  /*0250*/  FFMA R11, R10, -R17, R0 ;  /* 0x800000110a0b7223 */ /* 0x000fc80000000000 */
[----:B------:R-:W-:Y:S01]  /*0260*/  FFMA R5, R5, R11, R10 ;  /* 0x0000000b05057223 */ /* 0x000fe2000000000a */
[----:B01----:R-:W-:Y:S06]  /*0270*/  @!P0 BRA `(.L_x_239) ;  /* 0x0000000000148947 */ /* 0x003fec0003800000 */
[----:B------:R-:W0:Y:S01]  /*0280*/  LDCU UR6, c[0x0][0x3c8] ;  /* 0x00007900ff0677ac */ /* 0x000e220008000800 */
[----:B------:R-:W-:Y:S01]  /*0290*/  MOV R8, 0x2c0 ;  /* 0x000002c000087802 */ /* 0x000fe20000000f00 */
[----:B0-----:R-:W-:-:S07]  /*02a0*/  IMAD.U32 R3, RZ, RZ, UR6 ;  /* 0x00000006ff037e24 */ /* 0x001fce000f8e00ff */
[----:B------:R-:W-:Y:S05]  /*02b0*/  CALL.REL.NOINC `($__internal_0_$__cuda_sm3x_div_rn_noftz_f32_slowpath) ;  /* 0x0000000400587944 */ /* 0x000fea0003c00000 */
[----:B------:R-:W-:-:S07]  /*02c0*/  IMAD.MOV.U32 R5, RZ, RZ, R0 ;  /* 0x000000ffff057224 */ /* 0x000fce00078e0000 */
.L_x_239:
[----:B------:R-:W-:Y:S05]  /*02d0*/  BSYNC.RECONVERGENT B0 ;  /* 0x0000000000007941 */ /* 0x000fea0003800200 */
.L_x_238:
[----:B------:R-:W0:Y:S01]  /*02e0*/  LDC R7, c[0x0][0x3cc] ;  /* 0x0000f300ff077b82 */ /* 0x000e220000000800 */
[----:B------:R-:W-:Y:S01]  /*02f0*/  IMAD.MOV.U32 R0, RZ, RZ, 0x3f000000 ;  /* 0x3f000000ff007424 */ /* 0x000fe200078e00ff */
[----:B------:R-:W-:Y:S04]  /*0300*/  BSSY.RECONVERGENT B0, `(.L_x_240) ;  /* 0x0000011000007945 */ /* 0x000fe80003800200 */
[----:B------:R-:W-:-:S05]  /*0310*/  LOP3.LUT R0, R0, 0x80000000, R5, 0xb8, !PT ;  /* 0x8000000000007812 */ /* 0x000fca00078eb805 */
[----:B------:R-:W-:-:S06]  /*0320*/  FADD.RZ R5, R0, R5 ;  /* 0x0000000500057221 */ /* 0x000fcc000000c000 */
[----:B------:R-:W-:Y:S08]  /*0330*/  F2I.TRUNC.NTZ R5, R5 ;  /* 0x0000000500057305 */ /* 0x000ff0000020f100 */
[----:B0-----:R-:W0:Y:S08]  /*0340*/  MUFU.RCP R3, R7 ;  /* 0x0000000700037308 */ /* 0x001e300000001000 */
[----:B------:R-:W1:Y:S01]  /*0350*/  FCHK P0, R2, R7 ;  /* 0x0000000702007302 */ /* 0x000e620000000000 */
[----:B0-----:R-:W-:-:S04]  /*0360*/  FFMA R6, R3, -R7, 1 ;  /* 0x3f80000003067423 */ /* 0x001fc80000000807 */
[----:B------:R-:W-:-:S04]  /*0370*/  FFMA R3, R3, R6, R3 ;  /* 0x0000000603037223 */ /* 0x000fc80000000003 */
[----:B------:R-:W-:-:S04]  /*0380*/  FFMA R0, R2, R3, RZ ;  /* 0x0000000302007223 */ /* 0x000fc800000000ff */
[----:B------:R-:W-:-:S04]  /*0390*/  FFMA R6, R0, -R7, R2 ;  /* 0x8000000700067223 */ /* 0x000fc80000000002 */
[----:B------:R-:W-:Y:S01]  /*03a0*/  FFMA R0, R3, R6, R0 ;  /* 0x0000000603007223 */ /* 0x000fe20000000000 */
[----:B-1----:R-:W-:Y:S06]  /*03b0*/  @!P0 BRA `(.L_x_241) ;  /* 0x0000000000148947 */ /* 0x002fec0003800000 */
[----:B------:R-:W0:Y:S01]  /*03c0*/  LDCU UR6, c[0x0][0x3cc] ;  /* 0x00007980ff0677ac */ /* 0x000e220008000800 */
[----:B------:R-:W-:Y:S01]  /*03d0*/  IMAD.MOV.U32 R0, RZ, RZ, R2 ;  /* 0x000000ffff007224 */ /* 0x000fe200078e0002 */
[----:B------:R-:W-:Y:S02]  /*03e0*/  MOV R8, 0x410 ;  /* 0x0000041000087802 */ /* 0x000fe40000000f00 */
[----:B0-----:R-:W-:-:S07]  /*03f0*/  MOV R3, UR6 ;  /* 0x0000000600037c02 */ /* 0x001fce0008000f00 */
[----:B------:R-:W-:Y:S05]  /*0400*/  CALL.REL.NOINC `($__internal_0_$__cuda_sm3x_div_rn_noftz_f32_slowpath) ;  /* 0x0000000400047944 */ /* 0x000fea0003c00000 */
.L_x_241:
[----:B------:R-:W-:Y:S05]  /*0410*/  BSYNC.RECONVERGENT B0 ;  /* 0x0000000000007941 */ /* 0x000fea0003800200 */
.L_x_240:
[----:B------:R-:W0:Y:S01]  /*0420*/  LDC R8, c[0x0][0x3c8] ;  /* 0x0000f200ff087b82 */ /* 0x000e220000000800 */
[----:B------:R-:W1:Y:S01]  /*0430*/  LDCU UR6, c[0x0][0x3c4] ;  /* 0x00007880ff0677ac */ /* 0x000e620008000800 */
[----:B------:R-:W-:-:S05]  /*0440*/  IMAD.MOV.U32 R3, RZ, RZ, 0x3f000000 ;  /* 0x3f000000ff037424 */ /* 0x000fca00078e00ff */
[----:B------:R-:W-:-:S05]  /*0450*/  LOP3.LUT R3, R3, 0x80000000, R0, 0xb8, !PT ;  /* 0x8000000003037812 */ /* 0x000fca00078eb800 */
[----:B------:R-:W-:-:S04]  /*0460*/  FADD.RZ R3, R3, R0 ;  /* 0x0000000003037221 */ /* 0x000fc8000000c000 */
[----:B------:R-:W-:Y:S01]  /*0470*/  F2I.TRUNC.NTZ R6, R3 ;  /* 0x0000000300067305 */ /* 0x000fe2000020f100 */
[----:B-1----:R-:W-:-:S07]  /*0480*/  IMAD.U32 R9, RZ, RZ, UR6 ;  /* 0x00000006ff097e24 */ /* 0x002fce000f8e00ff */
[----:B0-----:R-:W0:Y:S08]  /*0490*/  MUFU.RCP R7, R8 ;  /* 0x0000000800077308 */ /* 0x001e300000001000 */
[----:B------:R-:W1:Y:S01]  /*04a0*/  FCHK P0, R9, R8 ;  /* 0x0000000809007302 */ /* 0x000e620000000000 */
[----:B0-----:R-:W-:-:S04]  /*04b0*/  FFMA R2, R7, -R8, 1 ;  /* 0x3f80000007027423 */ /* 0x001fc80000000808 */
[----:B------:R-:W-:-:S04]  /*04c0*/  FFMA R0, R7, R2, R7 ;  /* 0x0000000207007223 */ /* 0x000fc80000000007 */
[----:B------:R-:W-:-:S04]  /*04d0*/  FFMA R7, R0, UR6, RZ ;  /* 0x0000000600077c23 */ /* 0x000fc800080000ff */
[----:B------:R-:W-:-:S04]  /*04e0*/  FFMA R2, R7, -R8, UR6 ;  /* 0x0000000607027e23 */ /* 0x000fc80008000808 */
[----:B------:R-:W-:Y:S01]  /*04f0*/  FFMA R0, R0, R2, R7 ;  /* 0x0000000200007223 */ /* 0x000fe20000000007 */
[----:B-1----:R-:W-:Y:S06]  /*0500*/  @!P0 BRA `(.L_x_242) ;  /* 0x0000000000188947 */ /* 0x002fec0003800000 */
[----:B------:R-:W0:Y:S01]  /*0510*/  LDCU UR6, c[0x0][0x3c4] ;  /* 0x00007880ff0677ac */ /* 0x000e220008000800 */
[----:B------:R-:W-:Y:S01]  /*0520*/  MOV R8, 0x570 ;  /* 0x0000057000087802 */ /* 0x000fe20000000f00 */
[----:B------:R-:W1:Y:S01]  /*0530*/  LDCU UR7, c[0x0][0x3c8] ;  /* 0x00007900ff0777ac */ /* 0x000e620008000800 */
[----:B0-----:R-:W-:Y:S02]  /*0540*/  IMAD.U32 R0, RZ, RZ, UR6 ;  /* 0x00000006ff007e24 */ /* 0x001fe4000f8e00ff */
[----:B-1----:R-:W-:-:S07]  /*0550*/  IMAD.U32 R3, RZ, RZ, UR7 ;  /* 0x00000007ff037e24 */ /* 0x002fce000f8e00ff */
[----:B------:R-:W-:Y:S05]  /*0560*/  CALL.REL.NOINC `($__internal_0_$__cuda_sm3x_div_rn_noftz_f32_slowpath) ;  /* 0x0000000000ac7944 */ /* 0x000fea0003c00000 */
.L_x_242:
[----:B------:R-:W-:Y:S01]  /*0570*/  HFMA2 R7, -RZ, RZ, 1.75, 0 ;  /* 0x3f000000ff077431 */ /* 0x000fe200000001ff */
[----:B------:R-:W0:Y:S01]  /*0580*/  LDC R11, c[0x0][0x3bc] ;  /* 0x0000ef00ff0b7b82 */ /* 0x000e220000000800 */
[----:B------:R-:W-:Y:S01]  /*0590*/  SHF.L.U32 R13, R4, 0x2, RZ ;  /* 0x00000002040d7819 */ /* 0x000fe200000006ff */
[----:B------:R-:W-:Y:S02]  /*05a0*/  IMAD.MOV.U32 R15, RZ, RZ, RZ ;  /* 0x000000ffff0f7224 */ /* 0x000fe400078e00ff */
[----:B------:R-:W-:Y:S01]  /*05b0*/  IMAD.MOV.U32 R17, RZ, RZ, RZ ;  /* 0x000000ffff117224 */ /* 0x000fe200078e00ff */
[----:B------:R-:W-:-:S05]  /*05c0*/  LOP3.LUT R3, R7, 0x80000000, R0, 0xb8, !PT ;  /* 0x8000000007037812 */ /* 0x000fca00078eb800 */
[----:B------:R-:W-:-:S06]  /*05d0*/  FADD.RZ R0, R3, R0 ;  /* 0x0000000003007221 */ /* 0x000fcc000000c000 */
[----:B------:R-:W1:Y:S02]  /*05e0*/  F2I.TRUNC.NTZ R0, R0 ;  /* 0x0000000000007305 */ /* 0x000e64000020f100 */
[----:B-1----:R-:W-:Y:S01]  /*05f0*/  LEA.HI R2, R0, R0, RZ, 0x1 ;  /* 0x0000000000027211 */ /* 0x002fe200078f08ff */
[C-C-:B------:R-:W-:Y:S02]  /*0600*/  IMAD.IADD R8, R5.reuse, 0x1, -R0.reuse ;  /* 0x0000000105087824 */ /* 0x140fe400078e0a00 */
[----:B------:R-:W-:Y:S01]  /*0610*/  IMAD.IADD R5, R5, 0x1, R0 ;  /* 0x0000000105057824 */ /* 0x000fe200078e0200 */
[----:B------:R-:W-:Y:S02]  /*0620*/  SHF.R.S32.HI R2, RZ, 0x1, R2 ;  /* 0x00000001ff027819 */ /* 0x000fe40000011402 */
[----:B------:R-:W-:Y:S02]  /*0630*/  ISETP.GT.AND P0, PT, R8, RZ, PT ;  /* 0x000000ff0800720c */ /* 0x000fe40003f04270 */
[----:B------:R-:W-:-:S02]  /*0640*/  I2FP.F32.S32 R2, R2 ;  /* 0x0000000200027245 */ /* 0x000fc40000201400 */
[----:B0-----:R-:W-:Y:S02]  /*0650*/  ISETP.GT.AND P1, PT, R5, R11, PT ;  /* 0x0000000b0500720c */ /* 0x001fe40003f24270 */
[----:B------:R-:W-:Y:S02]  /*0660*/  LOP3.LUT R3, R7, 0x80000000, R2, 0xb8, !PT ;  /* 0x8000000007037812 */ /* 0x000fe400078eb802 */
[----:B------:R-:W-:-:S03]  /*0670*/  SEL R4, R11, RZ, P1 ;  /* 0x000000ff0b047207 */ /* 0x000fc60000800000 */
[----:B------:R-:W-:Y:S02]  /*0680*/  FADD.RZ R7, R2, R3 ;  /* 0x0000000302077221 */ /* 0x000fe4000000c000 */
[----:B------:R-:W0:Y:S01]  /*0690*/  LDC.64 R2, c[0x0][0x3b0] ;  /* 0x0000ec00ff027b82 */ /* 0x000e220000000a00 */
[----:B------:R-:W-:Y:S02]  /*06a0*/  IMAD.IADD R4, R5, 0x1, -R4 ;  /* 0x0000000105047824 */ /* 0x000fe400078e0a04 */
[----:B------:R-:W-:Y:S01]  /*06b0*/  IMAD.MOV.U32 R5, RZ, RZ, RZ ;  /* 0x000000ffff057224 */ /* 0x000fe200078e00ff */
[----:B------:R-:W1:Y:S02]  /*06c0*/  F2I.TRUNC.NTZ R7, R7 ;  /* 0x0000000700077305 */ /* 0x000e64000020f100 */
[----:B------:R-:W-:Y:S01]  /*06d0*/  I2FP.F32.S32 R4, R4 ;  /* 0x0000000400047245 */ /* 0x000fe20000201400 */
[C-C-:B-1----:R-:W-:Y:S02]  /*06e0*/  IMAD.IADD R0, R6.reuse, 0x1, -R7.reuse ;  /* 0x0000000106007824 */ /* 0x142fe400078e0a07 */
[----:B------:R-:W-:Y:S01]  /*06f0*/  IMAD.IADD R6, R6, 0x1, R7 ;  /* 0x0000000106067824 */ /* 0x000fe200078e0207 */
[----:B------:R-:W-:-:S02]  /*0700*/  SEL R7, R11, RZ, !P0 ;  /* 0x000000ff0b077207 */ /* 0x000fc40004000000 */
[----:B------:R-:W-:Y:S01]  /*0710*/  ISETP.GT.AND P2, PT, R0, RZ, PT ;  /* 0x000000ff0000720c */ /* 0x000fe20003f44270 */
[----:B0-----:R-:W-:Y:S01]  /*0720*/  IMAD.WIDE R2, R13, 0x8, R2 ;  /* 0x000000080d027825 */ /* 0x001fe200078e0202 */
[----:B------:R-:W-:Y:S02]  /*0730*/  ISETP.GT.AND P3, PT, R6, R11, PT ;  /* 0x0000000b0600720c */ /* 0x000fe40003f64270 */
[C---:B------:R-:W-:Y:S01]  /*0740*/  SEL R9, R11.reuse, RZ, !P2 ;  /* 0x000000ff0b097207 */ /* 0x040fe20005000000 */
[----:B------:R-:W-:Y:S01]  /*0750*/  IMAD.IADD R7, R8, 0x1, R7 ;  /* 0x0000000108077824 */ /* 0x000fe200078e0207 */
[----:B------:R-:W-:Y:S01]  /*0760*/  SEL R11, R11, RZ, P3 ;  /* 0x000000ff0b0b7207 */ /* 0x000fe20001800000 */
[----:B------:R-:W-:Y:S01]  /*0770*/  STG.E.64 desc[UR4][R2.64+0x8], R4 ;  /* 0x0000080402007986 */ /* 0x000fe2000c101b04 */
[----:B------:R-:W-:Y:S01]  /*0780*/  MOV R13, RZ ;  /* 0x000000ff000d7202 */ /* 0x000fe20000000f00 */
[----:B------:R-:W-:Y:S01]  /*0790*/  IMAD.IADD R9, R0, 0x1, R9 ;  /* 0x0000000100097824 */ /* 0x000fe200078e0209 */
[----:B------:R-:W-:Y:S01]  /*07a0*/  I2FP.F32.S32 R12, R7 ;  /* 0x00000007000c7245 */ /* 0x000fe20000201400 */
[----:B------:R-:W-:-:S03]  /*07b0*/  IMAD.IADD R11, R6, 0x1, -R11 ;  /* 0x00000001060b7824 */ /* 0x000fc600078e0a0b */
[----:B------:R-:W-:Y:S01]  /*07c0*/  I2FP.F32.S32 R14, R9 ;  /* 0x00000009000e7245 */ /* 0x000fe20000201400 */
[----:B------:R-:W-:Y:S01]  /*07d0*/  STG.E.64 desc[UR4][R2.64], R12 ;  /* 0x0000000c02007986 */ /* 0x000fe2000c101b04 */
[----:B------:R-:W-:-:S03]  /*07e0*/  I2FP.F32.S32 R16, R11 ;  /* 0x0000000b00107245 */ /* 0x000fc60000201400 */
[----:B------:R-:W-:Y:S04]  /*07f0*/  STG.E.64 desc[UR4][R2.64+0x10], R14 ;  /* 0x0000100e02007986 */ /* 0x000fe8000c101b04 */
[----:B------:R-:W-:Y:S01]  /*0800*/  STG.E.64 desc[UR4][R2.64+0x18], R16 ;  /* 0x0000181002007986 */ /* 0x000fe2000c101b04 */
[----:B------:R-:W-:Y:S05]  /*0810*/  EXIT ;  /* 0x000000000000794d */ /* 0x000fea0003800000 */
        .weak           $__internal_0_$__cuda_sm3x_div_rn_noftz_f32_slowpath
        .type           $__internal_0_$__cuda_sm3x_div_rn_noftz_f32_slowpath,@function
        .size           $__internal_0_$__cuda_sm3x_div_rn_noftz_f32_slowpath,(.L_x_275 - $__internal_0_$__cuda_sm3x_div_rn_noftz_f32_slowpath)
$__internal_0_$__cuda_sm3x_div_rn_noftz_f32_slowpath:
[----:B------:R-:W-:Y:S01]  /*0820*/  SHF.R.U32.HI R9, RZ, 0x17, R3 ;  /* 0x00000017ff097819 */ /* 0x000fe20000011603 */
[----:B------:R-:W-:Y:S01]  /*0830*/  BSSY.RECONVERGENT B1, `(.L_x_243) ;  /* 0x0000062000017945 */ /* 0x000fe20003800200 */
[----:B------:R-:W-:Y:S02]  /*0840*/  SHF.R.U32.HI R7, RZ, 0x17, R0 ;  /* 0x00000017ff077819 */ /* 0x000fe40000011600 */
[----:B------:R-:W-:Y:S02]  /*0850*/  LOP3.LUT R14, R9, 0xff, RZ, 0xc0, !PT ;  /* 0x000000ff090e7812 */ /* 0x000fe400078ec0ff */
[----:B------:R-:W-:-:S03]  /*0860*/  LOP3.LUT R12, R7, 0xff, RZ, 0xc0, !PT ;  /* 0x000000ff070c7812 */ /* 0x000fc600078ec0ff */
[----:B------:R-:W-:Y:S01]  /*0870*/  VIADD R10, R14, 0xffffffff ;  /* 0xffffffff0e0a7836 */ /* 0x000fe20000000000 */
[----:B------:R-:W-:-:S04]  /*0880*/  IADD3 R9, PT, PT, R12, -0x1, RZ ;  /* 0xffffffff0c097810 */ /* 0x000fc80007ffe0ff */
[----:B------:R-:W-:-:S04]  /*0890*/  ISETP.GT.U32.AND P0, PT, R10, 0xfd, PT ;  /* 0x000000fd0a00780c */ /* 0x000fc80003f04070 */
[----:B------:R-:W-:-:S13]  /*08a0*/  ISETP.GT.U32.OR P0, PT, R9, 0xfd, P0 ;  /* 0x000000fd0900780c */ /* 0x000fda0000704470 */
[----:B------:R-:W-:Y:S01]  /*08b0*/  @!P0 IMAD.MOV.U32 R7, RZ, RZ, RZ ;  /* 0x000000ffff078224 */ /* 0x000fe200078e00ff */
[----:B------:R-:W-:Y:S06]  /*08c0*/  @!P0 BRA `(.L_x_244) ;  /* 0x00000000005c8947 */ /* 0x000fec0003800000 */
[----:B------:R-:W-:Y:S02]  /*08d0*/  FSETP.GTU.FTZ.AND P0, PT, |R0|, +INF , PT ;  /* 0x7f8000000000780b */ /* 0x000fe40003f1c200 */
[----:B------:R-:W-:-:S04]  /*08e0*/  FSETP.GTU.FTZ.AND P1, PT, |R3|, +INF , PT ;  /* 0x7f8000000300780b */ /* 0x000fc80003f3c200 */
[----:B------:R-:W-:-:S13]  /*08f0*/  PLOP3.LUT P0, PT, P0, P1, PT, 0xf8, 0x8f ;  /* 0x00000000008f781c */ /* 0x000fda0000703f70 */
[----:B------:R-:W-:Y:S05]  /*0900*/  @P0 BRA `(.L_x_245) ;  /* 0x00000004004c0947 */ /* 0x000fea0003800000 */
[----:B------:R-:W-:-:S13]  /*0910*/  LOP3.LUT P0, RZ, R3, 0x7fffffff, R0, 0xc8, !PT ;  /* 0x7fffffff03ff7812 */ /* 0x000fda000780c800 */
[----:B------:R-:W-:Y:S05]  /*0920*/  @!P0 BRA `(.L_x_246) ;  /* 0x00000004003c8947 */ /* 0x000fea0003800000 */
[C---:B------:R-:W-:Y:S02]  /*0930*/  FSETP.NEU.FTZ.AND P1, PT, |R0|.reuse, +INF , PT ;  /* 0x7f8000000000780b */ /* 0x040fe40003f3d200 */
[----:B------:R-:W-:Y:S02]  /*0940*/  FSETP.NEU.FTZ.AND P2, PT, |R3|, +INF , PT ;  /* 0x7f8000000300780b */ /* 0x000fe40003f5d200 */
[----:B------:R-:W-:-:S11]  /*0950*/  FSETP.NEU.FTZ.AND P0, PT, |R0|, +INF , PT ;  /* 0x7f8000000000780b */ /* 0x000fd60003f1d200 */
[----:B------:R-:W-:Y:S05]  /*0960*/  @!P2 BRA !P1, `(.L_x_246) ;  /* 0x00000004002ca947 */ /* 0x000fea0004800000 */
[----:B------:R-:W-:-:S04]  /*0970*/  LOP3.LUT P1, RZ, R0, 0x7fffffff, RZ, 0xc0, !PT ;  /* 0x7fffffff00ff7812 */ /* 0x000fc8000782c0ff */
[----:B------:R-:W-:-:S13]  /*0980*/  PLOP3.LUT P1, PT, P2, P1, PT, 0x2f, 0xf2 ;  /* 0x0000000000f2781c */ /* 0x000fda0001722577 */
[----:B------:R-:W-:Y:S05]  /*0990*/  @P1 BRA `(.L_x_247) ;  /* 0x0000000400181947 */ /* 0x000fea0003800000 */
[----:B------:R-:W-:-:S04]  /*09a0*/  LOP3.LUT P1, RZ, R3, 0x7fffffff, RZ, 0xc0, !PT ;  /* 0x7fffffff03ff7812 */ /* 0x000fc8000782c0ff */
[----:B------:R-:W-:-:S13]  /*09b0*/  PLOP3.LUT P0, PT, P0, P1, PT, 0x2f, 0xf2 ;  /* 0x0000000000f2781c */ /* 0x000fda0000702577 */
[----:B------:R-:W-:Y:S05]  /*09c0*/  @P0 BRA `(.L_x_248) ;  /* 0x0000000400000947 */ /* 0x000fea0003800000 */
[----:B------:R-:W-:Y:S02]  /*09d0*/  ISETP.GE.AND P0, PT, R9, RZ, PT ;  /* 0x000000ff0900720c */ /* 0x000fe40003f06270 */
[----:B------:R-:W-:-:S11]  /*09e0*/  ISETP.GE.AND P1, PT, R10, RZ, PT ;  /* 0x000000ff0a00720c */ /* 0x000fd60003f26270 */
[----:B------:R-:W-:Y:S02]  /*09f0*/  @P0 IMAD.MOV.U32 R7, RZ, RZ, RZ ;  /* 0x000000ffff070224 */ /* 0x000fe400078e00ff */
[----:B------:R-:W-:Y:S01]  /*0a00*/  @!P0 FFMA R0, R0, 1.84467440737095516160e+19, RZ ;  /* 0x5f80000000008823 */ /* 0x000fe200000000ff */
[----:B------:R-:W-:Y:S02]  /*0a10*/  @!P0 IMAD.MOV.U32 R7, RZ, RZ, -0x40 ;  /* 0xffffffc0ff078424 */ /* 0x000fe400078e00ff */
[----:B------:R-:W-:-:S03]  /*0a20*/  @!P1 FFMA R3, R3, 1.84467440737095516160e+19, RZ ;  /* 0x5f80000003039823 */ /* 0x000fc600000000ff */
[----:B------:R-:W-:-:S07]  /*0a30*/  @!P1 IADD3 R7, PT, PT, R7, 0x40, RZ ;  /* 0x0000004007079810 */ /* 0x000fce0007ffe0ff */
.L_x_244:
[----:B------:R-:W-:Y:S01]  /*0a40*/  LEA R10, R14, 0xc0800000, 0x17 ;  /* 0xc08000000e0a7811 */ /* 0x000fe200078eb8ff */
[----:B------:R-:W-:Y:S04]  /*0a50*/  BSSY.RECONVERGENT B2, `(.L_x_249) ;  /* 0x0000036000027945 */ /* 0x000fe80003800200 */
[----:B------:R-:W-:Y:S02]  /*0a60*/  IMAD.IADD R10, R3, 0x1, -R10 ;  /* 0x00000001030a7824 */ /* 0x000fe400078e0a0a */
[----:B------:R-:W-:Y:S02]  /*0a70*/  VIADD R3, R12, 0xffffff81 ;  /* 0xffffff810c037836 */ /* 0x000fe40000000000 */
[----:B------:R0:W1:Y:S01]  /*0a80*/  MUFU.RCP R9, R10 ;  /* 0x0000000a00097308 */ /* 0x0000620000001000 */
[----:B------:R-:W-:Y:S01]  /*0a90*/  FADD.FTZ R11, -R10, -RZ ;  /* 0x800000ff0a0b7221 */ /* 0x000fe20000010100 */
[C---:B------:R-:W-:Y:S01]  /*0aa0*/  IMAD R0, R3.reuse, -0x800000, R0 ;  /* 0xff80000003007824 */ /* 0x040fe200078e0200 */
[----:B0-----:R-:W-:-:S05]  /*0ab0*/  IADD3 R10, PT, PT, R3, 0x7f, -R14 ;  /* 0x0000007f030a7810 */ /* 0x001fca0007ffe80e */
[----:B------:R-:W-:Y:S02]  /*0ac0*/  IMAD.IADD R10, R10, 0x1, R7 ;  /* 0x000000010a0a7824 */ /* 0x000fe400078e0207 */
[----:B-1----:R-:W-:-:S04]  /*0ad0*/  FFMA R12, R9, R11, 1 ;  /* 0x3f800000090c7423 */ /* 0x002fc8000000000b */
[----:B------:R-:W-:-:S04]  /*0ae0*/  FFMA R16, R9, R12, R9 ;  /* 0x0000000c09107223 */ /* 0x000fc80000000009 */
[----:B------:R-:W-:-:S04]  /*0af0*/  FFMA R9, R0, R16, RZ ;  /* 0x0000001000097223 */ /* 0x000fc800000000ff */
[----:B------:R-:W-:-:S04]  /*0b00*/  FFMA R12, R11, R9, R0 ;  /* 0x000000090b0c7223 */ /* 0x000fc80000000000 */
[----:B------:R-:W-:-:S04]  /*0b10*/  FFMA R9, R16, R12, R9 ;  /* 0x0000000c10097223 */ /* 0x000fc80000000009 */
[----:B------:R-:W-:-:S04]  /*0b20*/  FFMA R12, R11, R9, R0 ;  /* 0x000000090b0c7223 */ /* 0x000fc80000000000 */
[----:B------:R-:W-:-:S05]  /*0b30*/  FFMA R0, R16, R12, R9 ;  /* 0x0000000c10007223 */ /* 0x000fca0000000009 */
[----:B------:R-:W-:-:S04]  /*0b40*/  SHF.R.U32.HI R3, RZ, 0x17, R0 ;  /* 0x00000017ff037819 */ /* 0x000fc80000011600 */
[----:B------:R-:W-:-:S04]  /*0b50*/  LOP3.LUT R3, R3, 0xff, RZ, 0xc0, !PT ;  /* 0x000000ff03037812 */ /* 0x000fc800078ec0ff */
[----:B------:R-:W-:-:S05]  /*0b60*/  IADD3 R11, PT, PT, R3, R10, RZ ;  /* 0x0000000a030b7210 */ /* 0x000fca0007ffe0ff */
[----:B------:R-:W-:-:S05]  /*0b70*/  VIADD R3, R11, 0xffffffff ;  /* 0xffffffff0b037836 */ /* 0x000fca0000000000 */
[----:B------:R-:W-:-:S13]  /*0b80*/  ISETP.GE.U32.AND P0, PT, R3, 0xfe, PT ;  /* 0x000000fe0300780c */ /* 0x000fda0003f06070 */
[----:B------:R-:W-:Y:S05]  /*0b90*/  @!P0 BRA `(.L_x_250) ;  /* 0x0000000000808947 */ /* 0x000fea0003800000 */
[----:B------:R-:W-:-:S13]  /*0ba0*/  ISETP.GT.AND P0, PT, R11, 0xfe, PT ;  /* 0x000000fe0b00780c */ /* 0x000fda0003f04270 */
[----:B------:R-:W-:Y:S05]  /*0bb0*/  @P0 BRA `(.L_x_251) ;  /* 0x00000000006c0947 */ /* 0x000fea0003800000 */
[----:B------:R-:W-:-:S13]  /*0bc0*/  ISETP.GE.AND P0, PT, R11, 0x1, PT ;  /* 0x000000010b00780c */ /* 0x000fda0003f06270 */
[----:B------:R-:W-:Y:S05]  /*0bd0*/  @P0 BRA `(.L_x_252) ;  /* 0x0000000000740947 */ /* 0x000fea0003800000 */
[----:B------:R-:W-:Y:S02]  /*0be0*/  ISETP.GE.AND P0, PT, R11, -0x18, PT ;  /* 0xffffffe80b00780c */ /* 0x000fe40003f06270 */
[----:B------:R-:W-:-:S11]  /*0bf0*/  LOP3.LUT R0, R0, 0x80000000, RZ, 0xc0, !PT ;  /* 0x8000000000007812 */ /* 0x000fd600078ec0ff */
[----:B------:R-:W-:Y:S05]  /*0c00*/  @!P0 BRA `(.L_x_252) ;  /* 0x0000000000688947 */ /* 0x000fea0003800000 */
[CCC-:B------:R-:W-:Y:S01]  /*0c10*/  FFMA.RZ R3, R16.reuse, R12.reuse, R9.reuse ;  /* 0x0000000c10037223 */ /* 0x1c0fe2000000c009 */
[CCC-:B------:R-:W-:Y:S01]  /*0c20*/  FFMA.RM R10, R16.reuse, R12.reuse, R9.reuse ;  /* 0x0000000c100a7223 */ /* 0x1c0fe20000004009 */
[C---:B------:R-:W-:Y:S02]  /*0c30*/  ISETP.NE.AND P2, PT, R11.reuse, RZ, PT ;  /* 0x000000ff0b00720c */ /* 0x040fe40003f45270 */
[----:B------:R-:W-:Y:S02]  /*0c40*/  ISETP.NE.AND P1, PT, R11, RZ, PT ;  /* 0x000000ff0b00720c */ /* 0x000fe40003f25270 */
[----:B------:R-:W-:Y:S01]  /*0c50*/  LOP3.LUT R7, R3, 0x7fffff, RZ, 0xc0, !PT ;  /* 0x007fffff03077812 */ /* 0x000fe200078ec0ff */
[----:B------:R-:W-:Y:S01]  /*0c60*/  FFMA.RP R3, R16, R12, R9 ;  /* 0x0000000c10037223 */ /* 0x000fe20000008009 */
[----:B------:R-:W-:Y:S02]  /*0c70*/  VIADD R12, R11, 0x20 ;  /* 0x000000200b0c7836 */ /* 0x000fe40000000000 */
[----:B------:R-:W-:Y:S01]  /*0c80*/  LOP3.LUT R7, R7, 0x800000, RZ, 0xfc, !PT ;  /* 0x0080000007077812 */ /* 0x000fe200078efcff */
[----:B------:R-:W-:Y:S01]  /*0c90*/  IMAD.MOV R9, RZ, RZ, -R11 ;  /* 0x000000ffff097224 */ /* 0x000fe200078e0a0b */
[----:B------:R-:W-:-:S02]  /*0ca0*/  FSETP.NEU.FTZ.AND P0, PT, R3, R10, PT ;  /* 0x0000000a0300720b */ /* 0x000fc40003f1d000 */
[----:B------:R-:W-:Y:S02]  /*0cb0*/  SHF.L.U32 R12, R7, R12, RZ ;  /* 0x0000000c070c7219 */ /* 0x000fe400000006ff */
[----:B------:R-:W-:Y:S02]  /*0cc0*/  SEL R10, R9, RZ, P2 ;  /* 0x000000ff090a7207 */ /* 0x000fe40001000000 */
[----:B------:R-:W-:Y:S02]  /*0cd0*/  ISETP.NE.AND P1, PT, R12, RZ, P1 ;  /* 0x000000ff0c00720c */ /* 0x000fe40000f25270 */
[----:B------:R-:W-:Y:S02]  /*0ce0*/  SHF.R.U32.HI R10, RZ, R10, R7 ;  /* 0x0000000aff0a7219 */ /* 0x000fe40000011607 */
[----:B------:R-:W-:Y:S02]  /*0cf0*/  PLOP3.LUT P0, PT, P0, P1, PT, 0xf8, 0x8f ;  /* 0x00000000008f781c */ /* 0x000fe40000703f70 */
[----:B------:R-:W-:-:S02]  /*0d00*/  SHF.R.U32.HI R12, RZ, 0x1, R10 ;  /* 0x00000001ff0c7819 */ /* 0x000fc4000001160a */
[----:B------:R-:W-:-:S04]  /*0d10*/  SEL R3, RZ, 0x1, !P0 ;  /* 0x00000001ff037807 */ /* 0x000fc80004000000 */
[----:B------:R-:W-:-:S04]  /*0d20*/  LOP3.LUT R3, R3, 0x1, R12, 0xf8, !PT ;  /* 0x0000000103037812 */ /* 0x000fc800078ef80c */
[----:B------:R-:W-:-:S04]  /*0d30*/  LOP3.LUT R3, R3, R10, RZ, 0xc0, !PT ;  /* 0x0000000a03037212 */ /* 0x000fc800078ec0ff */
[----:B------:R-:W-:-:S04]  /*0d40*/  IADD3 R3, PT, PT, R12, R3, RZ ;  /* 0x000000030c037210 */ /* 0x000fc80007ffe0ff */
[----:B------:R-:W-:Y:S01]  /*0d50*/  LOP3.LUT R0, R3, R0, RZ, 0xfc, !PT ;  /* 0x0000000003007212 */ /* 0x000fe200078efcff */
[----:B------:R-:W-:Y:S06]  /*0d60*/  BRA `(.L_x_252) ;  /* 0x0000000000107947 */ /* 0x000fec0003800000 */
.L_x_251:
[----:B------:R-:W-:-:S04]  /*0d70*/  LOP3.LUT R0, R0, 0x80000000, RZ, 0xc0, !PT ;  /* 0x8000000000007812 */ /* 0x000fc800078ec0ff */
[----:B------:R-:W-:Y:S01]  /*0d80*/  LOP3.LUT R0, R0, 0x7f800000, RZ, 0xfc, !PT ;  /* 0x7f80000000007812 */ /* 0x000fe200078efcff */
[----:B------:R-:W-:Y:S06]  /*0d90*/  BRA `(.L_x_252) ;  /* 0x0000000000047947 */ /* 0x000fec0003800000 */
.L_x_250:
[----:B------:R-:W-:-:S07]  /*0da0*/  IMAD R0, R10, 0x800000, R0 ;  /* 0x008000000a007824 */ /* 0x000fce00078e0200 */
.L_x_252:
[----:B------:R-:W-:Y:S05]  /*0db0*/  BSYNC.RECONVERGENT B2 ;  /* 0x0000000000027941 */ /* 0x000fea0003800200 */
.L_x_249:
[----:B------:R-:W-:Y:S05]  /*0dc0*/  BRA `(.L_x_253) ;  /* 0x0000000000207947 */ /* 0x000fea0003800000 */
.L_x_248:
[----:B------:R-:W-:-:S04]  /*0dd0*/  LOP3.LUT R0, R3, 0x80000000, R0, 0x48, !PT ;  /* 0x8000000003007812 */ /* 0x000fc800078e4800 */
[----:B------:R-:W-:Y:S01]  /*0de0*/  LOP3.LUT R0, R0, 0x7f800000, RZ, 0xfc, !PT ;  /* 0x7f80000000007812 */ /* 0x000fe200078efcff */
[----:B------:R-:W-:Y:S06]  /*0df0*/  BRA `(.L_x_253) ;  /* 0x0000000000147947 */ /* 0x000fec0003800000 */
.L_x_247:
[----:B------:R-:W-:Y:S01]  /*0e00*/  LOP3.LUT R0, R3, 0x80000000, R0, 0x48, !PT ;  /* 0x8000000003007812 */ /* 0x000fe200078e4800 */
[----:B------:R-:W-:Y:S06]  /*0e10*/  BRA `(.L_x_253) ;  /* 0x00000000000c7947 */ /* 0x000fec0003800000 */
.L_x_246:
[----:B------:R-:W0:Y:S01]  /*0e20*/  MUFU.RSQ R0, -QNAN ;  /* 0xffc0000000007908 */ /* 0x000e220000001400 */
[----:B------:R-:W-:Y:S05]  /*0e30*/  BRA `(.L_x_253) ;  /* 0x0000000000047947 */ /* 0x000fea0003800000 */
.L_x_245:
[----:B------:R-:W-:-:S07]  /*0e40*/  FADD.FTZ R0, R0, R3 ;  /* 0x0000000300007221 */ /* 0x000fce0000010000 */
.L_x_253:
[----:B------:R-:W-:Y:S05]  /*0e50*/  BSYNC.RECONVERGENT B1 ;  /* 0x0000000000017941 */ /* 0x000fea0003800200 */
.L_x_243:
[----:B------:R-:W-:-:S04]  /*0e60*/  IMAD.MOV.U32 R9, RZ, RZ, 0x0 ;  /* 0x00000000ff097424 */ /* 0x000fc800078e00ff */
[----:B0-----:R-:W-:Y:S05]  /*0e70*/  RET.REL.NODEC R8 `(_Z11ShadeMatrixPN6thrust24THRUST_300001_SM_1000_NS7complexIfEES3_S3_S3_S3_S3_S3_iiffff) ;  /* 0xfffffff008607950 */ /* 0x001fea0003c3ffff */
.L_x_254:
        /* <DEDUP_REMOVED lines=16> */
.L_x_275:


//--------------------- .text._Z14Cart2SphKernelPN6thrust24THRUST_300001_SM_1000_NS7complexIfEES3_S3_S3_S3_S3_i --------------------------
	.section	.text._Z14Cart2SphKernelPN6thrust24THRUST_300001_SM_1000_NS7complexIfEES3_S3_S3_S3_S3_i,"ax",@progbits
	.align	128
        .global         _Z14Cart2SphKernelPN6thrust24THRUST_300001_SM_1000_NS7complexIfEES3_S3_S3_S3_S3_i
        .type           _Z14Cart2SphKernelPN6thrust24THRUST_300001_SM_1000_NS7complexIfEES3_S3_S3_S3_S3_i,@function
        .size           _Z14Cart2SphKernelPN6thrust24THRUST_300001_SM_1000_NS7complexIfEES3_S3_S3_S3_S3_i,(.L_x_277 - _Z14Cart2SphKernelPN6thrust24THRUST_300001_SM_1000_NS7complexIfEES3_S3_S3_S3_S3_i)
        .other          _Z14Cart2SphKernelPN6thrust24THRUST_300001_SM_1000_NS7complexIfEES3_S3_S3_S3_S3_i,@"STO_CUDA_ENTRY STV_DEFAULT"
_Z14Cart2SphKernelPN6thrust24THRUST_300001_SM_1000_NS7complexIfEES3_S3_S3_S3_S3_i:
.text._Z14Cart2SphKernelPN6thrust24THRUST_300001_SM_1000_NS7complexIfEES3_S3_S3_S3_S3_i:
        /* <DEDUP_REMOVED lines=11> */
[----:B------:R-:W3:Y:S01]  /*00b0*/  LDC.64 R4, c[0x0][0x390] ;  /* 0x0000e400ff047b82 */ /* 0x000ee20000000a00 */
[----:B0-----:R-:W-:-:S05]  /*00c0*/  IMAD.WIDE R8, R2, 0x8, R8 ;  /* 0x0000000802087825 */ /* 0x001fca00078e0208 */
[----:B-1----:R-:W4:Y:S01]  /*00d0*/  LDG.E R3, desc[UR4][R8.64] ;  /* 0x0000000408037981 */ /* 0x002f22000c1e1900 */
[----:B--2---:R-:W-:-:S05]  /*00e0*/  IMAD.WIDE R10, R2, 0x8, R10 ;  /* 0x00000008020a7825 */ /* 0x004fca00078e020a */
[----:B------:R-:W2:Y:S01]  /*00f0*/  LDG.E R0, desc[UR4][R10.64] ;  /* 0x000000040a007981 */ /* 0x000ea2000c1e1900 */
[----:B---3--:R-:W-:-:S05]  /*0100*/  IMAD.WIDE R4, R2, 0x8, R4 ;  /* 0x0000000802047825 */ /* 0x008fca00078e0204 */
[----:B------:R-:W3:Y:S01]  /*0110*/  LDG.E R6, desc[UR4][R4.64] ;  /* 0x0000000404067981 */ /* 0x000ee2000c1e1900 */
[----:B------:R-:W-:Y:S01]  /*0120*/  BSSY.RECONVERGENT B0, `(.L_x_255) ;  /* 0x0000010000007945 */ /* 0x000fe20003800200 */
[----:B----4-:R-:W-:-:S04]  /*0130*/  FMUL R3, R3, R3 ;  /* 0x0000000303037220 */ /* 0x010fc80000400000 */
[----:B--2---:R-:W-:-:S04]  /*0140*/  FFMA R3, R0, R0, R3 ;  /* 0x0000000000037223 */ /* 0x004fc80000000003 */
[----:B---3--:R-:W-:-:S04]  /*0150*/  FFMA R0, R6, R6, R3 ;  /* 0x0000000606007223 */ /* 0x008fc80000000003 */
[----:B------:R-:W-:Y:S01]  /*0160*/  VIADD R6, R0, 0xf3000000 ;  /* 0xf300000000067836 */ /* 0x000fe20000000000 */
[----:B------:R0:W1:Y:S04]  /*0170*/  MUFU.RSQ R3, R0 ;  /* 0x0000000000037308 */ /* 0x0000680000001400 */
[----:B------:R-:W-:-:S13]  /*0180*/  ISETP.GT.U32.AND P0, PT, R6, 0x727fffff, PT ;  /* 0x727fffff0600780c */ /* 0x000fda0003f04070 */
[----:B01----:R-:W-:Y:S05]  /*0190*/  @!P0 BRA `(.L_x_256) ;  /* 0x0000000000108947 */ /* 0x003fea0003800000 */
[----:B------:R-:W-:-:S07]  /*01a0*/  MOV R14, 0x1c0 ;  /* 0x000001c0000e7802 */ /* 0x000fce0000000f00 */
[----:B------:R-:W-:Y:S05]  /*01b0*/  CALL.REL.NOINC `($__internal_1_$__cuda_sm20_sqrt_rn_f32_slowpath) ;  /* 0x0000000400a47944 */ /* 0x000fea0003c00000 */
[----:B------:R-:W-:Y:S01]  /*01c0*/  IMAD.MOV.U32 R12, RZ, RZ, R3 ;  /* 0x000000ffff0c7224 */ /* 0x000fe200078e0003 */
[----:B------:R-:W-:Y:S06]  /*01d0*/  BRA `(.L_x_257) ;  /* 0x0000000000107947 */ /* 0x000fec0003800000 */
.L_x_256:
[----:B------:R-:W-:Y:S01]  /*01e0*/  FMUL.FTZ R7, R0, R3 ;  /* 0x0000000300077220 */ /* 0x000fe20000410000 */
[----:B------:R-:W-:-:S03]  /*01f0*/  FMUL.FTZ R3, R3, 0.5 ;  /* 0x3f00000003037820 */ /* 0x000fc60000410000 */
[----:B------:R-:W-:-:S04]  /*0200*/  FFMA R0, -R7, R7, R0 ;  /* 0x0000000707007223 */ /* 0x000fc80000000100 */
[----:B------:R-:W-:-:S07]  /*0210*/  FFMA R12, R0, R3, R7 ;  /* 0x00000003000c7223 */ /* 0x000fce0000000007 */
.L_x_257:
[----:B------:R-:W-:Y:S05]  /*0220*/  BSYNC.RECONVERGENT B0 ;  /* 0x0000000000007941 */ /* 0x000fea0003800200 */
.L_x_255:
[----:B------:R-:W0:Y:S01]  /*0230*/  LDC.64 R6, c[0x0][0x3a8] ;  /* 0x0000ea00ff067b82 */ /* 0x000e220000000a00 */
[----:B------:R-:W-:Y:S02]  /*0240*/  HFMA2 R13, -RZ, RZ, 0, 0 ;  /* 0x00000000ff0d7431 */ /* 0x000fe400000001ff */
[----:B0-----:R-:W-:-:S05]  /*0250*/  IMAD.WIDE R6, R2, 0x8, R6 ;  /* 0x0000000802067825 */ /* 0x001fca00078e0206 */
[----:B------:R0:W-:Y:S04]  /*0260*/  STG.E.64 desc[UR4][R6.64], R12 ;  /* 0x0000000c06007986 */ /* 0x0001e8000c101b04 */
[----:B------:R-:W2:Y:S04]  /*0270*/  LDG.E R8, desc[UR4][R8.64] ;  /* 0x0000000408087981 */ /* 0x000ea8000c1e1900 */
[----:B------:R-:W2:Y:S01]  /*0280*/  LDG.E R11, desc[UR4][R10.64] ;  /* 0x000000040a0b7981 */ /* 0x000ea2000c1e1900 */
[----:B------:R-:W-:Y:S01]  /*0290*/  BSSY.RECONVERGENT B0, `(.L_x_258) ;  /* 0x000000f000007945 */ /* 0x000fe20003800200 */
[----:B--2---:R-:W-:-:S04]  /*02a0*/  FSETP.GT.AND P2, PT, |R8|, |R11|, PT ;  /* 0x4000000b0800720b */ /* 0x004fc80003f44200 */
[----:B------:R-:W-:Y:S02]  /*02b0*/  FSEL R3, |R8|, |R11|, P2 ;  /* 0x4000000b08037208 */ /* 0x000fe40001000200 */
[----:B------:R-:W-:Y:S02]  /*02c0*/  FSEL R0, |R11|, |R8|, P2 ;  /* 0x400000080b007208 */ /* 0x000fe40001000200 */
[----:B------:R-:W1:Y:S08]  /*02d0*/  MUFU.RCP R14, R3 ;  /* 0x00000003000e7308 */ /* 0x000e700000001000 */
[----:B------:R-:W2:Y:S01]  /*02e0*/  FCHK P0, R0, R3 ;  /* 0x0000000300007302 */ /* 0x000ea20000000000 */
[----:B-1----:R-:W-:-:S04]  /*02f0*/  FFMA R15, -R3, R14, 1 ;  /* 0x3f800000030f7423 */ /* 0x002fc8000000010e */
[----:B------:R-:W-:-:S04]  /*0300*/  FFMA R15, R14, R15, R14 ;  /* 0x0000000f0e0f7223 */ /* 0x000fc8000000000e */
[----:B------:R-:W-:-:S04]  /*0310*/  FFMA R14, R0, R15, RZ ;  /* 0x0000000f000e7223 */ /* 0x000fc800000000ff */
[----:B0-----:R-:W-:-:S04]  /*0320*/  FFMA R12, -R3, R14, R0 ;  /* 0x0000000e030c7223 */ /* 0x001fc80000000100 */
[----:B------:R-:W-:Y:S01]  /*0330*/  FFMA R12, R15, R12, R14 ;  /* 0x0000000c0f0c7223 */ /* 0x000fe2000000000e */
[----:B--2---:R-:W-:Y:S06]  /*0340*/  @!P0 BRA `(.L_x_259) ;  /* 0x00000000000c8947 */ /* 0x004fec0003800000 */
[----:B------:R-:W-:-:S07]  /*0350*/  MOV R10, 0x370 ;  /* 0x00000370000a7802 */ /* 0x000fce0000000f00 */
[----:B------:R-:W-:Y:S05]  /*0360*/  CALL.REL.NOINC `($__internal_2_$__cuda_sm3x_div_rn_noftz_f32_slowpath) ;  /* 0x0000000400907944 */ /* 0x000fea0003c00000 */
[----:B------:R-:W-:-:S07]  /*0370*/  IMAD.MOV.U32 R12, RZ, RZ, R0 ;  /* 0x000000ffff0c7224 */ /* 0x000fce00078e0000 */
.L_x_259:
[----:B------:R-:W-:Y:S05]  /*0380*/  BSYNC.RECONVERGENT B0 ;  /* 0x0000000000007941 */ /* 0x000fea0003800200 */
.L_x_258:
[----:B------:R-:W-:Y:S02]  /*0390*/  IMAD.MOV.U32 R9, RZ, RZ, 0x3b33710b ;  /* 0x3b33710bff097424 */ /* 0x000fe400078e00ff */
[----:B------:R-:W-:Y:S01]  /*03a0*/  FMUL R0, R12, R12 ;  /* 0x0000000c0c007220 */ /* 0x000fe20000400000 */
[----:B------:R-:W-:Y:S02]  /*03b0*/  MOV R10, 0x3f6ee581 ;  /* 0x3f6ee581000a7802 */ /* 0x000fe40000000f00 */
[C---:B------:R-:W-:Y:S01]  /*03c0*/  ISETP.GE.AND P0, PT, R11.reuse, RZ, PT ;  /* 0x000000ff0b00720c */ /* 0x040fe20003f06270 */
[----:B------:R-:W-:Y:S01]  /*03d0*/  FFMA R9, R0, R9, -0.015681877732276916504 ;  /* 0xbc80774800097423 */ /* 0x000fe20000000009 */
[----:B------:R-:W-:Y:S01]  /*03e0*/  FSETP.NEU.AND P3, PT, |R11|, |R8|, PT ;  /* 0x400000080b00720b */ /* 0x000fe20003f6d200 */
[----:B------:R-:W-:Y:S01]  /*03f0*/  FADD R11, |R8|, |R11| ;  /* 0x4000000b080b7221 */ /* 0x000fe20000000200 */
[----:B------:R-:W-:Y:S01]  /*0400*/  FSETP.NEU.AND P1, PT, R3, RZ, PT ;  /* 0x000000ff0300720b */ /* 0x000fe20003f2d000 */
[----:B------:R-:W-:-:S04]  /*0410*/  FFMA R9, R0, R9, 0.042200751602649688721 ;  /* 0x3d2cdab200097423 */ /* 0x000fc80000000009 */
[----:B------:R-:W-:-:S04]  /*0420*/  FFMA R9, R0, R9, -0.074792981147766113281 ;  /* 0xbd992d1000097423 */ /* 0x000fc80000000009 */
[----:B------:R-:W-:-:S04]  /*0430*/  FFMA R9, R0, R9, 0.10640415549278259277 ;  /* 0x3dd9ea6c00097423 */ /* 0x000fc80000000009 */
[----:B------:R-:W-:-:S04]  /*0440*/  FFMA R9, R0, R9, -0.14207722246646881104 ;  /* 0xbe117cb100097423 */ /* 0x000fc80000000009 */
[----:B------:R-:W-:-:S04]  /*0450*/  FFMA R9, R0, R9, 0.19993925094604492188 ;  /* 0x3e4cbce000097423 */ /* 0x000fc80000000009 */
[----:B------:R-:W-:-:S04]  /*0460*/  FFMA R9, R0, R9, -0.33333197236061096191 ;  /* 0xbeaaaa7d00097423 */ /* 0x000fc80000000009 */
[----:B------:R-:W-:-:S04]  /*0470*/  FMUL R9, R0, R9 ;  /* 0x0000000900097220 */ /* 0x000fc80000400000 */
[----:B------:R-:W-:Y:S02]  /*0480*/  FFMA R9, R9, R12, R12 ;  /* 0x0000000c09097223 */ /* 0x000fe4000000000c */
[----:B------:R-:W0:Y:S02]  /*0490*/  LDC.64 R12, c[0x0][0x398] ;  /* 0x0000e600ff0c7b82 */ /* 0x000e240000000a00 */
[C---:B------:R-:W-:Y:S01]  /*04a0*/  FFMA R0, R10.reuse, 1.6832555532455444336, -R9 ;  /* 0x3fd774eb0a007823 */ /* 0x040fe20000000809 */
[----:B------:R-:W-:-:S04]  /*04b0*/  FSEL R10, R10, 1.8663789033889770508, P2 ;  /* 0x3feee5810a0a7808 */ /* 0x000fc80001000000 */
[-C--:B------:R-:W-:Y:S01]  /*04c0*/  FSEL R15, R0, R9.reuse, P2 ;  /* 0x00000009000f7208 */ /* 0x080fe20001000000 */
[----:B------:R-:W-:Y:S01]  /*04d0*/  IMAD.MOV.U32 R0, RZ, RZ, 0x4016cbe4 ;  /* 0x4016cbe4ff007424 */ /* 0x000fe200078e00ff */
[----:B------:R-:W-:-:S05]  /*04e0*/  FSEL R9, R9, -R9, P2 ;  /* 0x8000000909097208 */ /* 0x000fca0001000000 */
[----:B------:R-:W-:Y:S01]  /*04f0*/  @!P0 FFMA R15, R10, 1.6832555532455444336, R9 ;  /* 0x3fd774eb0a0f8823 */ /* 0x000fe20000000009 */
[----:B------:R-:W-:Y:S01]  /*0500*/  @!P3 FSEL R15, R0, 0.78539818525314331055, !P0 ;  /* 0x3f490fdb000fb808 */ /* 0x000fe20004000000 */
[----:B------:R-:W-:Y:S01]  /*0510*/  HFMA2 R9, -RZ, RZ, 0, 0 ;  /* 0x00000000ff097431 */ /* 0x000fe200000001ff */
[----:B------:R-:W-:Y:S02]  /*0520*/  @!P1 FSEL R15, RZ, 3.1415927410125732422, P0 ;  /* 0x40490fdbff0f9808 */ /* 0x000fe40000000000 */
[----:B------:R-:W-:Y:S02]  /*0530*/  FSETP.NAN.AND P0, PT, R11, R11, PT ;  /* 0x0000000b0b00720b */ /* 0x000fe40003f08000 */
[----:B------:R-:W-:Y:S01]  /*0540*/  LOP3.LUT R8, R15, 0x80000000, R8, 0xb8, !PT ;  /* 0x800000000f087812 */ /* 0x000fe200078eb808 */
[----:B0-----:R-:W-:-:S03]  /*0550*/  IMAD.WIDE R12, R2, 0x8, R12 ;  /* 0x00000008020c7825 */ /* 0x001fc600078e020c */
[----:B------:R-:W-:-:S05]  /*0560*/  FSEL R8, R11, R8, P0 ;  /* 0x000000080b087208 */ /* 0x000fca0000000000 */
[----:B------:R0:W-:Y:S04]  /*0570*/  STG.E.64 desc[UR4][R12.64], R8 ;  /* 0x000000080c007986 */ /* 0x0001e8000c101b04 */
[----:B------:R-:W2:Y:S04]  /*0580*/  LDG.E R3, desc[UR4][R6.64] ;  /* 0x0000000406037981 */ /* 0x000ea8000c1e1900 */
[----:B------:R-:W3:Y:S01]  /*0590*/  LDG.E R0, desc[UR4][R4.64] ;  /* 0x0000000404007981 */ /* 0x000ee2000c1e1900 */
[----:B------:R-:W-:Y:S01]  /*05a0*/  BSSY.RECONVERGENT B0, `(.L_x_260) ;  /* 0x000000c000007945 */ /* 0x000fe20003800200 */
[----:B--2---:R-:W1:Y:S08]  /*05b0*/  MUFU.RCP R10, R3 ;  /* 0x00000003000a7308 */ /* 0x004e700000001000 */
[----:B---3--:R-:W2:Y:S01]  /*05c0*/  FCHK P0, R0, R3 ;  /* 0x0000000300007302 */ /* 0x008ea20000000000 */
[----:B-1----:R-:W-:-:S04]  /*05d0*/  FFMA R11, -R3, R10, 1 ;  /* 0x3f800000030b7423 */ /* 0x002fc8000000010a */
[----:B------:R-:W-:-:S04]  /*05e0*/  FFMA R11, R10, R11, R10 ;  /* 0x0000000b0a0b7223 */ /* 0x000fc8000000000a */
[----:B------:R-:W-:-:S04]  /*05f0*/  FFMA R10, R0, R11, RZ ;  /* 0x0000000b000a7223 */ /* 0x000fc800000000ff */
[----:B------:R-:W-:-:S04]  /*0600*/  FFMA R14, -R3, R10, R0 ;  /* 0x0000000a030e7223 */ /* 0x000fc80000000100 */
[----:B------:R-:W-:Y:S01]  /*0610*/  FFMA R10, R11, R14, R10 ;  /* 0x0000000e0b0a7223 */ /* 0x000fe2000000000a */
[----:B0-2---:R-:W-:Y:S06]  /*0620*/  @!P0 BRA `(.L_x_261) ;  /* 0x00000000000c8947 */ /* 0x005fec0003800000 */
[----:B------:R-:W-:-:S07]  /*0630*/  MOV R10, 0x650 ;  /* 0x00000650000a7802 */ /* 0x000fce0000000f00 */
[----:B------:R-:W-:Y:S05]  /*0640*/  CALL.REL.NOINC `($__internal_2_$__cuda_sm3x_div_rn_noftz_f32_slowpath) ;  /* 0x0000000000d87944 */ /* 0x000fea0003c00000 */
[----:B------:R-:W-:-:S07]  /*0650*/  IMAD.MOV.U32 R10, RZ, RZ, R0 ;  /* 0x000000ffff0a7224 */ /* 0x000fce00078e0000 */
.L_x_261:
[----:B------:R-:W-:Y:S05]  /*0660*/  BSYNC.RECONVERGENT B0 ;  /* 0x0000000000007941 */ /* 0x000fea0003800200 */
.L_x_260:
[----:B------:R-:W-:Y:S01]  /*0670*/  MOV R3, 0x3f000000 ;  /* 0x3f00000000037802 */ /* 0x000fe20000000f00 */
[----:B------:R-:W-:Y:S01]  /*0680*/  IMAD.MOV.U32 R5, RZ, RZ, 0x3d4dd2f7 ;  /* 0x3d4dd2f7ff057424 */ /* 0x000fe200078e00ff */
[C---:B------:R-:W-:Y:S01]  /*0690*/  FSETP.NEU.AND P1, PT, |R10|.reuse, 1, PT ;  /* 0x3f8000000a00780b */ /* 0x040fe20003f2d200 */
[----:B------:R-:W-:Y:S01]  /*06a0*/  IMAD.MOV.U32 R11, RZ, RZ, RZ ;  /* 0x000000ffff0b7224 */ /* 0x000fe200078e00ff */
[C---:B------:R-:W-:Y:S01]  /*06b0*/  FSETP.GT.AND P0, PT, |R10|.reuse, 0.56000000238418579102, PT ;  /* 0x3f0f5c290a00780b */ /* 0x040fe20003f04200 */
[----:B------:R-:W-:-:S04]  /*06c0*/  FFMA R0, |R10|, -R3, 0.5 ;  /* 0x3f0000000a007423 */ /* 0x000fc80000000a03 */
[----:B------:R-:W0:Y:S02]  /*06d0*/  MUFU.RSQ R3, R0 ;  /* 0x0000000000037308 */ /* 0x000e240000001400 */
[----:B0-----:R-:W-:Y:S01]  /*06e0*/  FMUL R4, R0, R3 ;  /* 0x0000000300047220 */ /* 0x001fe20000400000 */
[----:B------:R-:W-:-:S04]  /*06f0*/  FMUL R3, R3, -0.5 ;  /* 0xbf00000003037820 */ /* 0x000fc80000400000 */
[----:B------:R-:W-:-:S04]  /*0700*/  FFMA R3, R4, R3, 0.5 ;  /* 0x3f00000004037423 */ /* 0x000fc80000000003 */
[----:B------:R-:W-:-:S05]  /*0710*/  FFMA R3, R4, R3, R4 ;  /* 0x0000000304037223 */ /* 0x000fca0000000004 */
[----:B------:R-:W-:-:S04]  /*0720*/  FSEL R3, R3, RZ, P1 ;  /* 0x000000ff03037208 */ /* 0x000fc80000800000 */
[----:B------:R-:W-:-:S05]  /*0730*/  FSEL R3, R3, |R10|, P0 ;  /* 0x4000000a03037208 */ /* 0x000fca0000000000 */
[----:B------:R-:W-:-:S04]  /*0740*/  FMUL R6, R3, R3 ;  /* 0x0000000303067220 */ /* 0x000fc80000400000 */
[----:B------:R-:W-:-:S04]  /*0750*/  FFMA R5, R6, R5, 0.018773360177874565125 ;  /* 0x3c99ca9706057423 */ /* 0x000fc80000000005 */
[----:B------:R-:W-:-:S04]  /*0760*/  FFMA R5, R6, R5, 0.046769052743911743164 ;  /* 0x3d3f90e806057423 */ /* 0x000fc80000000005 */
[C---:B------:R-:W-:Y:S02]  /*0770*/  FFMA R7, R6.reuse, R5, 0.074823014438152313232 ;  /* 0x3d993ccf06077423 */ /* 0x040fe40000000005 */
[----:B------:R-:W0:Y:S02]  /*0780*/  LDC.64 R4, c[0x0][0x3a0] ;  /* 0x0000e800ff047b82 */ /* 0x000e240000000a00 */
[----:B------:R-:W-:-:S04]  /*0790*/  FFMA R7, R6, R7, 0.16667181253433227539 ;  /* 0x3e2aac0406077423 */ /* 0x000fc80000000007 */
[----:B------:R-:W-:-:S04]  /*07a0*/  FMUL R6, R6, R7 ;  /* 0x0000000706067220 */ /* 0x000fc80000400000 */
[----:B------:R-:W-:Y:S01]  /*07b0*/  FFMA R7, R3, R6, R3 ;  /* 0x0000000603077223 */ /* 0x000fe20000000003 */
[----:B------:R-:W-:-:S03]  /*07c0*/  HFMA2 R3, -RZ, RZ, 1.857421875, -1409 ;  /* 0x3f6ee581ff037431 */ /* 0x000fc600000001ff */
[----:B------:R-:W-:-:S04]  /*07d0*/  FMUL R0, R7, -2 ;  /* 0xc000000007007820 */ /* 0x000fc80000400000 */
[----:B------:R-:W-:Y:S01]  /*07e0*/  @P0 FFMA R7, R3, 1.6832555532455444336, R0 ;  /* 0x3fd774eb03070823 */ /* 0x000fe20000000000 */
[----:B0-----:R-:W-:-:S04]  /*07f0*/  IMAD.WIDE R2, R2, 0x8, R4 ;  /* 0x0000000802027825 */ /* 0x001fc800078e0204 */
[C---:B------:R-:W-:Y:S02]  /*0800*/  FSETP.NAN.AND P0, PT, R7.reuse, R7, PT ;  /* 0x000000070700720b */ /* 0x040fe40003f08000 */
[----:B------:R-:W-:-:S04]  /*0810*/  LOP3.LUT R10, R7, 0x80000000, R10, 0xb8, !PT ;  /* 0x80000000070a7812 */ /* 0x000fc800078eb80a */
[----:B------:R-:W-:-:S05]  /*0820*/  FSEL R10, R10, R7, !P0 ;  /* 0x000000070a0a7208 */ /* 0x000fca0004000000 */
[----:B------:R-:W-:Y:S01]  /*0830*/  STG.E.64 desc[UR4][R2.64], R10 ;  /* 0x0000000a02007986 */ /* 0x000fe2000c101b04 */
[----:B------:R-:W-:Y:S05]  /*0840*/  EXIT ;  /* 0x000000000000794d */ /* 0x000fea0003800000 */
        .weak           $__internal_1_$__cuda_sm20_sqrt_rn_f32_slowpath
        .type           $__internal_1_$__cuda_sm20_sqrt_rn_f32_slowpath,@function
        .size           $__internal_1_$__cuda_sm20_sqrt_rn_f32_slowpath,($__internal_2_$__cuda_sm3x_div_rn_noftz_f32_slowpath - $__internal_1_$__cuda_sm20_sqrt_rn_f32_slowpath)
$__internal_1_$__cuda_sm20_sqrt_rn_f32_slowpath:
[----:B------:R-:W-:-:S13]  /*0850*/  LOP3.LUT P0, RZ, R0, 0x7fffffff, RZ, 0xc0, !PT ;  /* 0x7fffffff00ff7812 */ /* 0x000fda000780c0ff */
[----:B------:R-:W-:Y:S01]  /*0860*/  @!P0 MOV R3, R0 ;  /* 0x0000000000038202 */ /* 0x000fe20000000f00 */
[----:B------:R-:W-:Y:S06]  /*0870*/  @!P0 BRA `(.L_x_262) ;  /* 0x0000000000408947 */ /* 0x000fec0003800000 */
[----:B------:R-:W-:-:S13]  /*0880*/  FSETP.GEU.FTZ.AND P0, PT, R0, RZ, PT ;  /* 0x000000ff0000720b */ /* 0x000fda0003f1e000 */
[----:B------:R-:W-:Y:S01]  /*0890*/  @!P0 IMAD.MOV.U32 R3, RZ, RZ, 0x7fffffff ;  /* 0x7fffffffff038424 */ /* 0x000fe200078e00ff */
[----:B------:R-:W-:Y:S06]  /*08a0*/  @!P0 BRA `(.L_x_262) ;  /* 0x0000000000348947 */ /* 0x000fec0003800000 */
[----:B------:R-:W-:-:S13]  /*08b0*/  FSETP.GTU.FTZ.AND P0, PT, |R0|, +INF , PT ;  /* 0x7f8000000000780b */ /* 0x000fda0003f1c200 */
[----:B------:R-:W-:Y:S01]  /*08c0*/  @P0 FADD.FTZ R3, R0, 1 ;  /* 0x3f80000000030421 */ /* 0x000fe20000010000 */
[----:B------:R-:W-:Y:S06]  /*08d0*/  @P0 BRA `(.L_x_262) ;  /* 0x0000000000280947 */ /* 0x000fec0003800000 */
[----:B------:R-:W-:-:S13]  /*08e0*/  FSETP.NEU.FTZ.AND P0, PT, |R0|, +INF , PT ;  /* 0x7f8000000000780b */ /* 0x000fda0003f1d200 */
[----:B------:R-:W-:-:S04]  /*08f0*/  @P0 FFMA R6, R0, 1.84467440737095516160e+19, RZ ;  /* 0x5f80000000060823 */ /* 0x000fc800000000ff */
[----:B------:R-:W0:Y:S02]  /*0900*/  @P0 MUFU.RSQ R3, R6 ;  /* 0x0000000600030308 */ /* 0x000e240000001400 */
[----:B0-----:R-:W-:Y:S01]  /*0910*/  @P0 FMUL.FTZ R7, R6, R3 ;  /* 0x0000000306070220 */ /* 0x001fe20000410000 */
[----:B------:R-:W-:Y:S01]  /*0920*/  @P0 FMUL.FTZ R13, R3, 0.5 ;  /* 0x3f000000030d0820 */ /* 0x000fe20000410000 */
[----:B------:R-:W-:Y:S02]  /*0930*/  @!P0 MOV R3, R0 ;  /* 0x0000000000038202 */ /* 0x000fe40000000f00 */
[----:B------:R-:W-:-:S04]  /*0940*/  @P0 FADD.FTZ R12, -R7, -RZ ;  /* 0x800000ff070c0221 */ /* 0x000fc80000010100 */
[----:B------:R-:W-:-:S04]  /*0950*/  @P0 FFMA R12, R7, R12, R6 ;  /* 0x0000000c070c0223 */ /* 0x000fc80000000006 */
[----:B------:R-:W-:-:S04]  /*0960*/  @P0 FFMA R12, R12, R13, R7 ;  /* 0x0000000d0c0c0223 */ /* 0x000fc80000000007 */
[----:B------:R-:W-:-:S07]  /*0970*/  @P0 FMUL.FTZ R3, R12, 2.3283064365386962891e-10 ;  /* 0x2f8000000c030820 */ /* 0x000fce0000410000 */
.L_x_262:
[----:B------:R-:W-:Y:S02]  /*0980*/  HFMA2 R7, -RZ, RZ, 0, 0 ;  /* 0x00000000ff077431 */ /* 0x000fe400000001ff */
[----:B------:R-:W-:-:S04]  /*0990*/  IMAD.MOV.U32 R6, RZ, RZ, R14 ;  /* 0x000000ffff067224 */ /* 0x000fc800078e000e */
[----:B------:R-:W-:Y:S05]  /*09a0*/  RET.REL.NODEC R6 `(_Z14Cart2SphKernelPN6thrust24THRUST_300001_SM_1000_NS7complexIfEES3_S3_S3_S3_S3_i) ;  /* 0xfffffff406947950 */ /* 0x000fea0003c3ffff */
        .weak           $__internal_2_$__cuda_sm3x_div_rn_noftz_f32_slowpath
        .type           $__internal_2_$__cuda_sm3x_div_rn_noftz_f32_slowpath,@function
        .size           $__internal_2_$__cuda_sm3x_div_rn_noftz_f32_slowpath,(.L_x_277 - $__internal_2_$__cuda_sm3x_div_rn_noftz_f32_slowpath)
$__internal_2_$__cuda_sm3x_div_rn_noftz_f32_slowpath:
[--C-:B------:R-:W-:Y:S01]  /*09b0*/  SHF.R.U32.HI R12, RZ, 0x17, R3.reuse ;  /* 0x00000017ff0c7819 */ /* 0x100fe20000011603 */
[----:B------:R-:W-:Y:S01]  /*09c0*/  BSSY.RECONVERGENT B1, `(.L_x_263) ;  /* 0x0000063000017945 */ /* 0x000fe20003800200 */
[----:B------:R-:W-:Y:S01]  /*09d0*/  SHF.R.U32.HI R9, RZ, 0x17, R0 ;  /* 0x00000017ff097819 */ /* 0x000fe20000011600 */
[----:B------:R-:W-:Y:S01]  /*09e0*/  IMAD.MOV.U32 R13, RZ, RZ, R3 ;  /* 0x000000ffff0d7224 */ /* 0x000fe200078e0003 */
[----:B------:R-:W-:Y:S02]  /*09f0*/  LOP3.LUT R12, R12, 0xff, RZ, 0xc0, !PT ;  /* 0x000000ff0c0c7812 */ /* 0x000fe400078ec0ff */
[----:B------:R-:W-:-:S03]  /*0a00*/  LOP3.LUT R16, R9, 0xff, RZ, 0xc0, !PT ;  /* 0x000000ff09107812 */ /* 0x000fc600078ec0ff */
[----:B------:R-:W-:Y:S01]  /*0a10*/  VIADD R15, R12, 0xffffffff ;  /* 0xffffffff0c0f7836 */ /* 0x000fe20000000000 */
[----:B------:R-:W-:-:S04]  /*0a20*/  IADD3 R14, PT, PT, R16, -0x1, RZ ;  /* 0xffffffff100e7810 */ /* 0x000fc80007ffe0ff */
[----:B------:R-:W-:-:S04]  /*0a30*/  ISETP.GT.U32.AND P0, PT, R15, 0xfd, PT ;  /* 0x000000fd0f00780c */ /* 0x000fc80003f04070 */
[----:B------:R-:W-:-:S13]  /*0a40*/  ISETP.GT.U32.OR P0, PT, R14, 0xfd, P0 ;  /* 0x000000fd0e00780c */ /* 0x000fda0000704470 */
[----:B------:R-:W-:Y:S01]  /*0a50*/  @!P0 MOV R9, RZ ;  /* 0x000000ff00098202 */ /* 0x000fe20000000f00 */
        /* <DEDUP_REMOVED lines=19> */
[----:B------:R-:W-:Y:S01]  /*0b90*/  @P0 IMAD.MOV.U32 R9, RZ, RZ, RZ ;  /* 0x000000ffff090224 */ /* 0x000fe200078e00ff */
[----:B------:R-:W-:Y:S01]  /*0ba0*/  @!P0 MOV R9, 0xffffffc0 ;  /* 0xffffffc000098802 */ /* 0x000fe20000000f00 */
[----:B------:R-:W-:Y:S01]  /*0bb0*/  @!P0 FFMA R0, R0, 1.84467440737095516160e+19, RZ ;  /* 0x5f80000000008823 */ /* 0x000fe200000000ff */
[----:B------:R-:W-:-:S03]  /*0bc0*/  @!P1 FFMA R13, R3, 1.84467440737095516160e+19, RZ ;  /* 0x5f800000030d9823 */ /* 0x000fc600000000ff */
[----:B------:R-:W-:-:S07]  /*0bd0*/  @!P1 VIADD R9, R9, 0x40 ;  /* 0x0000004009099836 */ /* 0x000fce0000000000 */
.L_x_264:
[----:B------:R-:W-:Y:S01]  /*0be0*/  LEA R14, R12, 0xc0800000, 0x17 ;  /* 0xc08000000c0e7811 */ /* 0x000fe200078eb8ff */
[----:B------:R-:W-:Y:S03]  /*0bf0*/  BSSY.RECONVERGENT B2, `(.L_x_269) ;  /* 0x0000036000027945 */ /* 0x000fe60003800200 */
[----:B------:R-:W-:Y:S01]  /*0c00*/  IADD3 R14, PT, PT, -R14, R13, RZ ;  /* 0x0000000d0e0e7210 */ /* 0x000fe20007ffe1ff */
[----:B------:R-:W-:-:S03]  /*0c10*/  VIADD R13, R16, 0xffffff81 ;  /* 0xffffff81100d7836 */ /* 0x000fc60000000000 */
[----:B------:R0:W1:Y:S01]  /*0c20*/  MUFU.RCP R15, R14 ;  /* 0x0000000e000f7308 */ /* 0x0000620000001000 */
[----:B------:R-:W-:Y:S01]  /*0c30*/  FADD.FTZ R17, -R14, -RZ ;  /* 0x800000ff0e117221 */ /* 0x000fe20000010100 */
[C---:B------:R-:W-:Y:S01]  /*0c40*/  IMAD R0, R13.reuse, -0x800000, R0 ;  /* 0xff8000000d007824 */ /* 0x040fe200078e0200 */
[----:B0-----:R-:W-:-:S04]  /*0c50*/  IADD3 R14, PT, PT, R13, 0x7f, -R12 ;  /* 0x0000007f0d0e7810 */ /* 0x001fc80007ffe80c */
[----:B------:R-:W-:Y:S01]  /*0c60*/  IADD3 R9, PT, PT, R14, R9, RZ ;  /* 0x000000090e097210 */ /* 0x000fe20007ffe0ff */
        /* <DEDUP_REMOVED lines=8> */
[----:B------:R-:W-:-:S05]  /*0cf0*/  LOP3.LUT R12, R12, 0xff, RZ, 0xc0, !PT ;  /* 0x000000ff0c0c7812 */ /* 0x000fca00078ec0ff */
[----:B------:R-:W-:-:S05]  /*0d00*/  IMAD.IADD R17, R12, 0x1, R9 ;  /* 0x000000010c117824 */ /* 0x000fca00078e0209 */
[----:B------:R-:W-:-:S04]  /*0d10*/  IADD3 R12, PT, PT, R17, -0x1, RZ ;  /* 0xffffffff110c7810 */ /* 0x000fc80007ffe0ff */
        /* <DEDUP_REMOVED lines=10> */
[C---:B------:R-:W-:Y:S02]  /*0dc0*/  VIADD R14, R17.reuse, 0x20 ;  /* 0x00000020110e7836 */ /* 0x040fe40000000000 */
[CCC-:B------:R-:W-:Y:S01]  /*0dd0*/  FFMA.RM R12, R18.reuse, R16.reuse, R15.reuse ;  /* 0x00000010120c7223 */ /* 0x1c0fe2000000400f */
[----:B------:R-:W-:Y:S02]  /*0de0*/  ISETP.NE.AND P3, PT, R17, RZ, PT ;  /* 0x000000ff1100720c */ /* 0x000fe40003f65270 */
[----:B------:R-:W-:Y:S01]  /*0df0*/  LOP3.LUT R13, R9, 0x7fffff, RZ, 0xc0, !PT ;  /* 0x007fffff090d7812 */ /* 0x000fe200078ec0ff */
[----:B------:R-:W-:Y:S01]  /*0e00*/  FFMA.RP R9, R18, R16, R15 ;  /* 0x0000001012097223 */ /* 0x000fe2000000800f */
[----:B------:R-:W-:Y:S02]  /*0e10*/  ISETP.NE.AND P1, PT, R17, RZ, PT ;  /* 0x000000ff1100720c */ /* 0x000fe40003f25270 */
[----:B------:R-:W-:-:S02]  /*0e20*/  LOP3.LUT R13, R13, 0x800000, RZ, 0xfc, !PT ;  /* 0x008000000d0d7812 */ /* 0x000fc400078efcff */
[----:B------:R-:W-:Y:S02]  /*0e30*/  IADD3 R15, PT, PT, -R17, RZ, RZ ;  /* 0x000000ff110f7210 */ /* 0x000fe40007ffe1ff */
[----:B------:R-:W-:Y:S02]  /*0e40*/  SHF.L.U32 R14, R13, R14, RZ ;  /* 0x0000000e0d0e7219 */ /* 0x000fe400000006ff */
[----:B------:R-:W-:Y:S02]  /*0e50*/  FSETP.NEU.FTZ.AND P0, PT, R9, R12, PT ;  /* 0x0000000c0900720b */ /* 0x000fe40003f1d000 */
[----:B------:R-:W-:Y:S02]  /*0e60*/  SEL R12, R15, RZ, P3 ;  /* 0x000000ff0f0c7207 */ /* 0x000fe40001800000 */
[----:B------:R-:W-:Y:S02]  /*0e70*/  ISETP.NE.AND P1, PT, R14, RZ, P1 ;  /* 0x000000ff0e00720c */ /* 0x000fe40000f25270 */
[----:B------:R-:W-:-:S02]  /*0e80*/  SHF.R.U32.HI R12, RZ, R12, R13 ;  /* 0x0000000cff0c7219 */ /* 0x000fc4000001160d */
[----:B------:R-:W-:Y:S02]  /*0e90*/  PLOP3.LUT P0, PT, P0, P1, PT, 0xf8, 0x8f ;  /* 0x00000000008f781c */ /* 0x000fe40000703f70 */
[----:B------:R-:W-:Y:S02]  /*0ea0*/  SHF.R.U32.HI R14, RZ, 0x1, R12 ;  /* 0x00000001ff0e7819 */ /* 0x000fe4000001160c */
[----:B------:R-:W-:-:S04]  /*0eb0*/  SEL R9, RZ, 0x1, !P0 ;  /* 0x00000001ff097807 */ /* 0x000fc80004000000 */
[----:B------:R-:W-:-:S04]  /*0ec0*/  LOP3.LUT R9, R9, 0x1, R14, 0xf8, !PT ;  /* 0x0000000109097812 */ /* 0x000fc800078ef80e */
[----:B------:R-:W-:-:S05]  /*0ed0*/  LOP3.LUT R9, R9, R12, RZ, 0xc0, !PT ;  /* 0x0000000c09097212 */ /* 0x000fca00078ec0ff */
[----:B------:R-:W-:-:S05]  /*0ee0*/  IMAD.IADD R9, R14, 0x1, R9 ;  /* 0x000000010e097824 */ /* 0x000fca00078e0209 */
[----:B------:R-:W-:Y:S01]  /*0ef0*/  LOP3.LUT R0, R9, R0, RZ, 0xfc, !PT ;  /* 0x0000000009007212 */ /* 0x000fe200078efcff */
[----:B------:R-:W-:Y:S06]  /*0f00*/  BRA `(.L_x_272) ;  /* 0x0000000000107947 */ /* 0x000fec0003800000 */
.L_x_271:
[----:B------:R-:W-:-:S04]  /*0f10*/  LOP3.LUT R0, R0, 0x80000000, RZ, 0xc0, !PT ;  /* 0x8000000000007812 */ /* 0x000fc800078ec0ff */
[----:B------:R-:W-:Y:S01]  /*0f20*/  LOP3.LUT R0, R0, 0x7f800000, RZ, 0xfc, !PT ;  /* 0x7f80000000007812 */ /* 0x000fe200078efcff */
[----:B------:R-:W-:Y:S06]  /*0f30*/  BRA `(.L_x_272) ;  /* 0x0000000000047947 */ /* 0x000fec0003800000 */
.L_x_270:
[----:B------:R-:W-:-:S07]  /*0f40*/  LEA R0, R9, R0, 0x17 ;  /* 0x0000000009007211 */ /* 0x000fce00078eb8ff */
.L_x_272:
[----:B------:R-:W-:Y:S05]  /*0f50*/  BSYNC.RECONVERGENT B2 ;  /* 0x0000000000027941 */ /* 0x000fea0003800200 */
.L_x_269:
[----:B------:R-:W-:Y:S05]  /*0f60*/  BRA `(.L_x_273) ;  /* 0x0000000000207947 */ /* 0x000fea0003800000 */
.L_x_268:
[----:B------:R-:W-:-:S04]  /*0f70*/  LOP3.LUT R0, R13, 0x80000000, R0, 0x48, !PT ;  /* 0x800000000d007812 */ /* 0x000fc800078e4800 */
[----:B------:R-:W-:Y:S01]  /*0f80*/  LOP3.LUT R0, R0, 0x7f800000, RZ, 0xfc, !PT ;  /* 0x7f80000000007812 */ /* 0x000fe200078efcff */
[----:B------:R-:W-:Y:S06]  /*0f90*/  BRA `(.L_x_273) ;  /* 0x0000000000147947 */ /* 0x000fec0003800000 */
.L_x_267:
[----:B------:R-:W-:Y:S01]  /*0fa0*/  LOP3.LUT R0, R13, 0x80000000, R0, 0x48, !PT ;  /* 0x800000000d007812 */ /* 0x000fe200078e4800 */
[----:B------:R-:W-:Y:S06]  /*0fb0*/  BRA `(.L_x_273) ;  /* 0x00000000000c7947 */ /* 0x000fec0003800000 */
.L_x_266:
[----:B------:R-:W0:Y:S01]  /*0fc0*/  MUFU.RSQ R0, -QNAN ;  /* 0xffc0000000007908 */ /* 0x000e220000001400 */
[----:B------:R-:W-:Y:S05]  /*0fd0*/  BRA `(.L_x_273) ;  /* 0x0000000000047947 */ /* 0x000fea0003800000 */
.L_x_265:
[----:B------:R-:W-:-:S07]  /*0fe0*/  FADD.FTZ R0, R0, R3 ;  /* 0x0000000300007221 */ /* 0x000fce0000010000 */
.L_x_273:
[----:B------:R-:W-:Y:S05]  /*0ff0*/  BSYNC.RECONVERGENT B1 ;  /* 0x0000000000017941 */ /* 0x000fea0003800200 */
.L_x_263:
[----:B------:R-:W-:Y:S02]  /*1000*/  HFMA2 R13, -RZ, RZ, 0, 0 ;  /* 0x00000000ff0d7431 */ /* 0x000fe400000001ff */
[----:B------:R-:W-:-:S04]  /*1010*/  IMAD.MOV.U32 R12, RZ, RZ, R10 ;  /* 0x000000ffff0c7224 */ /* 0x000fc800078e000a */
[----:B0-----:R-:W-:Y:S05]  /*1020*/  RET.REL.NODEC R12 `(_Z14Cart2SphKernelPN6thrust24THRUST_300001_SM_1000_NS7complexIfEES3_S3_S3_S3_S3_i) ;  /* 0xffffffec0cf47950 */ /* 0x001fea0003c3ffff */
.L_x_274:
        /* <DEDUP_REMOVED lines=13> */
.L_x_277:


//--------------------- .nv.shared._ZN3cub18CUB_300001_SM_10006detail6reduce28DeviceReduceSingleTileKernelINS2_10policy_hubIfyN4cuda3std3__44plusIfEEE10Policy1000EPfSC_iS9_ffNS7_10__identityEEEvT0_T1_T2_T3_T4_T6_ --------------------------
	.section	.nv.shared._ZN3cub18CUB_300001_SM_10006detail6reduce28DeviceReduceSingleTileKernelINS2_10policy_hubIfyN4cuda3std3__44plusIfEEE10Policy1000EPfSC_iS9_ffNS7_10__identityEEEvT0_T1_T2_T3_T4_T6_,"aw",@nobits
	.sectionflags	@""
	.align	4
.nv.shared._ZN3cub18CUB_300001_SM_10006detail6reduce28DeviceReduceSingleTileKernelINS2_10policy_hubIfyN4cuda3std3__44plusIfEEE10Policy1000EPfSC_iS9_ffNS7_10__identityEEEvT0_T1_T2_T3_T4_T6_:
	.zero		1068


//--------------------- .nv.shared.reserved.0     --------------------------
	.section	.nv.shared.reserved.0,"aw",@nobits
	.weak		__nv_reservedSMEM_offset_0_alias
	.size		__nv_reservedSMEM_offset_0_alias, 0, 64
	.other		__nv_reservedSMEM_offset_0_alias,@"STO_CUDA_RESERVED_SHARED STV_DEFAULT"
__nv_reservedSMEM_offset_0_alias:
	.zero		0
	.zero		64


//--------------------- .nv.global                --------------------------
	.section	.nv.global,"aw",@nobits
.nv.global:
	.type		_ZN33_INTERNAL_40227b13_4_k_cu_address6thrust24THRUST_300001_SM_1000_NS3seqE,@object
	.size		_ZN33_INTERNAL_40227b13_4_k_cu_address6thrust24THRUST_300001_SM_1000_NS3seqE,(_ZN33_INTERNAL_40227b13_4_k_cu_address4cuda3std3__48in_placeE - _ZN33_INTERNAL_40227b13_4_k_cu_address6thrust24THRUST_300001_SM_1000_NS3seqE)
_ZN33_INTERNAL_40227b13_4_k_cu_address6thrust24THRUST_300001_SM_1000_NS3seqE:
	.zero		1
	.type		_ZN33_INTERNAL_40227b13_4_k_cu_address4cuda3std3__48in_placeE,@object
	.size		_ZN33_INTERNAL_40227b13_4_k_cu_address4cuda3std3__48in_placeE,(_ZN33_INTERNAL_40227b13_4_k_cu_address4cuda3std6ranges3__45__cpo4sizeE - _ZN33_INTERNAL_40227b13_4_k_cu_address4cuda3std3__48in_placeE)
_ZN33_INTERNAL_40227b13_4_k_cu_address4cuda3std3__48in_placeE:
	.zero		1
	.type		_ZN33_INTERNAL_40227b13_4_k_cu_address4cuda3std6ranges3__45__cpo4sizeE,@object
	.size		_ZN33_INTERNAL_40227b13_4_k_cu_address4cuda3std6ranges3__45__cpo4sizeE,(_ZN33_INTERNAL_40227b13_4_k_cu_address6thrust24THRUST_300001_SM_1000_NS12placeholders2_3E - _ZN33_INTERNAL_40227b13_4_k_cu_address4cuda3std6ranges3__45__cpo4sizeE)
_ZN33_INTERNAL_40227b13_4_k_cu_address4cuda3std6ranges3__45__cpo4sizeE:
	.zero		1
	.type		_ZN33_INTERNAL_40227b13_4_k_cu_address6thrust24THRUST_300001_SM_1000_NS12placeholders2_3E,@object
	.size		_ZN33_INTERNAL_40227b13_4_k_cu_address6thrust24THRUST_300001_SM_1000_NS12placeholders2_3E,(_ZN33_INTERNAL_40227b13_4_k_cu_address4cuda3std3__45__cpo6cbeginE - _ZN33_INTERNAL_40227b13_4_k_cu_address6thrust24THRUST_300001_SM_1000_NS12placeholders2_3E)
_ZN33_INTERNAL_40227b13_4_k_cu_address6thrust24THRUST_300001_SM_1000_NS12placeholders2_3E:
	.zero		1
	.type		_ZN33_INTERNAL_40227b13_4_k_cu_address4cuda3std3__45__cpo6cbeginE,@object
	.size		_ZN33_INTERNAL_40227b13_4_k_cu_address4cuda3std3__45__cpo6cbeginE,(_ZN33_INTERNAL_40227b13_4_k_cu_address4cuda3std6ranges3__45__cpo6cbeginE - _ZN33_INTERNAL_40227b13_4_k_cu_address4cuda3std3__45__cpo6cbeginE)
_ZN33_INTERNAL_40227b13_4_k_cu_address4cuda3std3__45__cpo6cbeginE:
	.zero		1
	.type		_ZN33_INTERNAL_40227b13_4_k_cu_address4cuda3std6ranges3__45__cpo6cbeginE,@object
	.size		_ZN33_INTERNAL_40227b13_4_k_cu_address4cuda3std6ranges3__45__cpo6cbeginE,(_ZN33_INTERNAL_40227b13_4_k_cu_address6thrust24THRUST_300001_SM_1000_NS12placeholders2_7E - _ZN33_INTERNAL_40227b13_4_k_cu_address4cuda3std6ranges3__45__cpo6cbeginE)
_ZN33_INTERNAL_40227b13_4_k_cu_address4cuda3std6ranges3__45__cpo6cbeginE:
	.zero		1
	.type		_ZN33_INTERNAL_40227b13_4_k_cu_address6thrust24THRUST_300001_SM_1000_NS12placeholders2_7E,@object
	.size		_ZN33_INTERNAL_40227b13_4_k_cu_address6thrust24THRUST_300001_SM_1000_NS12placeholders2_7E,(_ZN33_INTERNAL_40227b13_4_k_cu_address4cuda3std3__45__cpo7crbeginE - _ZN33_INTERNAL_40227b13_4_k_cu_address6thrust24THRUST_300001_SM_1000_NS12placeholders2_7E)
_ZN33_INTERNAL_40227b13_4_k_cu_address6thrust24THRUST_300001_SM_1000_NS12placeholders2_7E:
	.zero		1
	.type		_ZN33_INTERNAL_40227b13_4_k_cu_address4cuda3std3__45__cpo7crbeginE,@object
	.size		_ZN33_INTERNAL_40227b13_4_k_cu_address4cuda3std3__45__cpo7crbeginE,(_ZN33_INTERNAL_40227b13_4_k_cu_address4cuda3std6ranges3__45__cpo4nextE - _ZN33_INTERNAL_40227b13_4_k_cu_address4cuda3std3__45__cpo7crbeginE)
_ZN33_INTERNAL_40227b13_4_k_cu_address4cuda3std3__45__cpo7crbeginE:
	.zero		1
	.type		_ZN33_INTERNAL_40227b13_4_k_cu_address4cuda3std6ranges3__45__cpo4nextE,@object
	.size		_ZN33_INTERNAL_40227b13_4_k_cu_address4cuda3std6ranges3__45__cpo4nextE,(_ZN33_INTERNAL_40227b13_4_k_cu_address4cuda3std6ranges3__45__cpo4swapE - _ZN33_INTERNAL_40227b13_4_k_cu_address4cuda3std6ranges3__45__cpo4nextE)
_ZN33_INTERNAL_40227b13_4_k_cu_address4cuda3std6ranges3__45__cpo4nextE:
	.zero		1
	.type		_ZN33_INTERNAL_40227b13_4_k_cu_address4cuda3std6ranges3__45__cpo4swapE,@object
	.size		_ZN33_INTERNAL_40227b13_4_k_cu_address4cuda3std6ranges3__45__cpo4swapE,(_ZN33_INTERNAL_40227b13_4_k_cu_address6thrust24THRUST_300001_SM_1000_NS8cuda_cub10par_nosyncE - _ZN33_INTERNAL_40227b13_4_k_cu_address4cuda3std6ranges3__45__cpo4swapE)
_ZN33_INTERNAL_40227b13_4_k_cu_address4cuda3std6ranges3__45__cpo4swapE:
	.zero		1
	.type		_ZN33_INTERNAL_40227b13_4_k_cu_address6thrust24THRUST_300001_SM_1000_NS8cuda_cub10par_nosyncE,@object
	.size		_ZN33_INTERNAL_40227b13_4_k_cu_address6thrust24THRUST_300001_SM_1000_NS8cuda_cub10par_nosyncE,(_ZN33_INTERNAL_40227b13_4_k_cu_address6thrust24THRUST_300001_SM_1000_NS12placeholders2_9E - _ZN33_INTERNAL_40227b13_4_k_cu_address6thrust24THRUST_300001_SM_1000_NS8cuda_cub10par_nosyncE)
_ZN33_INTERNAL_40227b13_4_k_cu_address6thrust24THRUST_300001_SM_1000_NS8cuda_cub10par_nosyncE:
	.zero		1
	.type		_ZN33_INTERNAL_40227b13_4_k_cu_address6thrust24THRUST_300001_SM_1000_NS12placeholders2_9E,@object
	.size		_ZN33_INTERNAL_40227b13_4_k_cu_address6thrust24THRUST_300001_SM_1000_NS12placeholders2_9E,(_ZN33_INTERNAL_40227b13_4_k_cu_address4cuda3std3__435_GLOBAL__N__40227b13_4_k_cu_address6ignoreE - _ZN33_INTERNAL_40227b13_4_k_cu_address6thrust24THRUST_300001_SM_1000_NS12placeholders2_9E)
_ZN33_INTERNAL_40227b13_4_k_cu_address6thrust24THRUST_300001_SM_1000_NS12placeholders2_9E:
	.zero		1
	.type		_ZN33_INTERNAL_40227b13_4_k_cu_address4cuda3std3__435_GLOBAL__N__40227b13_4_k_cu_address6ignoreE,@object
	.size		_ZN33_INTERNAL_40227b13_4_k_cu_address4cuda3std3__435_GLOBAL__N__40227b13_4_k_cu_address6ignoreE,(_ZN33_INTERNAL_40227b13_4_k_cu_address4cuda3std6ranges3__45__cpo4dataE - _ZN33_INTERNAL_40227b13_4_k_cu_address4cuda3std3__435_GLOBAL__N__40227b13_4_k_cu_address6ignoreE)
_ZN33_INTERNAL_40227b13_4_k_cu_address4cuda3std3__435_GLOBAL__N__40227b13_4_k_cu_address6ignoreE:
	.zero		1
	.type		_ZN33_INTERNAL_40227b13_4_k_cu_address4cuda3std6ranges3__45__cpo4dataE,@object
	.size		_ZN33_INTERNAL_40227b13_4_k_cu_address4cuda3std6ranges3__45__cpo4dataE,(_ZN33_INTERNAL_40227b13_4_k_cu_address6thrust24THRUST_300001_SM_1000_NS12placeholders2_1E - _ZN33_INTERNAL_40227b13_4_k_cu_address4cuda3std6ranges3__45__cpo4dataE)
_ZN33_INTERNAL_40227b13_4_k_cu_address4cuda3std6ranges3__45__cpo4dataE:
	.zero		1
	.type		_ZN33_INTERNAL_40227b13_4_k_cu_address6thrust24THRUST_300001_SM_1000_NS12placeholders2_1E,@object
	.size		_ZN33_INTERNAL_40227b13_4_k_cu_address6thrust24THRUST_300001_SM_1000_NS12placeholders2_1E,(_ZN33_INTERNAL_40227b13_4_k_cu_address4cuda3std3__45__cpo5beginE - _ZN33_INTERNAL_40227b13_4_k_cu_address6thrust24THRUST_300001_SM_1000_NS12placeholders2_1E)
_ZN33_INTERNAL_40227b13_4_k_cu_address6thrust24THRUST_300001_SM_1000_NS12placeholders2_1E:
	.zero		1
	.type		_ZN33_INTERNAL_40227b13_4_k_cu_address4cuda3std3__45__cpo5beginE,@object
	.size		_ZN33_INTERNAL_40227b13_4_k_cu_address4cuda3std3__45__cpo5beginE,(_ZN33_INTERNAL_40227b13_4_k_cu_address4cuda3std6ranges3__45__cpo5beginE - _ZN33_INTERNAL_40227b13_4_k_cu_address4cuda3std3__45__cpo5beginE)
_ZN33_INTERNAL_40227b13_4_k_cu_address4cuda3std3__45__cpo5beginE:
	.zero		1
	.type		_ZN33_INTERNAL_40227b13_4_k_cu_address4cuda3std6ranges3__45__cpo5beginE,@object
	.size		_ZN33_INTERNAL_40227b13_4_k_cu_address4cuda3std6ranges3__45__cpo5beginE,(_ZN33_INTERNAL_40227b13_4_k_cu_address6thrust24THRUST_300001_SM_1000_NS12placeholders2_5E - _ZN33_INTERNAL_40227b13_4_k_cu_address4cuda3std6ranges3__45__cpo5beginE)
_ZN33_INTERNAL_40227b13_4_k_cu_address4cuda3std6ranges3__45__cpo5beginE:
	.zero		1
	.type		_ZN33_INTERNAL_40227b13_4_k_cu_address6thrust24THRUST_300001_SM_1000_NS12placeholders2_5E,@object
	.size		_ZN33_INTERNAL_40227b13_4_k_cu_address6thrust24THRUST_300001_SM_1000_NS12placeholders2_5E,(_ZN33_INTERNAL_40227b13_4_k_cu_address4cuda3std3__45__cpo6rbeginE - _ZN33_INTERNAL_40227b13_4_k_cu_address6thrust24THRUST_300001_SM_1000_NS12placeholders2_5E)
_ZN33_INTERNAL_40227b13_4_k_cu_address6thrust24THRUST_300001_SM_1000_NS12placeholders2_5E:
	.zero		1
	.type		_ZN33_INTERNAL_40227b13_4_k_cu_address4cuda3std3__45__cpo6rbeginE,@object
	.size		_ZN33_INTERNAL_40227b13_4_k_cu_address4cuda3std3__45__cpo6rbeginE,(_ZN33_INTERNAL_40227b13_4_k_cu_address4cuda3std6ranges3__45__cpo7advanceE - _ZN33_INTERNAL_40227b13_4_k_cu_address4cuda3std3__45__cpo6rbeginE)
_ZN33_INTERNAL_40227b13_4_k_cu_address4cuda3std3__45__cpo6rbeginE:
	.zero		1
	.type		_ZN33_INTERNAL_40227b13_4_k_cu_address4cuda3std6ranges3__45__cpo7advanceE,@object
	.size		_ZN33_INTERNAL_40227b13_4_k_cu_address4cuda3std6ranges3__45__cpo7advanceE,(_ZN33_INTERNAL_40227b13_4_k_cu_address4cuda3std3__47nulloptE - _ZN33_INTERNAL_40227b13_4_k_cu_address4cuda3std6ranges3__45__cpo7advanceE)
_ZN33_INTERNAL_40227b13_4_k_cu_address4cuda3std6ranges3__45__cpo7advanceE:
	.zero		1
	.type		_ZN33_INTERNAL_40227b13_4_k_cu_address4cuda3std3__47nulloptE,@object
	.size		_ZN33_INTERNAL_40227b13_4_k_cu_address4cuda3std3__47nulloptE,(_ZN33_INTERNAL_40227b13_4_k_cu_address4cuda3std6ranges3__45__cpo8distanceE - _ZN33_INTERNAL_40227b13_4_k_cu_address4cuda3std3__47nulloptE)
_ZN33_INTERNAL_40227b13_4_k_cu_address4cuda3std3__47nulloptE:
	.zero		1
	.type		_ZN33_INTERNAL_40227b13_4_k_cu_address4cuda3std6ranges3__45__cpo8distanceE,@object
	.size		_ZN33_INTERNAL_40227b13_4_k_cu_address4cuda3std6ranges3__45__cpo8distanceE,(_ZN33_INTERNAL_40227b13_4_k_cu_address6thrust24THRUST_300001_SM_1000_NS12placeholders3_10E - _ZN33_INTERNAL_40227b13_4_k_cu_address4cuda3std6ranges3__45__cpo8distanceE)
_ZN33_INTERNAL_40227b13_4_k_cu_address4cuda3std6ranges3__45__cpo8distanceE:
	.zero		1
	.type		_ZN33_INTERNAL_40227b13_4_k_cu_address6thrust24THRUST_300001_SM_1000_NS12placeholders3_10E,@object
	.size		_ZN33_INTERNAL_40227b13_4_k_cu_address6thrust24THRUST_300001_SM_1000_NS12placeholders3_10E,(_ZN33_INTERNAL_40227b13_4_k_cu_address4cuda3std3__419piecewise_constructE - _ZN33_INTERNAL_40227b13_4_k_cu_address6thrust24THRUST_300001_SM_1000_NS12placeholders3_10E)
_ZN33_INTERNAL_40227b13_4_k_cu_address6thrust24THRUST_300001_SM_1000_NS12placeholders3_10E:
	.zero		1
	.type		_ZN33_INTERNAL_40227b13_4_k_cu_address4cuda3std3__419piecewise_constructE,@object
	.size		_ZN33_INTERNAL_40227b13_4_k_cu_address4cuda3std3__419piecewise_constructE,(_ZN33_INTERNAL_40227b13_4_k_cu_address4cuda3std6ranges3__45__cpo5cdataE - _ZN33_INTERNAL_40227b13_4_k_cu_address4cuda3std3__419piecewise_constructE)
_ZN33_INTERNAL_40227b13_4_k_cu_address4cuda3std3__419piecewise_constructE:
	.zero		1
	.type		_ZN33_INTERNAL_40227b13_4_k_cu_address4cuda3std6ranges3__45__cpo5cdataE,@object
	.size		_ZN33_INTERNAL_40227b13_4_k_cu_address4cuda3std6ranges3__45__cpo5cdataE,(_ZN33_INTERNAL_40227b13_4_k_cu_address6thrust24THRUST_300001_SM_1000_NS12placeholders2_2E - _ZN33_INTERNAL_40227b13_4_k_cu_address4cuda3std6ranges3__45__cpo5cdataE)
_ZN33_INTERNAL_40227b13_4_k_cu_address4cuda3std6ranges3__45__cpo5cdataE:
	.zero		1
	.type		_ZN33_INTERNAL_40227b13_4_k_cu_address6thrust24THRUST_300001_SM_1000_NS12placeholders2_2E,@object
	.size		_ZN33_INTERNAL_40227b13_4_k_cu_address6thrust24THRUST_300001_SM_1000_NS12placeholders2_2E,(_ZN33_INTERNAL_40227b13_4_k_cu_address4cuda3std3__45__cpo3endE - _ZN33_INTERNAL_40227b13_4_k_cu_address6thrust24THRUST_300001_SM_1000_NS12placeholders2_2E)
_ZN33_INTERNAL_40227b13_4_k_cu_address6thrust24THRUST_300001_SM_1000_NS12placeholders2_2E:
	.zero		1
	.type		_ZN33_INTERNAL_40227b13_4_k_cu_address4cuda3std3__45__cpo3endE,@object
	.size		_ZN33_INTERNAL_40227b13_4_k_cu_address4cuda3std3__45__cpo3endE,(_ZN33_INTERNAL_40227b13_4_k_cu_address4cuda3std6ranges3__45__cpo3endE - _ZN33_INTERNAL_40227b13_4_k_cu_address4cuda3std3__45__cpo3endE)
_ZN33_INTERNAL_40227b13_4_k_cu_address4cuda3std3__45__cpo3endE:
	.zero		1
	.type		_ZN33_INTERNAL_40227b13_4_k_cu_address4cuda3std6ranges3__45__cpo3endE,@object
	.size		_ZN33_INTERNAL_40227b13_4_k_cu_address4cuda3std6ranges3__45__cpo3endE,(_ZN33_INTERNAL_40227b13_4_k_cu_address6thrust24THRUST_300001_SM_1000_NS12placeholders2_6E - _ZN33_INTERNAL_40227b13_4_k_cu_address4cuda3std6ranges3__45__cpo3endE)
_ZN33_INTERNAL_40227b13_4_k_cu_address4cuda3std6ranges3__45__cpo3endE:
	.zero		1
	.type		_ZN33_INTERNAL_40227b13_4_k_cu_address6thrust24THRUST_300001_SM_1000_NS12placeholders2_6E,@object
	.size		_ZN33_INTERNAL_40227b13_4_k_cu_address6thrust24THRUST_300001_SM_1000_NS12placeholders2_6E,(_ZN33_INTERNAL_40227b13_4_k_cu_address4cuda3std3__45__cpo4rendE - _ZN33_INTERNAL_40227b13_4_k_cu_address6thrust24THRUST_300001_SM_1000_NS12placeholders2_6E)
_ZN33_INTERNAL_40227b13_4_k_cu_address6thrust24THRUST_300001_SM_1000_NS12placeholders2_6E:
	.zero		1
	.type		_ZN33_INTERNAL_40227b13_4_k_cu_address4cuda3std3__45__cpo4rendE,@object
	.size		_ZN33_INTERNAL_40227b13_4_k_cu_address4cuda3std3__45__cpo4rendE,(_ZN33_INTERNAL_40227b13_4_k_cu_address4cuda3std6ranges3__45__cpo9iter_swapE - _ZN33_INTERNAL_40227b13_4_k_cu_address4cuda3std3__45__cpo4rendE)
_ZN33_INTERNAL_40227b13_4_k_cu_address4cuda3std3__45__cpo4rendE:
	.zero		1
	.type		_ZN33_INTERNAL_40227b13_4_k_cu_address4cuda3std6ranges3__45__cpo9iter_swapE,@object
	.size		_ZN33_INTERNAL_40227b13_4_k_cu_address4cuda3std6ranges3__45__cpo9iter_swapE,(_ZN33_INTERNAL_40227b13_4_k_cu_address4cuda3std3__48unexpectE - _ZN33_INTERNAL_40227b13_4_k_cu_address4cuda3std6ranges3__45__cpo9iter_swapE)
_ZN33_INTERNAL_40227b13_4_k_cu_address4cuda3std6ranges3__45__cpo9iter_swapE:
	.zero		1
	.type		_ZN33_INTERNAL_40227b13_4_k_cu_address4cuda3std3__48unexpectE,@object
	.size		_ZN33_INTERNAL_40227b13_4_k_cu_address4cuda3std3__48unexpectE,(_ZN33_INTERNAL_40227b13_4_k_cu_address6thrust24THRUST_300001_SM_1000_NS8cuda_cub3parE - _ZN33_INTERNAL_40227b13_4_k_cu_address4cuda3std3__48unexpectE)
_ZN33_INTERNAL_40227b13_4_k_cu_address4cuda3std3__48unexpectE:
	.zero		1
	.type		_ZN33_INTERNAL_40227b13_4_k_cu_address6thrust24THRUST_300001_SM_1000_NS8cuda_cub3parE,@object
	.size		_ZN33_INTERNAL_40227b13_4_k_cu_address6thrust24THRUST_300001_SM_1000_NS8cuda_cub3parE,(_ZN33_INTERNAL_40227b13_4_k_cu_address6thrust24THRUST_300001_SM_1000_NS12placeholders2_4E - _ZN33_INTERNAL_40227b13_4_k_cu_address6thrust24THRUST_300001_SM_1000_NS8cuda_cub3parE)
_ZN33_INTERNAL_40227b13_4_k_cu_address6thrust24THRUST_300001_SM_1000_NS8cuda_cub3parE:
	.zero		1
	.type		_ZN33_INTERNAL_40227b13_4_k_cu_address6thrust24THRUST_300001_SM_1000_NS12placeholders2_4E,@object
	.size		_ZN33_INTERNAL_40227b13_4_k_cu_address6thrust24THRUST_300001_SM_1000_NS12placeholders2_4E,(_ZN33_INTERNAL_40227b13_4_k_cu_address4cuda3std3__45__cpo4cendE - _ZN33_INTERNAL_40227b13_4_k_cu_address6thrust24THRUST_300001_SM_1000_NS12placeholders2_4E)
_ZN33_INTERNAL_40227b13_4_k_cu_address6thrust24THRUST_300001_SM_1000_NS12placeholders2_4E:
	.zero		1
	.type		_ZN33_INTERNAL_40227b13_4_k_cu_address4cuda3std3__45__cpo4cendE,@object
	.size		_ZN33_INTERNAL_40227b13_4_k_cu_address4cuda3std3__45__cpo4cendE,(_ZN33_INTERNAL_40227b13_4_k_cu_address4cuda3std6ranges3__45__cpo4cendE - _ZN33_INTERNAL_40227b13_4_k_cu_address4cuda3std3__45__cpo4cendE)
_ZN33_INTERNAL_40227b13_4_k_cu_address4cuda3std3__45__cpo4cendE:
	.zero		1
	.type		_ZN33_INTERNAL_40227b13_4_k_cu_address4cuda3std6ranges3__45__cpo4cendE,@object
	.size		_ZN33_INTERNAL_40227b13_4_k_cu_address4cuda3std6ranges3__45__cpo4cendE,(_ZN33_INTERNAL_40227b13_4_k_cu_address4cuda3std3__420unreachable_sentinelE - _ZN33_INTERNAL_40227b13_4_k_cu_address4cuda3std6ranges3__45__cpo4cendE)
_ZN33_INTERNAL_40227b13_4_k_cu_address4cuda3std6ranges3__45__cpo4cendE:
	.zero		1
	.type		_ZN33_INTERNAL_40227b13_4_k_cu_address4cuda3std3__420unreachable_sentinelE,@object
	.size		_ZN33_INTERNAL_40227b13_4_k_cu_address4cuda3std3__420unreachable_sentinelE,(_ZN33_INTERNAL_40227b13_4_k_cu_address4cuda3std6ranges3__45__cpo5ssizeE - _ZN33_INTERNAL_40227b13_4_k_cu_address4cuda3std3__420unreachable_sentinelE)
_ZN33_INTERNAL_40227b13_4_k_cu_address4cuda3std3__420unreachable_sentinelE:
	.zero		1
	.type		_ZN33_INTERNAL_40227b13_4_k_cu_address4cuda3std6ranges3__45__cpo5ssizeE,@object
	.size		_ZN33_INTERNAL_40227b13_4_k_cu_address4cuda3std6ranges3__45__cpo5ssizeE,(_ZN33_INTERNAL_40227b13_4_k_cu_address6thrust24THRUST_300001_SM_1000_NS12placeholders2_8E - _ZN33_INTERNAL_40227b13_4_k_cu_address4cuda3std6ranges3__45__cpo5ssizeE)
_ZN33_INTERNAL_40227b13_4_k_cu_address4cuda3std6ranges3__45__cpo5ssizeE:
	.zero		1
	.type		_ZN33_INTERNAL_40227b13_4_k_cu_address6thrust24THRUST_300001_SM_1000_NS12placeholders2_8E,@object
	.size		_ZN33_INTERNAL_40227b13_4_k_cu_address6thrust24THRUST_300001_SM_1000_NS12placeholders2_8E,(_ZN33_INTERNAL_40227b13_4_k_cu_address4cuda3std3__45__cpo5crendE - _ZN33_INTERNAL_40227b13_4_k_cu_address6thrust24THRUST_300001_SM_1000_NS12placeholders2_8E)
_ZN33_INTERNAL_40227b13_4_k_cu_address6thrust24THRUST_300001_SM_1000_NS12placeholders2_8E:
	.zero		1
	.type		_ZN33_INTERNAL_40227b13_4_k_cu_address4cuda3std3__45__cpo5crendE,@object
	.size		_ZN33_INTERNAL_40227b13_4_k_cu_address4cuda3std3__45__cpo5crendE,(_ZN33_INTERNAL_40227b13_4_k_cu_address4cuda3std6ranges3__45__cpo4prevE - _ZN33_INTERNAL_40227b13_4_k_cu_address4cuda3std3__45__cpo5crendE)
_ZN33_INTERNAL_40227b13_4_k_cu_address4cuda3std3__45__cpo5crendE:
	.zero		1
	.type		_ZN33_INTERNAL_40227b13_4_k_cu_address4cuda3std6ranges3__45__cpo4prevE,@object
	.size		_ZN33_INTERNAL_40227b13_4_k_cu_address4cuda3std6ranges3__45__cpo4prevE,(_ZN33_INTERNAL_40227b13_4_k_cu_address4cuda3std6ranges3__45__cpo9iter_moveE - _ZN33_INTERNAL_40227b13_4_k_cu_address4cuda3std6ranges3__45__cpo4prevE)
_ZN33_INTERNAL_40227b13_4_k_cu_address4cuda3std6ranges3__45__cpo4prevE:
	.zero		1
	.type		_ZN33_INTERNAL_40227b13_4_k_cu_address4cuda3std6ranges3__45__cpo9iter_moveE,@object
	.size		_ZN33_INTERNAL_40227b13_4_k_cu_address4cuda3std6ranges3__45__cpo9iter_moveE,(_ZN33_INTERNAL_40227b13_4_k_cu_address6thrust24THRUST_300001_SM_1000_NS6system6detail10sequential3seqE - _ZN33_INTERNAL_40227b13_4_k_cu_address4cuda3std6ranges3__45__cpo9iter_moveE)
_ZN33_INTERNAL_40227b13_4_k_cu_address4cuda3std6ranges3__45__cpo9iter_moveE:
	.zero		1
	.type		_ZN33_INTERNAL_40227b13_4_k_cu_address6thrust24THRUST_300001_SM_1000_NS6system6detail10sequential3seqE,@object
	.size		_ZN33_INTERNAL_40227b13_4_k_cu_address6thrust24THRUST_300001_SM_1000_NS6system6detail10sequential3seqE,(.L_31 - _ZN33_INTERNAL_40227b13_4_k_cu_address6thrust24THRUST_300001_SM_1000_NS6system6detail10sequential3seqE)
_ZN33_INTERNAL_40227b13_4_k_cu_address6thrust24THRUST_300001_SM_1000_NS6system6detail10sequential3seqE:
	.zero		1
.L_31:


//--------------------- .nv.shared._ZN3cub18CUB_300001_SM_10006detail6reduce18DeviceReduceKernelINS2_10policy_hubIfyN4cuda3std3__44plusIfEEE10Policy1000EN6thrust24THRUST_300001_SM_1000_NS6detail15normal_iteratorINSD_10device_ptrINSD_7complexIfEEEEEEyS9_f19real_part_extractorEEvT0_PT3_T1_NS0_13GridEvenShareISP_EET2_T4_ --------------------------
	.section	.nv.shared._ZN3cub18CUB_300001_SM_10006detail6reduce18DeviceReduceKernelINS2_10policy_hubIfyN4cuda3std3__44plusIfEEE10Policy1000EN6thrust24THRUST_300001_SM_1000_NS6detail15normal_iteratorINSD_10device_ptrINSD_7complexIfEEEEEEyS9_f19real_part_extractorEEvT0_PT3_T1_NS0_13GridEvenShareISP_EET2_T4_,"aw",@nobits
	.sectionflags	@""
	.align	4
.nv.shared._ZN3cub18CUB_300001_SM_10006detail6reduce18DeviceReduceKernelINS2_10policy_hubIfyN4cuda3std3__44plusIfEEE10Policy1000EN6thrust24THRUST_300001_SM_1000_NS6detail15normal_iteratorINSD_10device_ptrINSD_7complexIfEEEEEEyS9_f19real_part_extractorEEvT0_PT3_T1_NS0_13GridEvenShareISP_EET2_T4_:
	.zero		1068


//--------------------- .nv.shared._ZN3cub18CUB_300001_SM_10006detail6reduce28DeviceReduceSingleTileKernelINS2_10policy_hubIfyN4cuda3std3__44plusIfEEE10Policy1000EN6thrust24THRUST_300001_SM_1000_NS6detail15normal_iteratorINSD_10device_ptrINSD_7complexIfEEEEEEPfyS9_ff19real_part_extractorEEvT0_T1_T2_T3_T4_T6_ --------------------------
	.section	.nv.shared._ZN3cub18CUB_300001_SM_10006detail6reduce28DeviceReduceSingleTileKernelINS2_10policy_hubIfyN4cuda3std3__44plusIfEEE10Policy1000EN6thrust24THRUST_300001_SM_1000_NS6detail15normal_iteratorINSD_10device_ptrINSD_7complexIfEEEEEEPfyS9_ff19real_part_extractorEEvT0_T1_T2_T3_T4_T6_,"aw",@nobits
	.sectionflags	@""
	.align	4
.nv.shared._ZN3cub18CUB_300001_SM_10006detail6reduce28DeviceReduceSingleTileKernelINS2_10policy_hubIfyN4cuda3std3__44plusIfEEE10Policy1000EN6thrust24THRUST_300001_SM_1000_NS6detail15normal_iteratorINSD_10device_ptrINSD_7complexIfEEEEEEPfyS9_ff19real_part_extractorEEvT0_T1_T2_T3_T4_T6_:
	.zero		1068


//--------------------- .nv.shared._ZN3cub18CUB_300001_SM_10006detail6reduce28DeviceReduceSingleTileKernelINS2_10policy_hubIfjN4cuda3std3__44plusIfEEE10Policy1000EPfSC_iS9_ffNS7_10__identityEEEvT0_T1_T2_T3_T4_T6_ --------------------------
	.section	.nv.shared._ZN3cub18CUB_300001_SM_10006detail6reduce28DeviceReduceSingleTileKernelINS2_10policy_hubIfjN4cuda3std3__44plusIfEEE10Policy1000EPfSC_iS9_ffNS7_10__identityEEEvT0_T1_T2_T3_T4_T6_,"aw",@nobits
	.sectionflags	@""
	.align	4
.nv.shared._ZN3cub18CUB_300001_SM_10006detail6reduce28DeviceReduceSingleTileKernelINS2_10policy_hubIfjN4cuda3std3__44plusIfEEE10Policy1000EPfSC_iS9_ffNS7_10__identityEEEvT0_T1_T2_T3_T4_T6_:
	.zero		1108


//--------------------- .nv.shared._ZN3cub18CUB_300001_SM_10006detail6reduce18DeviceReduceKernelINS2_10policy_hubIfjN4cuda3std3__44plusIfEEE10Policy1000EN6thrust24THRUST_300001_SM_1000_NS6detail15normal_iteratorINSD_10device_ptrINSD_7complexIfEEEEEEjS9_f19real_part_extractorEEvT0_PT3_T1_NS0_13GridEvenShareISP_EET2_T4_ --------------------------
	.section	.nv.shared._ZN3cub18CUB_300001_SM_10006detail6reduce18DeviceReduceKernelINS2_10policy_hubIfjN4cuda3std3__44plusIfEEE10Policy1000EN6thrust24THRUST_300001_SM_1000_NS6detail15normal_iteratorINSD_10device_ptrINSD_7complexIfEEEEEEjS9_f19real_part_extractorEEvT0_PT3_T1_NS0_13GridEvenShareISP_EET2_T4_,"aw",@nobits
	.sectionflags	@""
	.align	4
.nv.shared._ZN3cub18CUB_300001_SM_10006detail6reduce18DeviceReduceKernelINS2_10policy_hubIfjN4cuda3std3__44plusIfEEE10Policy1000EN6thrust24THRUST_300001_SM_1000_NS6detail15normal_iteratorINSD_10device_ptrINSD_7complexIfEEEEEEjS9_f19real_part_extractorEEvT0_PT3_T1_NS0_13GridEvenShareISP_EET2_T4_:
	.zero		1108


//--------------------- .nv.shared._ZN3cub18CUB_300001_SM_10006detail6reduce28DeviceReduceSingleTileKernelINS2_10policy_hubIfjN4cuda3std3__44plusIfEEE10Policy1000EN6thrust24THRUST_300001_SM_1000_NS6detail15normal_iteratorINSD_10device_ptrINSD_7complexIfEEEEEEPfjS9_ff19real_part_extractorEEvT0_T1_T2_T3_T4_T6_ --------------------------
	.section	.nv.shared._ZN3cub18CUB_300001_SM_10006detail6reduce28DeviceReduceSingleTileKernelINS2_10policy_hubIfjN4cuda3std3__44plusIfEEE10Policy1000EN6thrust24THRUST_300001_SM_1000_NS6detail15normal_iteratorINSD_10device_ptrINSD_7complexIfEEEEEEPfjS9_ff19real_part_extractorEEvT0_T1_T2_T3_T4_T6_,"aw",@nobits
	.sectionflags	@""
	.align	4
.nv.shared._ZN3cub18CUB_300001_SM_10006detail6reduce28DeviceReduceSingleTileKernelINS2_10policy_hubIfjN4cuda3std3__44plusIfEEE10Policy1000EN6thrust24THRUST_300001_SM_1000_NS6detail15normal_iteratorINSD_10device_ptrINSD_7complexIfEEEEEEPfjS9_ff19real_part_extractorEEvT0_T1_T2_T3_T4_T6_:
	.zero		1108


//--------------------- .nv.constant0._ZN3cub18CUB_300001_SM_10006detail6reduce28DeviceReduceSingleTileKernelINS2_10policy_hubIfyN4cuda3std3__44plusIfEEE10Policy1000EPfSC_iS9_ffNS7_10__identityEEEvT0_T1_T2_T3_T4_T6_ --------------------------
	.section	.nv.constant0._ZN3cub18CUB_300001_SM_10006detail6reduce28DeviceReduceSingleTileKernelINS2_10policy_hubIfyN4cuda3std3__44plusIfEEE10Policy1000EPfSC_iS9_ffNS7_10__identityEEEvT0_T1_T2_T3_T4_T6_,"a",@progbits
	.sectionflags	@""
	.align	4
.nv.constant0._ZN3cub18CUB_300001_SM_10006detail6reduce28DeviceReduceSingleTileKernelINS2_10policy_hubIfyN4cuda3std3__44plusIfEEE10Policy1000EPfSC_iS9_ffNS7_10__identityEEEvT0_T1_T2_T3_T4_T6_:
	.zero		925


//--------------------- .nv.constant0._ZN3cub18CUB_300001_SM_10006detail6reduce18DeviceReduceKernelINS2_10policy_hubIfyN4cuda3std3__44plusIfEEE10Policy1000EN6thrust24THRUST_300001_SM_1000_NS6detail15normal_iteratorINSD_10device_ptrINSD_7complexIfEEEEEEyS9_f19real_part_extractorEEvT0_PT3_T1_NS0_13GridEvenShareISP_EET2_T4_ --------------------------
	.section	.nv.constant0._ZN3cub18CUB_300001_SM_10006detail6reduce18DeviceReduceKernelINS2_10policy_hubIfyN4cuda3std3__44plusIfEEE10Policy1000EN6thrust24THRUST_300001_SM_1000_NS6detail15normal_iteratorINSD_10device_ptrINSD_7complexIfEEEEEEyS9_f19real_part_extractorEEvT0_PT3_T1_NS0_13GridEvenShareISP_EET2_T4_,"a",@progbits
	.sectionflags	@""
	.align	4
.nv.constant0._ZN3cub18CUB_300001_SM_10006detail6reduce18DeviceReduceKernelINS2_10policy_hubIfyN4cuda3std3__44plusIfEEE10Policy1000EN6thrust24THRUST_300001_SM_1000_NS6detail15normal_iteratorINSD_10device_ptrINSD_7complexIfEEEEEEyS9_f19real_part_extractorEEvT0_PT3_T1_NS0_13GridEvenShareISP_EET2_T4_:
	.zero		994


//--------------------- .nv.constant0._ZN3cub18CUB_300001_SM_10006detail6reduce28DeviceReduceSingleTileKernelINS2_10policy_hubIfyN4cuda3std3__44plusIfEEE10Policy1000EN6thrust24THRUST_300001_SM_1000_NS6detail15normal_iteratorINSD_10device_ptrINSD_7complexIfEEEEEEPfyS9_ff19real_part_extractorEEvT0_T1_T2_T3_T4_T6_ --------------------------
	.section	.nv.constant0._ZN3cub18CUB_300001_SM_10006detail6reduce28DeviceReduceSingleTileKernelINS2_10policy_hubIfyN4cuda3std3__44plusIfEEE10Policy1000EN6thrust24THRUST_300001_SM_1000_NS6detail15normal_iteratorINSD_10device_ptrINSD_7complexIfEEEEEEPfyS9_ff19real_part_extractorEEvT0_T1_T2_T3_T4_T6_,"a",@progbits
	.sectionflags	@""
	.align	4
.nv.constant0._ZN3cub18CUB_300001_SM_10006detail6reduce28DeviceReduceSingleTileKernelINS2_10policy_hubIfyN4cuda3std3__44plusIfEEE10Policy1000EN6thrust24THRUST_300001_SM_1000_NS6detail15normal_iteratorINSD_10device_ptrINSD_7complexIfEEEEEEPfyS9_ff19real_part_extractorEEvT0_T1_T2_T3_T4_T6_:
	.zero		929


//--------------------- .nv.constant0._ZN3cub18CUB_300001_SM_10006detail6reduce28DeviceReduceSingleTileKernelINS2_10policy_hubIfjN4cuda3std3__44plusIfEEE10Policy1000EPfSC_iS9_ffNS7_10__identityEEEvT0_T1_T2_T3_T4_T6_ --------------------------
	.section	.nv.constant0._ZN3cub18CUB_300001_SM_10006detail6reduce28DeviceReduceSingleTileKernelINS2_10policy_hubIfjN4cuda3std3__44plusIfEEE10Policy1000EPfSC_iS9_ffNS7_10__identityEEEvT0_T1_T2_T3_T4_T6_,"a",@progbits
	.sectionflags	@""
	.align	4
.nv.constant0._ZN3cub18CUB_300001_SM_10006detail6reduce28DeviceReduceSingleTileKernelINS2_10policy_hubIfjN4cuda3std3__44plusIfEEE10Policy1000EPfSC_iS9_ffNS7_10__identityEEEvT0_T1_T2_T3_T4_T6_:
	.zero		925


//--------------------- .nv.constant0._ZN3cub18CUB_300001_SM_10006detail6reduce18DeviceReduceKernelINS2_10policy_hubIfjN4cuda3std3__44plusIfEEE10Policy1000EN6thrust24THRUST_300001_SM_1000_NS6detail15normal_iteratorINSD_10device_ptrINSD_7complexIfEEEEEEjS9_f19real_part_extractorEEvT0_PT3_T1_NS0_13GridEvenShareISP_EET2_T4_ --------------------------
	.section	.nv.constant0._ZN3cub18CUB_300001_SM_10006detail6reduce18DeviceReduceKernelINS2_10policy_hubIfjN4cuda3std3__44plusIfEEE10Policy1000EN6thrust24THRUST_300001_SM_1000_NS6detail15normal_iteratorINSD_10device_ptrINSD_7complexIfEEEEEEjS9_f19real_part_extractorEEvT0_PT3_T1_NS0_13GridEvenShareISP_EET2_T4_,"a",@progbits
	.sectionflags	@""
	.align	4
.nv.constant0._ZN3cub18CUB_300001_SM_10006detail6reduce18DeviceReduceKernelINS2_10policy_hubIfjN4cuda3std3__44plusIfEEE10Policy1000EN6thrust24THRUST_300001_SM_1000_NS6detail15normal_iteratorINSD_10device_ptrINSD_7complexIfEEEEEEjS9_f19real_part_extractorEEvT0_PT3_T1_NS0_13GridEvenShareISP_EET2_T4_:
	.zero		958


//--------------------- .nv.constant0._ZN3cub18CUB_300001_SM_10006detail6reduce28DeviceReduceSingleTileKernelINS2_10policy_hubIfjN4cuda3std3__44plusIfEEE10Policy1000EN6thrust24THRUST_300001_SM_1000_NS6detail15normal_iteratorINSD_10device_ptrINSD_7complexIfEEEEEEPfjS9_ff19real_part_extractorEEvT0_T1_T2_T3_T4_T6_ --------------------------
	.section	.nv.constant0._ZN3cub18CUB_300001_SM_10006detail6reduce28DeviceReduceSingleTileKernelINS2_10policy_hubIfjN4cuda3std3__44plusIfEEE10Policy1000EN6thrust24THRUST_300001_SM_1000_NS6detail15normal_iteratorINSD_10device_ptrINSD_7complexIfEEEEEEPfjS9_ff19real_part_extractorEEvT0_T1_T2_T3_T4_T6_,"a",@progbits
	.sectionflags	@""
	.align	4
.nv.constant0._ZN3cub18CUB_300001_SM_10006detail6reduce28DeviceReduceSingleTileKernelINS2_10policy_hubIfjN4cuda3std3__44plusIfEEE10Policy1000EN6thrust24THRUST_300001_SM_1000_NS6detail15normal_iteratorINSD_10device_ptrINSD_7complexIfEEEEEEPfjS9_ff19real_part_extractorEEvT0_T1_T2_T3_T4_T6_:
	.zero		925


//--------------------- .nv.constant0._ZN3cub18CUB_300001_SM_10006detail8for_each13static_kernelINS2_12policy_hub_t12policy_500_tEmN6thrust24THRUST_300001_SM_1000_NS8cuda_cub20__uninitialized_fill7functorINS7_10device_ptrINS7_7complexIfEEEESD_EEEEvT0_T1_ --------------------------
	.section	.nv.constant0._ZN3cub18CUB_300001_SM_10006detail8for_each13static_kernelINS2_12policy_hub_t12policy_500_tEmN6thrust24THRUST_300001_SM_1000_NS8cuda_cub20__uninitialized_fill7functorINS7_10device_ptrINS7_7complexIfEEEESD_EEEEvT0_T1_,"a",@progbits
	.sectionflags	@""
	.align	4
.nv.constant0._ZN3cub18CUB_300001_SM_10006detail8for_each13static_kernelINS2_12policy_hub_t12policy_500_tEmN6thrust24THRUST_300001_SM_1000_NS8cuda_cub20__uninitialized_fill7functorINS7_10device_ptrINS7_7complexIfEEEESD_EEEEvT0_T1_:
	.zero		920


//--------------------- .nv.constant0._ZN3cub18CUB_300001_SM_10006detail11EmptyKernelIvEEvv --------------------------
	.section	.nv.constant0._ZN3cub18CUB_300001_SM_10006detail11EmptyKernelIvEEvv,"a",@progbits
	.sectionflags	@""
	.align	4
.nv.constant0._ZN3cub18CUB_300001_SM_10006detail11EmptyKernelIvEEvv:
	.zero		896


//--------------------- .nv.constant0._Z11ShadeMatrixPN6thrust24THRUST_300001_SM_1000_NS7complexIfEES3_S3_S3_S3_S3_S3_iiffff --------------------------
	.section	.nv.constant0._Z11ShadeMatrixPN6thrust24THRUST_300001_SM_1000_NS7complexIfEES3_S3_S3_S3_S3_S3_iiffff,"a",@progbits
	.sectionflags	@""
	.align	4
.nv.constant0._Z11ShadeMatrixPN6thrust24THRUST_300001_SM_1000_NS7complexIfEES3_S3_S3_S3_S3_S3_iiffff:
	.zero		976


//--------------------- .nv.constant0._Z14Cart2SphKernelPN6thrust24THRUST_300001_SM_1000_NS7complexIfEES3_S3_S3_S3_S3_i --------------------------
	.section	.nv.constant0._Z14Cart2SphKernelPN6thrust24THRUST_300001_SM_1000_NS7complexIfEES3_S3_S3_S3_S3_i,"a",@progbits
	.sectionflags	@""
	.align	4
.nv.constant0._Z14Cart2SphKernelPN6thrust24THRUST_300001_SM_1000_NS7complexIfEES3_S3_S3_S3_S3_i:
	.zero		948


//--------------------- SYMBOLS --------------------------

	.type		.nv.reservedSmem.offset0,@object
	.size		.nv.reservedSmem.offset0,0x4
	.type		.nv.reservedSmem.cap,@object
	.size		.nv.reservedSmem.cap,0x4
